// auto-generated by cutlass_sweep.epilogue — config: {"arch": "sm_100", "cluster_m": 2, "cluster_n": 1, "dtype": "e4m3", "fusion": "silu", "tile_k": 64, "tile_m": 256, "tile_n": 128}
#include "cutlass/cutlass.h"
#include "cutlass/gemm/collective/collective_builder.hpp"
#include "cutlass/gemm/device/gemm_universal_adapter.h"
#include "cutlass/gemm/kernel/gemm_universal.hpp"
#include "cutlass/epilogue/collective/collective_builder.hpp"
#include "cutlass/epilogue/fusion/operations.hpp"
#include "cutlass/epilogue/thread/activation.h"

using Elem = cutlass::float_e4m3_t;
using Acc  = float;
using TileShape    = cute::Shape<cute::_256, cute::_128, cute::_64>;
using ClusterShape = cute::Shape<cute::_2, cute::_1, cute::_1>;
using FusionOp     = cutlass::epilogue::fusion::LinCombEltAct<cutlass::epilogue::thread::SiLu, Elem, Acc>;

using CollectiveEpilogue = typename cutlass::epilogue::collective::CollectiveBuilder<
    cutlass::arch::Sm100, cutlass::arch::OpClassTensorOp,
    TileShape, ClusterShape,
    cutlass::epilogue::collective::EpilogueTileAuto,
    Acc, Acc,
    Elem, cutlass::layout::RowMajor, 128 / cutlass::sizeof_bits<Elem>::value,
    Elem, cutlass::layout::RowMajor, 128 / cutlass::sizeof_bits<Elem>::value,
    cutlass::epilogue::collective::EpilogueScheduleAuto,
    FusionOp
  >::CollectiveOp;

using CollectiveMainloop = typename cutlass::gemm::collective::CollectiveBuilder<
    cutlass::arch::Sm100, cutlass::arch::OpClassTensorOp,
    Elem, cutlass::layout::RowMajor, 128 / cutlass::sizeof_bits<Elem>::value,
    Elem, cutlass::layout::ColumnMajor, 128 / cutlass::sizeof_bits<Elem>::value,
    Acc,
    TileShape, ClusterShape,
    cutlass::gemm::collective::StageCountAutoCarveout<
        static_cast<int>(sizeof(typename CollectiveEpilogue::SharedStorage))>,
    cutlass::gemm::collective::KernelScheduleAuto
  >::CollectiveOp;

using GemmKernel = cutlass::gemm::kernel::GemmUniversal<
    cute::Shape<int,int,int,int>, CollectiveMainloop, CollectiveEpilogue>;
using Gemm = cutlass::gemm::device::GemmUniversalAdapter<GemmKernel>;

auto* _anchor = &cutlass::device_kernel<GemmKernel>;


// ===== COMPILED SASS (sm_100a) =====

	.target	sm_100a

	.elftype	@"ET_EXEC"


//--------------------- .note.nv.tkinfo           --------------------------
	.section	.note.nv.tkinfo,"",@"SHT_NOTE"
	.sectionflags	@"SHF_NOTE_NV_TKINFO"
	.tkinfo
        /*0018*/ 	.word	0x00000002
        /*0030*/ 	.string	""
        /*0030*/ 	.string	"ptxas"
        /*0030*/ 	.string	"Cuda compilation tools, release 13.0, V13.0.88"
        /*0030*/ 	.string	"Build cuda_13.0.r13.0/compiler.36424714_0"
        /*0030*/ 	.string	"-arch sm_100a -m 64 "



//--------------------- .note.nv.cuinfo           --------------------------
	.section	.note.nv.cuinfo,"",@"SHT_NOTE"
	.sectionflags	@"SHF_NOTE_NV_CUINFO"
        /*0018*/ 	.short	0x0002
        /*001a*/ 	.short	0x0064
        /*001c*/ 	.short	0x0082
	.zero		2


//--------------------- .nv.info                  --------------------------
	.section	.nv.info,"",@"SHT_CUDA_INFO"
	.align	4


	//----- nvinfo : EIATTR_REGCOUNT
	.align		4
        /*0000*/ 	.byte	0x04, 0x2f
        /*0002*/ 	.short	(.L_19 - .L_18)
	.align		4
.L_18:
        /*0004*/ 	.word	index@(_ZN7cutlass13device_kernelINS_4gemm6kernel13GemmUniversalIN4cute5tupleIJiiiiEEENS1_10collective13CollectiveMmaINS1_35MainloopSm100TmaUmmaWarpSpecializedILi16ELi2ELi4ENS5_IJNS4_1CILi2EEENSA_ILi1EEESC_EEEEENS5_IJNSA_ILi256EEENSA_ILi128EEENSA_ILi64EEEEEENS_12float_e4m3_tENS5_IJlSC_lEEESJ_SK_NS4_8TiledMMAINS4_8MMA_AtomIJNS4_10MMA_TraitsINS4_25SM100_MMA_F8F6F4_2x1SM_SSEJSJ_SJ_fSF_SG_NS4_17integral_constantINS4_4UMMA5MajorELSR_0EEESS_NSP_INSQ_7ScaleInELST_0EEESU_EEEEEENS4_6LayoutINS5_IJSC_SC_SC_EEENS5_IJNSA_ILi0EEESZ_SZ_EEEEENS5_IJNS4_10UnderscoreES12_S12_EEEEENS4_18SM100_TMA_2SM_LOADENS4_14ComposedLayoutINS4_7SwizzleILi2ELi4ELi3EEENS4_18smem_ptr_flag_bitsILi8EEENSX_INS5_IJNSA_ILi8EEESH_EEENS5_IJSH_SC_EEEEEEEvNS4_8identityES15_S1F_vS1G_EENS_8epilogue10collective18CollectiveEpilogueINS1I_23Sm100TmaWarpSpecializedILi2ELi2ELi64ELb0ELb0EEEJNS5_IJSG_SG_SH_EEENS5_IJNSX_ISG_SC_EENSX_ISH_SC_EEEEESJ_SK_SJ_SK_NS1I_6fusion15FusionCallbacksIS1M_NS1R_13LinCombEltActINS1I_6thread4SiLuESJ_fSJ_fLNS_15FloatRoundStyleE2EEES1N_S1Q_JEEENS4_5SM1004TMEM4LOAD26SM100_TMEM_LOAD_32dp32b64xENS4_13SM90_TMA_LOADES1F_NS4_39AutoVectorizingCopyWithAssumedAlignmentILi128EEENS4_14SM90_TMA_STOREES1F_S25_S25_EEEvvEEEEvNT_6ParamsE)
        /*0008*/ 	.word	0x000000ff


	//----- nvinfo : EIATTR_FRAME_SIZE
	.align		4
.L_19:
        /*000c*/ 	.byte	0x04, 0x11
        /*000e*/ 	.short	(.L_21 - .L_20)
	.align		4
.L_20:
        /*0010*/ 	.word	index@($__internal_3_$__cuda_sm20_rcp_rn_f32_slowpath)
        /*0014*/ 	.word	0x00000028


	//----- nvinfo : EIATTR_FRAME_SIZE
	.align		4
.L_21:
        /*0018*/ 	.byte	0x04, 0x11
        /*001a*/ 	.short	(.L_23 - .L_22)
	.align		4
.L_22:
        /*001c*/ 	.word	index@($__internal_2_$__cuda_sm10x_tcgen05_guardrail_trap_unallocated_columns_being_dealloced)
        /*0020*/ 	.word	0x00000028


	//----- nvinfo : EIATTR_FRAME_SIZE
	.align		4
.L_23:
        /*0024*/ 	.byte	0x04, 0x11
        /*0026*/ 	.short	(.L_25 - .L_24)
	.align		4
.L_24:
        /*0028*/ 	.word	index@($__internal_1_$__cuda_sm10x_tcgen05_guardrail_trap_phase_invalid_during_alloc)
        /*002c*/ 	.word	0x00000028


	//----- nvinfo : EIATTR_FRAME_SIZE
	.align		4
.L_25:
        /*0030*/ 	.byte	0x04, 0x11
        /*0032*/ 	.short	(.L_27 - .L_26)
	.align		4
.L_26:
        /*0034*/ 	.word	index@($__internal_0_$__cuda_sm10x_tcgen05_guardrail_trap_col_being_dealloced_not_returned_by_alloc)
        /*0038*/ 	.word	0x00000028


	//----- nvinfo : EIATTR_FRAME_SIZE
	.align		4
.L_27:
        /*003c*/ 	.byte	0x04, 0x11
        /*003e*/ 	.short	(.L_29 - .L_28)
	.align		4
.L_28:
        /*0040*/ 	.word	index@(_ZN7cutlass13device_kernelINS_4gemm6kernel13GemmUniversalIN4cute5tupleIJiiiiEEENS1_10collective13CollectiveMmaINS1_35MainloopSm100TmaUmmaWarpSpecializedILi16ELi2ELi4ENS5_IJNS4_1CILi2EEENSA_ILi1EEESC_EEEEENS5_IJNSA_ILi256EEENSA_ILi128EEENSA_ILi64EEEEEENS_12float_e4m3_tENS5_IJlSC_lEEESJ_SK_NS4_8TiledMMAINS4_8MMA_AtomIJNS4_10MMA_TraitsINS4_25SM100_MMA_F8F6F4_2x1SM_SSEJSJ_SJ_fSF_SG_NS4_17integral_constantINS4_4UMMA5MajorELSR_0EEESS_NSP_INSQ_7ScaleInELST_0EEESU_EEEEEENS4_6LayoutINS5_IJSC_SC_SC_EEENS5_IJNSA_ILi0EEESZ_SZ_EEEEENS5_IJNS4_10UnderscoreES12_S12_EEEEENS4_18SM100_TMA_2SM_LOADENS4_14ComposedLayoutINS4_7SwizzleILi2ELi4ELi3EEENS4_18smem_ptr_flag_bitsILi8EEENSX_INS5_IJNSA_ILi8EEESH_EEENS5_IJSH_SC_EEEEEEEvNS4_8identityES15_S1F_vS1G_EENS_8epilogue10collective18CollectiveEpilogueINS1I_23Sm100TmaWarpSpecializedILi2ELi2ELi64ELb0ELb0EEEJNS5_IJSG_SG_SH_EEENS5_IJNSX_ISG_SC_EENSX_ISH_SC_EEEEESJ_SK_SJ_SK_NS1I_6fusion15FusionCallbacksIS1M_NS1R_13LinCombEltActINS1I_6thread4SiLuESJ_fSJ_fLNS_15FloatRoundStyleE2EEES1N_S1Q_JEEENS4_5SM1004TMEM4LOAD26SM100_TMEM_LOAD_32dp32b64xENS4_13SM90_TMA_LOADES1F_NS4_39AutoVectorizingCopyWithAssumedAlignmentILi128EEENS4_14SM90_TMA_STOREES1F_S25_S25_EEEvvEEEEvNT_6ParamsE)
        /*0044*/ 	.word	0x00000028


	//----- nvinfo : EIATTR_MIN_STACK_SIZE
	.align		4
.L_29:
        /*0048*/ 	.byte	0x04, 0x12
        /*004a*/ 	.short	(.L_31 - .L_30)
	.align		4
.L_30:
        /*004c*/ 	.word	index@(_ZN7cutlass13device_kernelINS_4gemm6kernel13GemmUniversalIN4cute5tupleIJiiiiEEENS1_10collective13CollectiveMmaINS1_35MainloopSm100TmaUmmaWarpSpecializedILi16ELi2ELi4ENS5_IJNS4_1CILi2EEENSA_ILi1EEESC_EEEEENS5_IJNSA_ILi256EEENSA_ILi128EEENSA_ILi64EEEEEENS_12float_e4m3_tENS5_IJlSC_lEEESJ_SK_NS4_8TiledMMAINS4_8MMA_AtomIJNS4_10MMA_TraitsINS4_25SM100_MMA_F8F6F4_2x1SM_SSEJSJ_SJ_fSF_SG_NS4_17integral_constantINS4_4UMMA5MajorELSR_0EEESS_NSP_INSQ_7ScaleInELST_0EEESU_EEEEEENS4_6LayoutINS5_IJSC_SC_SC_EEENS5_IJNSA_ILi0EEESZ_SZ_EEEEENS5_IJNS4_10UnderscoreES12_S12_EEEEENS4_18SM100_TMA_2SM_LOADENS4_14ComposedLayoutINS4_7SwizzleILi2ELi4ELi3EEENS4_18smem_ptr_flag_bitsILi8EEENSX_INS5_IJNSA_ILi8EEESH_EEENS5_IJSH_SC_EEEEEEEvNS4_8identityES15_S1F_vS1G_EENS_8epilogue10collective18CollectiveEpilogueINS1I_23Sm100TmaWarpSpecializedILi2ELi2ELi64ELb0ELb0EEEJNS5_IJSG_SG_SH_EEENS5_IJNSX_ISG_SC_EENSX_ISH_SC_EEEEESJ_SK_SJ_SK_NS1I_6fusion15FusionCallbacksIS1M_NS1R_13LinCombEltActINS1I_6thread4SiLuESJ_fSJ_fLNS_15FloatRoundStyleE2EEES1N_S1Q_JEEENS4_5SM1004TMEM4LOAD26SM100_TMEM_LOAD_32dp32b64xENS4_13SM90_TMA_LOADES1F_NS4_39AutoVectorizingCopyWithAssumedAlignmentILi128EEENS4_14SM90_TMA_STOREES1F_S25_S25_EEEvvEEEEvNT_6ParamsE)
        /*0050*/ 	.word	0x00000028
.L_31:


//--------------------- .nv.compat                --------------------------
	.section	.nv.compat,"",@"SHT_CUDA_COMPAT_INFO"
	.align	4
        /*0000*/ 	.byte	0x02, 0x09, 0x01, 0x00, 0x02, 0x02, 0x02, 0x00, 0x02, 0x05, 0x05, 0x00, 0x03, 0x07, 0x01, 0x01
        /*0010*/ 	.byte	0x02, 0x03, 0x01, 0x00, 0x02, 0x06, 0x01, 0x00, 0x04, 0x0b, 0x08, 0x00, 0x09, 0x00, 0x00, 0x00
        /*0020*/ 	.byte	0x00, 0x00, 0x00, 0x00


//--------------------- .nv.info._ZN7cutlass13device_kernelINS_4gemm6kernel13GemmUniversalIN4cute5tupleIJiiiiEEENS1_10collective13CollectiveMmaINS1_35MainloopSm100TmaUmmaWarpSpecializedILi16ELi2ELi4ENS5_IJNS4_1CILi2EEENSA_ILi1EEESC_EEEEENS5_IJNSA_ILi256EEENSA_ILi128EEENSA_ILi64EEEEEENS_12float_e4m3_tENS5_IJlSC_lEEESJ_SK_NS4_8TiledMMAINS4_8MMA_AtomIJNS4_10MMA_TraitsINS4_25SM100_MMA_F8F6F4_2x1SM_SSEJSJ_SJ_fSF_SG_NS4_17integral_constantINS4_4UMMA5MajorELSR_0EEESS_NSP_INSQ_7ScaleInELST_0EEESU_EEEEEENS4_6LayoutINS5_IJSC_SC_SC_EEENS5_IJNSA_ILi0EEESZ_SZ_EEEEENS5_IJNS4_10UnderscoreES12_S12_EEEEENS4_18SM100_TMA_2SM_LOADENS4_14ComposedLayoutINS4_7SwizzleILi2ELi4ELi3EEENS4_18smem_ptr_flag_bitsILi8EEENSX_INS5_IJNSA_ILi8EEESH_EEENS5_IJSH_SC_EEEEEEEvNS4_8identityES15_S1F_vS1G_EENS_8epilogue10collective18CollectiveEpilogueINS1I_23Sm100TmaWarpSpecializedILi2ELi2ELi64ELb0ELb0EEEJNS5_IJSG_SG_SH_EEENS5_IJNSX_ISG_SC_EENSX_ISH_SC_EEEEESJ_SK_SJ_SK_NS1I_6fusion15FusionCallbacksIS1M_NS1R_13LinCombEltActINS1I_6thread4SiLuESJ_fSJ_fLNS_15FloatRoundStyleE2EEES1N_S1Q_JEEENS4_5SM1004TMEM4LOAD26SM100_TMEM_LOAD_32dp32b64xENS4_13SM90_TMA_LOADES1F_NS4_39AutoVectorizingCopyWithAssumedAlignmentILi128EEENS4_14SM90_TMA_STOREES1F_S25_S25_EEEvvEEEEvNT_6ParamsE --------------------------
	.section	.nv.info._ZN7cutlass13device_kernelINS_4gemm6kernel13GemmUniversalIN4cute5tupleIJiiiiEEENS1_10collective13CollectiveMmaINS1_35MainloopSm100TmaUmmaWarpSpecializedILi16ELi2ELi4ENS5_IJNS4_1CILi2EEENSA_ILi1EEESC_EEEEENS5_IJNSA_ILi256EEENSA_ILi128EEENSA_ILi64EEEEEENS_12float_e4m3_tENS5_IJlSC_lEEESJ_SK_NS4_8TiledMMAINS4_8MMA_AtomIJNS4_10MMA_TraitsINS4_25SM100_MMA_F8F6F4_2x1SM_SSEJSJ_SJ_fSF_SG_NS4_17integral_constantINS4_4UMMA5MajorELSR_0EEESS_NSP_INSQ_7ScaleInELST_0EEESU_EEEEEENS4_6LayoutINS5_IJSC_SC_SC_EEENS5_IJNSA_ILi0EEESZ_SZ_EEEEENS5_IJNS4_10UnderscoreES12_S12_EEEEENS4_18SM100_TMA_2SM_LOADENS4_14ComposedLayoutINS4_7SwizzleILi2ELi4ELi3EEENS4_18smem_ptr_flag_bitsILi8EEENSX_INS5_IJNSA_ILi8EEESH_EEENS5_IJSH_SC_EEEEEEEvNS4_8identityES15_S1F_vS1G_EENS_8epilogue10collective18CollectiveEpilogueINS1I_23Sm100TmaWarpSpecializedILi2ELi2ELi64ELb0ELb0EEEJNS5_IJSG_SG_SH_EEENS5_IJNSX_ISG_SC_EENSX_ISH_SC_EEEEESJ_SK_SJ_SK_NS1I_6fusion15FusionCallbacksIS1M_NS1R_13LinCombEltActINS1I_6thread4SiLuESJ_fSJ_fLNS_15FloatRoundStyleE2EEES1N_S1Q_JEEENS4_5SM1004TMEM4LOAD26SM100_TMEM_LOAD_32dp32b64xENS4_13SM90_TMA_LOADES1F_NS4_39AutoVectorizingCopyWithAssumedAlignmentILi128EEENS4_14SM90_TMA_STOREES1F_S25_S25_EEEvvEEEEvNT_6ParamsE,"",@"SHT_CUDA_INFO"
	.sectionflags	@""
	.align	4


	//----- nvinfo : EIATTR_CUDA_API_VERSION
	.align		4
        /*0000*/ 	.byte	0x04, 0x37
        /*0002*/ 	.short	(.L_33 - .L_32)
.L_32:
        /*0004*/ 	.word	0x00000082


	//----- nvinfo : EIATTR_KPARAM_INFO
	.align		4
.L_33:
        /*0008*/ 	.byte	0x04, 0x17
        /*000a*/ 	.short	(.L_35 - .L_34)
.L_34:
        /*000c*/ 	.word	0x00000000
        /*0010*/ 	.short	0x0000
        /*0012*/ 	.short	0x0000
        /*0014*/ 	.byte	0x00, 0xf0, 0x01, 0x20


	//----- nvinfo : EIATTR_AT_ENTRY_FRAGMENTS
	.align		4
.L_35:
        /*0018*/ 	.byte	0x04, 0x4f
        /*001a*/ 	.short	(.L_37 - .L_36)


	//   ....[0]....
.L_36:
        /*001c*/ 	.word	0x00000007


	//----- nvinfo : EIATTR_RESERVED_SMEM_USED
	.align		4
.L_37:
        /*0020*/ 	.byte	0x01, 0x41
	.zero		2


	//----- nvinfo : EIATTR_SPARSE_MMA_MASK
	.align		4
        /*0024*/ 	.byte	0x03, 0x50
        /*0026*/ 	.short	0x0000


	//----- nvinfo : EIATTR_TCGEN05_2CTA_USED
	.align		4
        /*0028*/ 	.byte	0x01, 0x52
	.zero		2


	//----- nvinfo : EIATTR_MAXREG_COUNT
	.align		4
        /*002c*/ 	.byte	0x03, 0x1b
        /*002e*/ 	.short	0x00ff


	//----- nvinfo : EIATTR_NUM_BARRIERS
	.align		4
        /*0030*/ 	.byte	0x02, 0x4c
        /*0032*/ 	.byte	0x07
	.zero		1


	//----- nvinfo : EIATTR_EXTERNS
	.align		4
        /*0034*/ 	.byte	0x04, 0x0f
        /*0036*/ 	.short	(.L_39 - .L_38)


	//   ....[0]....
	.align		4
.L_38:
        /*0038*/ 	.word	index@(__assertfail)


	//----- nvinfo : EIATTR_ANNOTATIONS
	.align		4
.L_39:
        /*003c*/ 	.byte	0x04, 0x55
        /*003e*/ 	.short	(.L_41 - .L_40)


	//   ....[0]....
.L_40:
        /*0040*/ 	.word	0x00000001
        /*0044*/ 	.byte	0xa0, 0x11, 0x00, 0x00, 0x01, 0x00, 0x00, 0x00, 0xe0, 0x11, 0x00, 0x00, 0x01, 0x00, 0x00, 0x00
        /* <DEDUP_REMOVED lines=10> */
        /*00f4*/ 	.byte	0x60, 0xe5, 0x00, 0x00


	//----- nvinfo : EIATTR_MERCURY_ISA_VERSION
	.align		4
.L_41:
        /*00f8*/ 	.byte	0x03, 0x5f
        /*00fa*/ 	.short	0x0101


	//----- nvinfo : EIATTR_INT_WARP_WIDE_INSTR_OFFSETS
	.align		4
        /*00fc*/ 	.byte	0x04, 0x31
        /*00fe*/ 	.short	(.L_43 - .L_42)


	//   ....[0]....
.L_42:
        /*0100*/ 	.word	0x00000e60


	//   ....[1]....
        /*0104*/ 	.word	0x00000f00


	//   ....[2]....
        /*0108*/ 	.word	0x00004760


	//   ....[3]....
        /*010c*/ 	.word	0x00004790


	//   ....[4]....
        /*0110*/ 	.word	0x000047e0


	//   ....[5]....
        /*0114*/ 	.word	0x000050f0


	//   ....[6]....
        /*0118*/ 	.word	0x00005160


	//   ....[7]....
        /*011c*/ 	.word	0x00005340


	//   ....[8]....
        /*0120*/ 	.word	0x00005490


	//----- nvinfo : EIATTR_COOP_GROUP_MASK_REGIDS
	.align		4
.L_43:
        /*0124*/ 	.byte	0x04, 0x29
        /*0126*/ 	.short	(.L_45 - .L_44)


	//   ....[0]....
.L_44:
        /*0128*/ 	.word	0xffffffff


	//   ....[1]....
        /*012c*/ 	.word	0xffffffff


	//   ....[2]....
        /*0130*/ 	.word	0xffffffff


	//   ....[3]....
        /*0134*/ 	.word	0xffffffff


	//   ....[4]....
        /*0138*/ 	.word	0xffffffff


	//   ....[5]....
        /*013c*/ 	.word	0xffffffff


	//   ....[6]....
        /*0140*/ 	.word	0xffffffff


	//   ....[7]....
        /*0144*/ 	.word	0xffffffff


	//   ....[8]....
        /*0148*/ 	.word	0xffffffff


	//   ....[9]....
        /*014c*/ 	.word	0xffffffff


	//   ....[10]....
        /*0150*/ 	.word	0xffffffff


	//   ....[11]....
        /*0154*/ 	.word	0xffffffff


	//   ....[12]....
        /*0158*/ 	.word	0xffffffff


	//   ....[13]....
        /*015c*/ 	.word	0xffffffff


	//----- nvinfo : EIATTR_COOP_GROUP_INSTR_OFFSETS
	.align		4
.L_45:
        /*0160*/ 	.byte	0x04, 0x28
        /*0162*/ 	.short	(.L_47 - .L_46)


	//   ....[0]....
.L_46:
        /*0164*/ 	.word	0x000000d0


	//   ....[1]....
        /*0168*/ 	.word	0x000004e0


	//   ....[2]....
        /*016c*/ 	.word	0x00000810


	//   ....[3]....
        /*0170*/ 	.word	0x00000960


	//   ....[4]....
        /*0174*/ 	.word	0x00000a50


	//   ....[5]....
        /*0178*/ 	.word	0x00000bb0


	//   ....[6]....
        /*017c*/ 	.word	0x00000d40


	//   ....[7]....
        /*0180*/ 	.word	0x00000f80


	//   ....[8]....
        /*0184*/ 	.word	0x00002170


	//   ....[9]....
        /*0188*/ 	.word	0x00003620


	//   ....[10]....
        /*018c*/ 	.word	0x00003af0


	//   ....[11]....
        /*0190*/ 	.word	0x00003b20


	//   ....[12]....
        /*0194*/ 	.word	0x00004670


	//   ....[13]....
        /*0198*/ 	.word	0x00004880


	//----- nvinfo : EIATTR_VRC_CTA_INIT_COUNT
	.align		4
.L_47:
        /*019c*/ 	.byte	0x02, 0x4a
        /*019e*/ 	.byte	0x80
	.zero		1


	//----- nvinfo : EIATTR_SYSCALL_OFFSETS
	.align		4
        /*01a0*/ 	.byte	0x04, 0x46
        /*01a2*/ 	.short	(.L_49 - .L_48)


	//   ....[0]....
.L_48:
        /*01a4*/ 	.word	0x00005ec0


	//   ....[1]....
        /*01a8*/ 	.word	0x00005fe0


	//   ....[2]....
        /*01ac*/ 	.word	0x00006b20


	//----- nvinfo : EIATTR_MBARRIER_INSTR_OFFSETS
	.align		4
.L_49:
        /*01b0*/ 	.byte	0x04, 0x39
        /*01b2*/ 	.short	(.L_51 - .L_50)


	//   ....[0]....
.L_50:
        /*01b4*/ 	.word	0x000005f0
        /*01b8*/ 	.word	0x000000ff
        /*01bc*/ 	.word	0x00000000
        /*01c0*/ 	.short	0x0100
        /*01c2*/ 	.byte	0x08
	.zero		1


	//   ....[1]....
        /*01c4*/ 	.word	0x00000600
        /*01c8*/ 	.word	0x000000ff
        /*01cc*/ 	.word	0x00000080
        /*01d0*/ 	.short	0x0100
        /*01d2*/ 	.byte	0x08
	.zero		1


	//   ....[2]....
        /*01d4*/ 	.word	0x00000610
        /*01d8*/ 	.word	0x000000ff
        /*01dc*/ 	.word	0x00000008
        /*01e0*/ 	.short	0x0100
        /*01e2*/ 	.byte	0x08
	.zero		1


	//   ....[3]....
        /*01e4*/ 	.word	0x00000620
        /*01e8*/ 	.word	0x000000ff
        /*01ec*/ 	.word	0x00000088
        /*01f0*/ 	.short	0x0100
        /*01f2*/ 	.byte	0x08
	.zero		1


	//   ....[4]....
        /*01f4*/ 	.word	0x00000630
        /*01f8*/ 	.word	0x000000ff
        /*01fc*/ 	.word	0x00000010
        /*0200*/ 	.short	0x0100
        /*0202*/ 	.byte	0x08
	.zero		1


	//   ....[5]....
        /*0204*/ 	.word	0x00000640
        /*0208*/ 	.word	0x000000ff
        /*020c*/ 	.word	0x00000090
        /*0210*/ 	.short	0x0100
        /*0212*/ 	.byte	0x08
	.zero		1


	//   ....[6]....
        /*0214*/ 	.word	0x00000650
        /*0218*/ 	.word	0x000000ff
        /*021c*/ 	.word	0x00000018
        /*0220*/ 	.short	0x0100
        /*0222*/ 	.byte	0x08
	.zero		1


	//   ....[7]....
        /*0224*/ 	.word	0x00000660
        /*0228*/ 	.word	0x000000ff
        /*022c*/ 	.word	0x00000098
        /*0230*/ 	.short	0x0100
        /*0232*/ 	.byte	0x08
	.zero		1


	//   ....[8]....
        /*0234*/ 	.word	0x00000670
        /*0238*/ 	.word	0x000000ff
        /*023c*/ 	.word	0x00000020
        /*0240*/ 	.short	0x0100
        /*0242*/ 	.byte	0x08
	.zero		1


	//   ....[9]....
        /*0244*/ 	.word	0x00000680
        /*0248*/ 	.word	0x000000ff
        /*024c*/ 	.word	0x000000a0
        /*0250*/ 	.short	0x0100
        /*0252*/ 	.byte	0x08
	.zero		1


	//   ....[10]....
        /*0254*/ 	.word	0x00000690
        /*0258*/ 	.word	0x000000ff
        /*025c*/ 	.word	0x00000028
        /*0260*/ 	.short	0x0100
        /*0262*/ 	.byte	0x08
	.zero		1


	//   ....[11]....
        /*0264*/ 	.word	0x000006a0
        /*0268*/ 	.word	0x000000ff
        /*026c*/ 	.word	0x000000a8
        /*0270*/ 	.short	0x0100
        /*0272*/ 	.byte	0x08
	.zero		1


	//   ....[12]....
        /*0274*/ 	.word	0x000006b0
        /*0278*/ 	.word	0x000000ff
        /*027c*/ 	.word	0x00000030
        /*0280*/ 	.short	0x0100
        /*0282*/ 	.byte	0x08
	.zero		1


	//   ....[13]....
        /*0284*/ 	.word	0x000006c0
        /*0288*/ 	.word	0x000000ff
        /*028c*/ 	.word	0x000000b0
        /*0290*/ 	.short	0x0100
        /*0292*/ 	.byte	0x08
	.zero		1


	//   ....[14]....
        /*0294*/ 	.word	0x000006d0
        /*0298*/ 	.word	0x000000ff
        /*029c*/ 	.word	0x00000038
        /*02a0*/ 	.short	0x0100
        /*02a2*/ 	.byte	0x08
	.zero		1


	//   ....[15]....
        /*02a4*/ 	.word	0x000006e0
        /*02a8*/ 	.word	0x000000ff
        /*02ac*/ 	.word	0x000000b8
        /*02b0*/ 	.short	0x0100
        /*02b2*/ 	.byte	0x08
	.zero		1


	//   ....[16]....
        /*02b4*/ 	.word	0x000006f0
        /*02b8*/ 	.word	0x000000ff
        /*02bc*/ 	.word	0x00000040
        /*02c0*/ 	.short	0x0100
        /*02c2*/ 	.byte	0x08
	.zero		1


	//   ....[17]....
        /*02c4*/ 	.word	0x00000700
        /*02c8*/ 	.word	0x000000ff
        /*02cc*/ 	.word	0x000000c0
        /*02d0*/ 	.short	0x0100
        /*02d2*/ 	.byte	0x08
	.zero		1


	//   ....[18]....
        /*02d4*/ 	.word	0x00000710
        /*02d8*/ 	.word	0x000000ff
        /*02dc*/ 	.word	0x00000048
        /*02e0*/ 	.short	0x0100
        /*02e2*/ 	.byte	0x08
	.zero		1


	//   ....[19]....
        /*02e4*/ 	.word	0x00000720
        /*02e8*/ 	.word	0x000000ff
        /*02ec*/ 	.word	0x000000c8
        /*02f0*/ 	.short	0x0100
        /*02f2*/ 	.byte	0x08
	.zero		1


	//   ....[20]....
        /*02f4*/ 	.word	0x00000730
        /*02f8*/ 	.word	0x000000ff
        /*02fc*/ 	.word	0x00000050
        /*0300*/ 	.short	0x0100
        /*0302*/ 	.byte	0x08
	.zero		1


	//   ....[21]....
        /*0304*/ 	.word	0x00000740
        /*0308*/ 	.word	0x000000ff
        /*030c*/ 	.word	0x000000d0
        /*0310*/ 	.short	0x0100
        /*0312*/ 	.byte	0x08
	.zero		1


	//   ....[22]....
        /*0314*/ 	.word	0x00000750
        /*0318*/ 	.word	0x000000ff
        /*031c*/ 	.word	0x00000058
        /*0320*/ 	.short	0x0100
        /*0322*/ 	.byte	0x08
	.zero		1


	//   ....[23]....
        /*0324*/ 	.word	0x00000760
        /*0328*/ 	.word	0x000000ff
        /*032c*/ 	.word	0x000000d8
        /*0330*/ 	.short	0x0100
        /*0332*/ 	.byte	0x08
	.zero		1


	//   ....[24]....
        /*0334*/ 	.word	0x00000770
        /*0338*/ 	.word	0x000000ff
        /*033c*/ 	.word	0x00000060
        /*0340*/ 	.short	0x0100
        /*0342*/ 	.byte	0x08
	.zero		1


	//   ....[25]....
        /*0344*/ 	.word	0x00000780
        /*0348*/ 	.word	0x000000ff
        /*034c*/ 	.word	0x000000e0
        /*0350*/ 	.short	0x0100
        /*0352*/ 	.byte	0x08
	.zero		1


	//   ....[26]....
        /*0354*/ 	.word	0x00000790
        /*0358*/ 	.word	0x000000ff
        /*035c*/ 	.word	0x00000068
        /*0360*/ 	.short	0x0100
        /*0362*/ 	.byte	0x08
	.zero		1


	//   ....[27]....
        /*0364*/ 	.word	0x000007a0
        /*0368*/ 	.word	0x000000ff
        /*036c*/ 	.word	0x000000e8
        /*0370*/ 	.short	0x0100
        /*0372*/ 	.byte	0x08
	.zero		1


	//   ....[28]....
        /*0374*/ 	.word	0x000007b0
        /*0378*/ 	.word	0x000000ff
        /*037c*/ 	.word	0x00000070
        /*0380*/ 	.short	0x0100
        /*0382*/ 	.byte	0x08
	.zero		1


	//   ....[29]....
        /*0384*/ 	.word	0x000007c0
        /*0388*/ 	.word	0x000000ff
        /*038c*/ 	.word	0x000000f0
        /*0390*/ 	.short	0x0100
        /*0392*/ 	.byte	0x08
	.zero		1


	//   ....[30]....
        /*0394*/ 	.word	0x000007d0
        /*0398*/ 	.word	0x000000ff
        /*039c*/ 	.word	0x00000078
        /*03a0*/ 	.short	0x0100
        /*03a2*/ 	.byte	0x08
	.zero		1


	//   ....[31]....
        /*03a4*/ 	.word	0x000007e0
        /*03a8*/ 	.word	0x000000ff
        /*03ac*/ 	.word	0x000000f8
        /*03b0*/ 	.short	0x0100
        /*03b2*/ 	.byte	0x08
	.zero		1


	//   ....[32]....
        /*03b4*/ 	.word	0x00000910
        /*03b8*/ 	.word	0x000000ff
        /*03bc*/ 	.word	0x00000100
        /*03c0*/ 	.short	0x0100
        /*03c2*/ 	.byte	0x09
	.zero		1


	//   ....[33]....
        /*03c4*/ 	.word	0x00000920
        /*03c8*/ 	.word	0x000000ff
        /*03cc*/ 	.word	0x00000110
        /*03d0*/ 	.short	0x0100
        /*03d2*/ 	.byte	0x09
	.zero		1


	//   ....[34]....
        /*03d4*/ 	.word	0x00000930
        /*03d8*/ 	.word	0x000000ff
        /*03dc*/ 	.word	0x00000108
        /*03e0*/ 	.short	0x0100
        /*03e2*/ 	.byte	0x09
	.zero		1


	//   ....[35]....
        /*03e4*/ 	.word	0x00000940
        /*03e8*/ 	.word	0x000000ff
        /*03ec*/ 	.word	0x00000118
        /*03f0*/ 	.short	0x0100
        /*03f2*/ 	.byte	0x09
	.zero		1


	//   ....[36]....
        /*03f4*/ 	.word	0x00000a20
        /*03f8*/ 	.word	0x000000ff
        /*03fc*/ 	.word	0x00000120
        /*0400*/ 	.short	0x0100
        /*0402*/ 	.byte	0x08
	.zero		1


	//   ....[37]....
        /*0404*/ 	.word	0x00000a30
        /*0408*/ 	.word	0x000000ff
        /*040c*/ 	.word	0x00000128
        /*0410*/ 	.short	0x0100
        /*0412*/ 	.byte	0x08
	.zero		1


	//   ....[38]....
        /*0414*/ 	.word	0x00000b60
        /*0418*/ 	.word	0x000000ff
        /*041c*/ 	.word	0x00000130
        /*0420*/ 	.short	0x0100
        /*0422*/ 	.byte	0x08
	.zero		1


	//   ....[39]....
        /*0424*/ 	.word	0x00000b70
        /*0428*/ 	.word	0x000000ff
        /*042c*/ 	.word	0x00000140
        /*0430*/ 	.short	0x0100
        /*0432*/ 	.byte	0x08
	.zero		1


	//   ....[40]....
        /*0434*/ 	.word	0x00000b80
        /*0438*/ 	.word	0x000000ff
        /*043c*/ 	.word	0x00000138
        /*0440*/ 	.short	0x0100
        /*0442*/ 	.byte	0x08
	.zero		1


	//   ....[41]....
        /*0444*/ 	.word	0x00000b90
        /*0448*/ 	.word	0x000000ff
        /*044c*/ 	.word	0x00000148
        /*0450*/ 	.short	0x0100
        /*0452*/ 	.byte	0x08
	.zero		1


	//   ....[42]....
        /*0454*/ 	.word	0x00000cb0
        /*0458*/ 	.word	0x000000ff
        /*045c*/ 	.word	0x00000150
        /*0460*/ 	.short	0x0100
        /*0462*/ 	.byte	0x09
	.zero		1


	//   ....[43]....
        /*0464*/ 	.word	0x00000cc0
        /*0468*/ 	.word	0x000000ff
        /*046c*/ 	.word	0x00000170
        /*0470*/ 	.short	0x0100
        /*0472*/ 	.byte	0x09
	.zero		1


	//   ....[44]....
        /*0474*/ 	.word	0x00000cd0
        /*0478*/ 	.word	0x000000ff
        /*047c*/ 	.word	0x00000158
        /*0480*/ 	.short	0x0100
        /*0482*/ 	.byte	0x09
	.zero		1


	//   ....[45]....
        /*0484*/ 	.word	0x00000ce0
        /*0488*/ 	.word	0x000000ff
        /*048c*/ 	.word	0x00000178
        /*0490*/ 	.short	0x0100
        /*0492*/ 	.byte	0x09
	.zero		1


	//   ....[46]....
        /*0494*/ 	.word	0x00000cf0
        /*0498*/ 	.word	0x000000ff
        /*049c*/ 	.word	0x00000160
        /*04a0*/ 	.short	0x0100
        /*04a2*/ 	.byte	0x09
	.zero		1


	//   ....[47]....
        /*04a4*/ 	.word	0x00000d00
        /*04a8*/ 	.word	0x000000ff
        /*04ac*/ 	.word	0x00000180
        /*04b0*/ 	.short	0x0100
        /*04b2*/ 	.byte	0x09
	.zero		1


	//   ....[48]....
        /*04b4*/ 	.word	0x00000d10
        /*04b8*/ 	.word	0x000000ff
        /*04bc*/ 	.word	0x00000168
        /*04c0*/ 	.short	0x0100
        /*04c2*/ 	.byte	0x09
	.zero		1


	//   ....[49]....
        /*04c4*/ 	.word	0x00000d20
        /*04c8*/ 	.word	0x000000ff
        /*04cc*/ 	.word	0x00000188
        /*04d0*/ 	.short	0x0100
        /*04d2*/ 	.byte	0x09
	.zero		1


	//   ....[50]....
        /*04d4*/ 	.word	0x00000e10
        /*04d8*/ 	.word	0x000000ff
        /*04dc*/ 	.word	0x00000190
        /*04e0*/ 	.short	0x0100
        /*04e2*/ 	.byte	0x08
	.zero		1


	//   ....[51]....
        /*04e4*/ 	.word	0x00000e20
        /*04e8*/ 	.word	0x000000ff
        /*04ec*/ 	.word	0x000001a0
        /*04f0*/ 	.short	0x0100
        /*04f2*/ 	.byte	0x08
	.zero		1


	//   ....[52]....
        /*04f4*/ 	.word	0x00000e30
        /*04f8*/ 	.word	0x000000ff
        /*04fc*/ 	.word	0x00000198
        /*0500*/ 	.short	0x0100
        /*0502*/ 	.byte	0x08
	.zero		1


	//   ....[53]....
        /*0504*/ 	.word	0x00000e40
        /*0508*/ 	.word	0x000000ff
        /*050c*/ 	.word	0x000001a8
        /*0510*/ 	.short	0x0100
        /*0512*/ 	.byte	0x08
	.zero		1


	//   ....[54]....
        /*0514*/ 	.word	0x00000f30
        /*0518*/ 	.word	0x000000ff
        /*051c*/ 	.word	0x000001b0
        /*0520*/ 	.short	0x0100
        /*0522*/ 	.byte	0x06
	.zero		1


	//   ....[55]....
        /*0524*/ 	.word	0x00001960
        /*0528*/ 	.word	0x00000002
        /*052c*/ 	.word	0x000001a0
        /*0530*/ 	.short	0x010a
        /*0532*/ 	.byte	0xff
	.zero		1


	//   ....[56]....
        /*0534*/ 	.word	0x00001980
        /*0538*/ 	.word	0x00000002
        /*053c*/ 	.word	0x00000190
        /*0540*/ 	.short	0x0101
        /*0542*/ 	.byte	0xff
	.zero		1


	//   ....[57]....
        /*0544*/ 	.word	0x00001a60
        /*0548*/ 	.word	0x000000ff
        /*054c*/ 	.word	0x00000080
        /*0550*/ 	.short	0x010a
        /*0552*/ 	.byte	0x08
	.zero		1


	//   ....[58]....
        /*0554*/ 	.word	0x00001b60
        /*0558*/ 	.word	0x000000ff
        /*055c*/ 	.word	0x00000080
        /*0560*/ 	.short	0x010a
        /*0562*/ 	.byte	0x21
	.zero		1


	//   ....[59]....
        /*0564*/ 	.word	0x00001d10
        /*0568*/ 	.word	0x000000ff
        /*056c*/ 	.word	0x00000080
        /*0570*/ 	.short	0x010a
        /*0572*/ 	.byte	0x08
	.zero		1


	//   ....[60]....
        /*0574*/ 	.word	0x00001e30
        /*0578*/ 	.word	0x000000ff
        /*057c*/ 	.word	0x00000128
        /*0580*/ 	.short	0x0101
        /*0582*/ 	.byte	0x04
	.zero		1


	//   ....[61]....
        /*0584*/ 	.word	0x00001e40
        /*0588*/ 	.word	0x000000ff
        /*058c*/ 	.word	0x00000080
        /*0590*/ 	.short	0x010a
        /*0592*/ 	.byte	0x08
	.zero		1


	//   ....[62]....
        /*0594*/ 	.word	0x00001ec0
        /*0598*/ 	.word	0x000000ff
        /*059c*/ 	.word	0x00000080
        /*05a0*/ 	.short	0x010a
        /*05a2*/ 	.byte	0x11
	.zero		1


	//   ....[63]....
        /*05a4*/ 	.word	0x00002050
        /*05a8*/ 	.word	0x000000ff
        /*05ac*/ 	.word	0x00000080
        /*05b0*/ 	.short	0x010a
        /*05b2*/ 	.byte	0x08
	.zero		1


	//   ....[64]....
        /*05b4*/ 	.word	0x000021a0
        /*05b8*/ 	.word	0x00000003
        /*05bc*/ 	.word	0x00000130
        /*05c0*/ 	.short	0x010a
        /*05c2*/ 	.byte	0xff
	.zero		1


	//   ....[65]....
        /*05c4*/ 	.word	0x00002260
        /*05c8*/ 	.word	0x00000003
        /*05cc*/ 	.word	0x00000000
        /*05d0*/ 	.short	0x0101
        /*05d2*/ 	.byte	0xff
	.zero		1


	//   ....[66]....
        /*05d4*/ 	.word	0x000027c0
        /*05d8*/ 	.word	0x000000ff
        /*05dc*/ 	.word	0x00000000
        /*05e0*/ 	.short	0x010a
        /*05e2*/ 	.byte	0x05
	.zero		1


	//   ....[67]....
        /*05e4*/ 	.word	0x00002850
        /*05e8*/ 	.word	0x000000ff
        /*05ec*/ 	.word	0x00000000
        /*05f0*/ 	.short	0x010a
        /*05f2*/ 	.byte	0x05
	.zero		1


	//   ....[68]....
        /*05f4*/ 	.word	0x000028e0
        /*05f8*/ 	.word	0x000000ff
        /*05fc*/ 	.word	0x00000000
        /*0600*/ 	.short	0x010a
        /*0602*/ 	.byte	0x05
	.zero		1


	//   ....[69]....
        /*0604*/ 	.word	0x00002970
        /*0608*/ 	.word	0x000000ff
        /*060c*/ 	.word	0x00000000
        /*0610*/ 	.short	0x010a
        /*0612*/ 	.byte	0x05
	.zero		1


	//   ....[70]....
        /*0614*/ 	.word	0x00002a00
        /*0618*/ 	.word	0x000000ff
        /*061c*/ 	.word	0x00000000
        /*0620*/ 	.short	0x010a
        /*0622*/ 	.byte	0x05
	.zero		1


	//   ....[71]....
        /*0624*/ 	.word	0x00002a90
        /*0628*/ 	.word	0x000000ff
        /*062c*/ 	.word	0x00000000
        /*0630*/ 	.short	0x010a
        /*0632*/ 	.byte	0x05
	.zero		1


	//   ....[72]....
        /*0634*/ 	.word	0x00002b20
        /*0638*/ 	.word	0x000000ff
        /*063c*/ 	.word	0x00000000
        /*0640*/ 	.short	0x010a
        /*0642*/ 	.byte	0x05
	.zero		1


	//   ....[73]....
        /*0644*/ 	.word	0x00002bb0
        /*0648*/ 	.word	0x000000ff
        /*064c*/ 	.word	0x00000000
        /*0650*/ 	.short	0x010a
        /*0652*/ 	.byte	0x05
	.zero		1


	//   ....[74]....
        /*0654*/ 	.word	0x00002c40
        /*0658*/ 	.word	0x000000ff
        /*065c*/ 	.word	0x00000000
        /*0660*/ 	.short	0x010a
        /*0662*/ 	.byte	0x05
	.zero		1


	//   ....[75]....
        /*0664*/ 	.word	0x00002cd0
        /*0668*/ 	.word	0x000000ff
        /*066c*/ 	.word	0x00000000
        /*0670*/ 	.short	0x010a
        /*0672*/ 	.byte	0x05
	.zero		1


	//   ....[76]....
        /*0674*/ 	.word	0x00002d60
        /*0678*/ 	.word	0x000000ff
        /*067c*/ 	.word	0x00000000
        /*0680*/ 	.short	0x010a
        /*0682*/ 	.byte	0x05
	.zero		1


	//   ....[77]....
        /*0684*/ 	.word	0x00002df0
        /*0688*/ 	.word	0x000000ff
        /*068c*/ 	.word	0x00000000
        /*0690*/ 	.short	0x010a
        /*0692*/ 	.byte	0x05
	.zero		1


	//   ....[78]....
        /*0694*/ 	.word	0x00002e80
        /*0698*/ 	.word	0x000000ff
        /*069c*/ 	.word	0x00000000
        /*06a0*/ 	.short	0x010a
        /*06a2*/ 	.byte	0x05
	.zero		1


	//   ....[79]....
        /*06a4*/ 	.word	0x00002f10
        /*06a8*/ 	.word	0x000000ff
        /*06ac*/ 	.word	0x00000000
        /*06b0*/ 	.short	0x010a
        /*06b2*/ 	.byte	0x05
	.zero		1


	//   ....[80]....
        /*06b4*/ 	.word	0x00002fa0
        /*06b8*/ 	.word	0x000000ff
        /*06bc*/ 	.word	0x00000000
        /*06c0*/ 	.short	0x010a
        /*06c2*/ 	.byte	0x05
	.zero		1


	//   ....[81]....
        /*06c4*/ 	.word	0x00003040
        /*06c8*/ 	.word	0x00000000
        /*06cc*/ 	.word	0x00000000
        /*06d0*/ 	.short	0x010a
        /*06d2*/ 	.byte	0xff
	.zero		1


	//   ....[82]....
        /*06d4*/ 	.word	0x00003180
        /*06d8*/ 	.word	0x00000000
        /*06dc*/ 	.word	0x00000190
        /*06e0*/ 	.short	0x010a
        /*06e2*/ 	.byte	0xff
	.zero		1


	//   ....[83]....
        /*06e4*/ 	.word	0x000031f0
        /*06e8*/ 	.word	0x00000000
        /*06ec*/ 	.word	0x00000000
        /*06f0*/ 	.short	0x0101
        /*06f2*/ 	.byte	0xff
	.zero		1


	//   ....[84]....
        /*06f4*/ 	.word	0x00003200
        /*06f8*/ 	.word	0x000000ff
        /*06fc*/ 	.word	0x00000140
        /*0700*/ 	.short	0x010a
        /*0702*/ 	.byte	0x05
	.zero		1


	//   ....[85]....
        /*0704*/ 	.word	0x00003320
        /*0708*/ 	.word	0x00000000
        /*070c*/ 	.word	0x00000130
        /*0710*/ 	.short	0x010a
        /*0712*/ 	.byte	0xff
	.zero		1


	//   ....[86]....
        /*0714*/ 	.word	0x00003410
        /*0718*/ 	.word	0x00000000
        /*071c*/ 	.word	0x00000000
        /*0720*/ 	.short	0x0101
        /*0722*/ 	.byte	0xff
	.zero		1


	//   ....[87]....
        /*0724*/ 	.word	0x000034c0
        /*0728*/ 	.word	0x000000ff
        /*072c*/ 	.word	0x00000140
        /*0730*/ 	.short	0x0106
        /*0732*/ 	.byte	0x05
	.zero		1


	//   ....[88]....
        /*0734*/ 	.word	0x000034e0
        /*0738*/ 	.word	0x000000ff
        /*073c*/ 	.word	0x00000140
        /*0740*/ 	.short	0x010a
        /*0742*/ 	.byte	0x05
	.zero		1


	//   ....[89]....
        /*0744*/ 	.word	0x00003570
        /*0748*/ 	.word	0x000000ff
        /*074c*/ 	.word	0x00000140
        /*0750*/ 	.short	0x0106
        /*0752*/ 	.byte	0x04
	.zero		1


	//   ....[90]....
        /*0754*/ 	.word	0x000035b0
        /*0758*/ 	.word	0x00000000
        /*075c*/ 	.word	0x00000140
        /*0760*/ 	.short	0x010a
        /*0762*/ 	.byte	0xff
	.zero		1


	//   ....[91]....
        /*0764*/ 	.word	0x000037f0
        /*0768*/ 	.word	0x000000ff
        /*076c*/ 	.word	0x00000008
        /*0770*/ 	.short	0x010a
        /*0772*/ 	.byte	0x06
	.zero		1


	//   ....[92]....
        /*0774*/ 	.word	0x00003810
        /*0778*/ 	.word	0x000000ff
        /*077c*/ 	.word	0x00000008
        /*0780*/ 	.short	0x010a
        /*0782*/ 	.byte	0x06
	.zero		1


	//   ....[93]....
        /*0784*/ 	.word	0x000039a0
        /*0788*/ 	.word	0x000000ff
        /*078c*/ 	.word	0x00000008
        /*0790*/ 	.short	0x010a
        /*0792*/ 	.byte	0x06
	.zero		1


	//   ....[94]....
        /*0794*/ 	.word	0x000039c0
        /*0798*/ 	.word	0x000000ff
        /*079c*/ 	.word	0x00000008
        /*07a0*/ 	.short	0x010a
        /*07a2*/ 	.byte	0x06
	.zero		1


	//   ....[95]....
        /*07a4*/ 	.word	0x00003a80
        /*07a8*/ 	.word	0x000000ff
        /*07ac*/ 	.word	0x00000000
        /*07b0*/ 	.short	0x0101
        /*07b2*/ 	.byte	0x07
	.zero		1


	//   ....[96]....
        /*07b4*/ 	.word	0x00003d90
        /*07b8*/ 	.word	0x00000003
        /*07bc*/ 	.word	0x00000130
        /*07c0*/ 	.short	0x010a
        /*07c2*/ 	.byte	0xff
	.zero		1


	//   ....[97]....
        /*07c4*/ 	.word	0x00003e50
        /*07c8*/ 	.word	0x00000003
        /*07cc*/ 	.word	0x00000000
        /*07d0*/ 	.short	0x0101
        /*07d2*/ 	.byte	0xff
	.zero		1


	//   ....[98]....
        /*07d4*/ 	.word	0x00003f00
        /*07d8*/ 	.word	0x000000ff
        /*07dc*/ 	.word	0x00000000
        /*07e0*/ 	.short	0x010a
        /*07e2*/ 	.byte	0x06
	.zero		1


	//   ....[99]....
        /*07e4*/ 	.word	0x00003f10
        /*07e8*/ 	.word	0x000000ff
        /*07ec*/ 	.word	0x00000170
        /*07f0*/ 	.short	0x010a
        /*07f2*/ 	.byte	0x0a
	.zero		1


	//   ....[100]....
        /*07f4*/ 	.word	0x00003fc0
        /*07f8*/ 	.word	0x000000ff
        /*07fc*/ 	.word	0x00000000
        /*0800*/ 	.short	0x010a
        /*0802*/ 	.byte	0x09
	.zero		1


	//   ....[101]....
        /*0804*/ 	.word	0x00004100
        /*0808*/ 	.word	0x000000ff
        /*080c*/ 	.word	0x00000000
        /*0810*/ 	.short	0x010a
        /*0812*/ 	.byte	0x06
	.zero		1


	//   ....[102]....
        /*0814*/ 	.word	0x00004360
        /*0818*/ 	.word	0x000000ff
        /*081c*/ 	.word	0x00000000
        /*0820*/ 	.short	0x010a
        /*0822*/ 	.byte	0x07
	.zero		1


	//   ....[103]....
        /*0824*/ 	.word	0x000043f0
        /*0828*/ 	.word	0x000000ff
        /*082c*/ 	.word	0x00000000
        /*0830*/ 	.short	0x010a
        /*0832*/ 	.byte	0x07
	.zero		1


	//   ....[104]....
        /*0834*/ 	.word	0x00004480
        /*0838*/ 	.word	0x000000ff
        /*083c*/ 	.word	0x00000000
        /*0840*/ 	.short	0x010a
        /*0842*/ 	.byte	0x07
	.zero		1


	//   ....[105]....
        /*0844*/ 	.word	0x00004520
        /*0848*/ 	.word	0x00000000
        /*084c*/ 	.word	0x00000000
        /*0850*/ 	.short	0x010a
        /*0852*/ 	.byte	0xff
	.zero		1


	//   ....[106]....
        /*0854*/ 	.word	0x00004560
        /*0858*/ 	.word	0x00000000
        /*085c*/ 	.word	0x00000000
        /*0860*/ 	.short	0x010a
        /*0862*/ 	.byte	0xff
	.zero		1


	//   ....[107]....
        /*0864*/ 	.word	0x000045d0
        /*0868*/ 	.word	0x000000ff
        /*086c*/ 	.word	0x00000000
        /*0870*/ 	.short	0x0101
        /*0872*/ 	.byte	0x05
	.zero		1


	//   ....[108]....
        /*0874*/ 	.word	0x00004610
        /*0878*/ 	.word	0x000000ff
        /*087c*/ 	.word	0x000001b0
        /*0880*/ 	.short	0x010a
        /*0882*/ 	.byte	0x08
	.zero		1


	//   ....[109]....
        /*0884*/ 	.word	0x00004660
        /*0888*/ 	.word	0x000000ff
        /*088c*/ 	.word	0x00000000
        /*0890*/ 	.short	0x0101
        /*0892*/ 	.byte	0x05
	.zero		1


	//   ....[110]....
        /*0894*/ 	.word	0x00004a90
        /*0898*/ 	.word	0x00000000
        /*089c*/ 	.word	0x00000130
        /*08a0*/ 	.short	0x010a
        /*08a2*/ 	.byte	0xff
	.zero		1


	//   ....[111]....
        /*08a4*/ 	.word	0x00004b50
        /*08a8*/ 	.word	0x00000000
        /*08ac*/ 	.word	0x00000000
        /*08b0*/ 	.short	0x0101
        /*08b2*/ 	.byte	0xff
	.zero		1


	//   ....[112]....
        /*08b4*/ 	.word	0x00004e70
        /*08b8*/ 	.word	0x000000ff
        /*08bc*/ 	.word	0x00000128
        /*08c0*/ 	.short	0x010a
        /*08c2*/ 	.byte	0x06
	.zero		1


	//   ....[113]....
        /*08c4*/ 	.word	0x00005060
        /*08c8*/ 	.word	0x000000ff
        /*08cc*/ 	.word	0x00000110
        /*08d0*/ 	.short	0x010a
        /*08d2*/ 	.byte	0x06
	.zero		1


	//   ....[114]....
        /*08d4*/ 	.word	0x00005210
        /*08d8*/ 	.word	0x000000ff
        /*08dc*/ 	.word	0x00000100
        /*08e0*/ 	.short	0x010b
        /*08e2*/ 	.byte	0x06
	.zero		1


	//   ....[115]....
        /*08e4*/ 	.word	0x00005250
        /*08e8*/ 	.word	0x000000ff
        /*08ec*/ 	.word	0x00000000
        /*08f0*/ 	.short	0x0101
        /*08f2*/ 	.byte	0x08
	.zero		1


	//   ....[116]....
        /*08f4*/ 	.word	0x00005270
        /*08f8*/ 	.word	0x000000ff
        /*08fc*/ 	.word	0x00000118
        /*0900*/ 	.short	0x010a
        /*0902*/ 	.byte	0x06
	.zero		1


	//   ....[117]....
        /*0904*/ 	.word	0x000054d0
        /*0908*/ 	.word	0x000000ff
        /*090c*/ 	.word	0x00000108
        /*0910*/ 	.short	0x010b
        /*0912*/ 	.byte	0x06
	.zero		1


	//   ....[118]....
        /*0914*/ 	.word	0x000054f0
        /*0918*/ 	.word	0x000000ff
        /*091c*/ 	.word	0x00000000
        /*0920*/ 	.short	0x0101
        /*0922*/ 	.byte	0x0d
	.zero		1


	//   ....[119]....
        /*0924*/ 	.word	0x00005540
        /*0928*/ 	.word	0x000000ff
        /*092c*/ 	.word	0x00000110
        /*0930*/ 	.short	0x010a
        /*0932*/ 	.byte	0x06
	.zero		1


	//   ....[120]....
        /*0934*/ 	.word	0x00005580
        /*0938*/ 	.word	0x00000002
        /*093c*/ 	.word	0x00000118
        /*0940*/ 	.short	0x010a
        /*0942*/ 	.byte	0xff
	.zero		1


	//   ....[121]....
        /*0944*/ 	.word	0x000057f0
        /*0948*/ 	.word	0x00000000
        /*094c*/ 	.word	0x00000130
        /*0950*/ 	.short	0x010a
        /*0952*/ 	.byte	0xff
	.zero		1


	//   ....[122]....
        /*0954*/ 	.word	0x000058c0
        /*0958*/ 	.word	0x00000000
        /*095c*/ 	.word	0x00000000
        /*0960*/ 	.short	0x0101
        /*0962*/ 	.byte	0xff
	.zero		1


	//   ....[123]....
        /*0964*/ 	.word	0x00006480
        /*0968*/ 	.word	0x00000002
        /*096c*/ 	.word	0x00000100
        /*0970*/ 	.short	0x010a
        /*0972*/ 	.byte	0xff
	.zero		1


	//   ....[124]....
        /*0974*/ 	.word	0x000064e0
        /*0978*/ 	.word	0x00000002
        /*097c*/ 	.word	0x00000150
        /*0980*/ 	.short	0x010a
        /*0982*/ 	.byte	0xff
	.zero		1


	//   ....[125]....
        /*0984*/ 	.word	0x00006730
        /*0988*/ 	.word	0x00000004
        /*098c*/ 	.word	0x00000100
        /*0990*/ 	.short	0x010a
        /*0992*/ 	.byte	0xff
	.zero		1


	//   ....[126]....
        /*0994*/ 	.word	0x00006880
        /*0998*/ 	.word	0x00000000
        /*099c*/ 	.word	0x00000000
        /*09a0*/ 	.short	0x0101
        /*09a2*/ 	.byte	0xff
	.zero		1


	//   ....[127]....
        /*09a4*/ 	.word	0x000069b0
        /*09a8*/ 	.word	0x000000df
        /*09ac*/ 	.word	0x00000150
        /*09b0*/ 	.short	0x010a
        /*09b2*/ 	.byte	0xff
	.zero		1


	//   ....[128]....
        /*09b4*/ 	.word	0x000093f0
        /*09b8*/ 	.word	0x00000053
        /*09bc*/ 	.word	0x00000000
        /*09c0*/ 	.short	0x0101
        /*09c2*/ 	.byte	0xff
	.zero		1


	//   ....[129]....
        /*09c4*/ 	.word	0x0000e400
        /*09c8*/ 	.word	0x00000002
        /*09cc*/ 	.word	0x00000100
        /*09d0*/ 	.short	0x010a
        /*09d2*/ 	.byte	0xff
	.zero		1


	//   ....[130]....
        /*09d4*/ 	.word	0x0000e5a0
        /*09d8*/ 	.word	0x00000002
        /*09dc*/ 	.word	0x000001a0
        /*09e0*/ 	.short	0x010a
        /*09e2*/ 	.byte	0xff
	.zero		1


	//   ....[131]....
        /*09e4*/ 	.word	0x0000e600
        /*09e8*/ 	.word	0x00000004
        /*09ec*/ 	.word	0x00000080
        /*09f0*/ 	.short	0x010a
        /*09f2*/ 	.byte	0xff
	.zero		1


	//   ....[132]....
        /*09f4*/ 	.word	0x0000e660
        /*09f8*/ 	.word	0x00000004
        /*09fc*/ 	.word	0x00000080
        /*0a00*/ 	.short	0x010a
        /*0a02*/ 	.byte	0xff
	.zero		1


	//   ....[133]....
        /*0a04*/ 	.word	0x0000e6b0
        /*0a08*/ 	.word	0x00000003
        /*0a0c*/ 	.word	0x00000130
        /*0a10*/ 	.short	0x010a
        /*0a12*/ 	.byte	0xff
	.zero		1


	//   ....[134]....
        /*0a14*/ 	.word	0x0000e710
        /*0a18*/ 	.word	0x00000003
        /*0a1c*/ 	.word	0x00000000
        /*0a20*/ 	.short	0x010a
        /*0a22*/ 	.byte	0xff
	.zero		1


	//   ....[135]....
        /*0a24*/ 	.word	0x0000e770
        /*0a28*/ 	.word	0x00000003
        /*0a2c*/ 	.word	0x00000000
        /*0a30*/ 	.short	0x010a
        /*0a32*/ 	.byte	0xff
	.zero		1


	//   ....[136]....
        /*0a34*/ 	.word	0x0000e7d0
        /*0a38*/ 	.word	0x00000003
        /*0a3c*/ 	.word	0x00000000
        /*0a40*/ 	.short	0x010a
        /*0a42*/ 	.byte	0xff
	.zero		1


	//   ....[137]....
        /*0a44*/ 	.word	0x0000e830
        /*0a48*/ 	.word	0x00000003
        /*0a4c*/ 	.word	0x00000000
        /*0a50*/ 	.short	0x010a
        /*0a52*/ 	.byte	0xff
	.zero		1


	//   ....[138]....
        /*0a54*/ 	.word	0x0000e890
        /*0a58*/ 	.word	0x00000003
        /*0a5c*/ 	.word	0x00000000
        /*0a60*/ 	.short	0x010a
        /*0a62*/ 	.byte	0xff
	.zero		1


	//   ....[139]....
        /*0a64*/ 	.word	0x0000e8f0
        /*0a68*/ 	.word	0x00000003
        /*0a6c*/ 	.word	0x00000000
        /*0a70*/ 	.short	0x010a
        /*0a72*/ 	.byte	0xff
	.zero		1


	//   ....[140]....
        /*0a74*/ 	.word	0x0000e950
        /*0a78*/ 	.word	0x00000003
        /*0a7c*/ 	.word	0x00000000
        /*0a80*/ 	.short	0x010a
        /*0a82*/ 	.byte	0xff
	.zero		1


	//   ....[141]....
        /*0a84*/ 	.word	0x0000e9b0
        /*0a88*/ 	.word	0x00000003
        /*0a8c*/ 	.word	0x00000000
        /*0a90*/ 	.short	0x010a
        /*0a92*/ 	.byte	0xff
	.zero		1


	//   ....[142]....
        /*0a94*/ 	.word	0x0000ea10
        /*0a98*/ 	.word	0x00000003
        /*0a9c*/ 	.word	0x00000000
        /*0aa0*/ 	.short	0x010a
        /*0aa2*/ 	.byte	0xff
	.zero		1


	//   ....[143]....
        /*0aa4*/ 	.word	0x0000ea70
        /*0aa8*/ 	.word	0x00000003
        /*0aac*/ 	.word	0x00000000
        /*0ab0*/ 	.short	0x010a
        /*0ab2*/ 	.byte	0xff
	.zero		1


	//   ....[144]....
        /*0ab4*/ 	.word	0x0000ead0
        /*0ab8*/ 	.word	0x00000003
        /*0abc*/ 	.word	0x00000000
        /*0ac0*/ 	.short	0x010a
        /*0ac2*/ 	.byte	0xff
	.zero		1


	//   ....[145]....
        /*0ac4*/ 	.word	0x0000eb30
        /*0ac8*/ 	.word	0x00000003
        /*0acc*/ 	.word	0x00000000
        /*0ad0*/ 	.short	0x010a
        /*0ad2*/ 	.byte	0xff
	.zero		1


	//   ....[146]....
        /*0ad4*/ 	.word	0x0000eb90
        /*0ad8*/ 	.word	0x00000003
        /*0adc*/ 	.word	0x00000000
        /*0ae0*/ 	.short	0x010a
        /*0ae2*/ 	.byte	0xff
	.zero		1


	//   ....[147]....
        /*0ae4*/ 	.word	0x0000ebf0
        /*0ae8*/ 	.word	0x00000003
        /*0aec*/ 	.word	0x00000000
        /*0af0*/ 	.short	0x010a
        /*0af2*/ 	.byte	0xff
	.zero		1


	//   ....[148]....
        /*0af4*/ 	.word	0x0000ec50
        /*0af8*/ 	.word	0x00000003
        /*0afc*/ 	.word	0x00000000
        /*0b00*/ 	.short	0x010a
        /*0b02*/ 	.byte	0xff
	.zero		1


	//   ....[149]....
        /*0b04*/ 	.word	0x0000eca0
        /*0b08*/ 	.word	0x00000000
        /*0b0c*/ 	.word	0x00000190
        /*0b10*/ 	.short	0x010a
        /*0b12*/ 	.byte	0xff
	.zero		1


	//   ....[150]....
        /*0b14*/ 	.word	0x0000ed00
        /*0b18*/ 	.word	0x00000003
        /*0b1c*/ 	.word	0x00000140
        /*0b20*/ 	.short	0x010a
        /*0b22*/ 	.byte	0xff
	.zero		1


	//   ....[151]....
        /*0b24*/ 	.word	0x0000ed50
        /*0b28*/ 	.word	0x00000000
        /*0b2c*/ 	.word	0x00000130
        /*0b30*/ 	.short	0x010a
        /*0b32*/ 	.byte	0xff
	.zero		1


	//   ....[152]....
        /*0b34*/ 	.word	0x0000edb0
        /*0b38*/ 	.word	0x00000002
        /*0b3c*/ 	.word	0x00000140
        /*0b40*/ 	.short	0x010a
        /*0b42*/ 	.byte	0xff
	.zero		1


	//   ....[153]....
        /*0b44*/ 	.word	0x0000ee10
        /*0b48*/ 	.word	0x00000005
        /*0b4c*/ 	.word	0x00000008
        /*0b50*/ 	.short	0x010a
        /*0b52*/ 	.byte	0xff
	.zero		1


	//   ....[154]....
        /*0b54*/ 	.word	0x0000eef0
        /*0b58*/ 	.word	0x00000002
        /*0b5c*/ 	.word	0x00000008
        /*0b60*/ 	.short	0x010a
        /*0b62*/ 	.byte	0xff
	.zero		1


	//   ....[155]....
        /*0b64*/ 	.word	0x0000ef40
        /*0b68*/ 	.word	0x00000003
        /*0b6c*/ 	.word	0x00000130
        /*0b70*/ 	.short	0x010a
        /*0b72*/ 	.byte	0xff
	.zero		1


	//   ....[156]....
        /*0b74*/ 	.word	0x0000efa0
        /*0b78*/ 	.word	0x00000003
        /*0b7c*/ 	.word	0x00000170
        /*0b80*/ 	.short	0x010a
        /*0b82*/ 	.byte	0xff
	.zero		1


	//   ....[157]....
        /*0b84*/ 	.word	0x0000f000
        /*0b88*/ 	.word	0x00000003
        /*0b8c*/ 	.word	0x00000000
        /*0b90*/ 	.short	0x010a
        /*0b92*/ 	.byte	0xff
	.zero		1


	//   ....[158]....
        /*0b94*/ 	.word	0x0000f060
        /*0b98*/ 	.word	0x00000002
        /*0b9c*/ 	.word	0x00000000
        /*0ba0*/ 	.short	0x010a
        /*0ba2*/ 	.byte	0xff
	.zero		1


	//   ....[159]....
        /*0ba4*/ 	.word	0x0000f0c0
        /*0ba8*/ 	.word	0x00000003
        /*0bac*/ 	.word	0x00000000
        /*0bb0*/ 	.short	0x010a
        /*0bb2*/ 	.byte	0xff
	.zero		1


	//   ....[160]....
        /*0bb4*/ 	.word	0x0000f120
        /*0bb8*/ 	.word	0x00000003
        /*0bbc*/ 	.word	0x00000000
        /*0bc0*/ 	.short	0x010a
        /*0bc2*/ 	.byte	0xff
	.zero		1


	//   ....[161]....
        /*0bc4*/ 	.word	0x0000f180
        /*0bc8*/ 	.word	0x00000000
        /*0bcc*/ 	.word	0x000001b0
        /*0bd0*/ 	.short	0x010a
        /*0bd2*/ 	.byte	0xff
	.zero		1


	//   ....[162]....
        /*0bd4*/ 	.word	0x0000f1d0
        /*0bd8*/ 	.word	0x00000000
        /*0bdc*/ 	.word	0x00000130
        /*0be0*/ 	.short	0x010a
        /*0be2*/ 	.byte	0xff
	.zero		1


	//   ....[163]....
        /*0be4*/ 	.word	0x0000f230
        /*0be8*/ 	.word	0x00000002
        /*0bec*/ 	.word	0x00000128
        /*0bf0*/ 	.short	0x010a
        /*0bf2*/ 	.byte	0xff
	.zero		1


	//   ....[164]....
        /*0bf4*/ 	.word	0x0000f290
        /*0bf8*/ 	.word	0x00000005
        /*0bfc*/ 	.word	0x00000110
        /*0c00*/ 	.short	0x010a
        /*0c02*/ 	.byte	0xff
	.zero		1


	//   ....[165]....
        /*0c04*/ 	.word	0x0000f2f0
        /*0c08*/ 	.word	0x00000002
        /*0c0c*/ 	.word	0x00000118
        /*0c10*/ 	.short	0x010a
        /*0c12*/ 	.byte	0xff
	.zero		1


	//   ....[166]....
        /*0c14*/ 	.word	0x0000f350
        /*0c18*/ 	.word	0x00000002
        /*0c1c*/ 	.word	0x00000110
        /*0c20*/ 	.short	0x010a
        /*0c22*/ 	.byte	0xff
	.zero		1


	//   ....[167]....
        /*0c24*/ 	.word	0x0000f3a0
        /*0c28*/ 	.word	0x00000000
        /*0c2c*/ 	.word	0x00000130
        /*0c30*/ 	.short	0x010a
        /*0c32*/ 	.byte	0xff
	.zero		1


	//   ....[168]....
        /*0c34*/ 	.word	0x0000f3f0
        /*0c38*/ 	.word	0x00000004
        /*0c3c*/ 	.word	0x00000100
        /*0c40*/ 	.short	0x010a
        /*0c42*/ 	.byte	0xff
	.zero		1


	//   ....[169]....
        /*0c44*/ 	.word	0x0000f440
        /*0c48*/ 	.word	0x000000df
        /*0c4c*/ 	.word	0x00000150
        /*0c50*/ 	.short	0x010a
        /*0c52*/ 	.byte	0xff
	.zero		1


	//----- nvinfo : EIATTR_NUM_MBARRIERS
	.align		4
.L_51:
        /*0c54*/ 	.byte	0x03, 0x38
        /*0c56*/ 	.short	0x0037


	//----- nvinfo : EIATTR_EXIT_INSTR_OFFSETS
	.align		4
        /*0c58*/ 	.byte	0x04, 0x1c
        /*0c5a*/ 	.short	(.L_53 - .L_52)


	//   ....[0]....
.L_52:
        /*0c5c*/ 	.word	0x00003070


	//   ....[1]....
        /*0c60*/ 	.word	0x00003580


	//   ....[2]....
        /*0c64*/ 	.word	0x000035e0


	//   ....[3]....
        /*0c68*/ 	.word	0x00004890


	//   ....[4]....
        /*0c6c*/ 	.word	0x000055b0


	//   ....[5]....
        /*0c70*/ 	.word	0x000055f0


	//   ....[6]....
        /*0c74*/ 	.word	0x0000e590


	//----- nvinfo : EIATTR_MAX_THREADS
	.align		4
.L_53:
        /*0c78*/ 	.byte	0x04, 0x05
        /*0c7a*/ 	.short	(.L_55 - .L_54)
.L_54:
        /*0c7c*/ 	.word	0x00000100
        /*0c80*/ 	.word	0x00000001
        /*0c84*/ 	.word	0x00000001


	//----- nvinfo : EIATTR_CRS_STACK_SIZE
	.align		4
.L_55:
        /*0c88*/ 	.byte	0x04, 0x1e
        /*0c8a*/ 	.short	(.L_57 - .L_56)
.L_56:
        /*0c8c*/ 	.word	0x00000000


	//----- nvinfo : EIATTR_CBANK_PARAM_SIZE
	.align		4
.L_57:
        /*0c90*/ 	.byte	0x03, 0x19
        /*0c92*/ 	.short	0x0800


	//----- nvinfo : EIATTR_PARAM_CBANK
	.align		4
        /*0c94*/ 	.byte	0x04, 0x0a
        /*0c96*/ 	.short	(.L_59 - .L_58)
	.align		4
.L_58:
        /*0c98*/ 	.word	index@(.nv.constant0._ZN7cutlass13device_kernelINS_4gemm6kernel13GemmUniversalIN4cute5tupleIJiiiiEEENS1_10collective13CollectiveMmaINS1_35MainloopSm100TmaUmmaWarpSpecializedILi16ELi2ELi4ENS5_IJNS4_1CILi2EEENSA_ILi1EEESC_EEEEENS5_IJNSA_ILi256EEENSA_ILi128EEENSA_ILi64EEEEEENS_12float_e4m3_tENS5_IJlSC_lEEESJ_SK_NS4_8TiledMMAINS4_8MMA_AtomIJNS4_10MMA_TraitsINS4_25SM100_MMA_F8F6F4_2x1SM_SSEJSJ_SJ_fSF_SG_NS4_17integral_constantINS4_4UMMA5MajorELSR_0EEESS_NSP_INSQ_7ScaleInELST_0EEESU_EEEEEENS4_6LayoutINS5_IJSC_SC_SC_EEENS5_IJNSA_ILi0EEESZ_SZ_EEEEENS5_IJNS4_10UnderscoreES12_S12_EEEEENS4_18SM100_TMA_2SM_LOADENS4_14ComposedLayoutINS4_7SwizzleILi2ELi4ELi3EEENS4_18smem_ptr_flag_bitsILi8EEENSX_INS5_IJNSA_ILi8EEESH_EEENS5_IJSH_SC_EEEEEEEvNS4_8identityES15_S1F_vS1G_EENS_8epilogue10collective18CollectiveEpilogueINS1I_23Sm100TmaWarpSpecializedILi2ELi2ELi64ELb0ELb0EEEJNS5_IJSG_SG_SH_EEENS5_IJNSX_ISG_SC_EENSX_ISH_SC_EEEEESJ_SK_SJ_SK_NS1I_6fusion15FusionCallbacksIS1M_NS1R_13LinCombEltActINS1I_6thread4SiLuESJ_fSJ_fLNS_15FloatRoundStyleE2EEES1N_S1Q_JEEENS4_5SM1004TMEM4LOAD26SM100_TMEM_LOAD_32dp32b64xENS4_13SM90_TMA_LOADES1F_NS4_39AutoVectorizingCopyWithAssumedAlignmentILi128EEENS4_14SM90_TMA_STOREES1F_S25_S25_EEEvvEEEEvNT_6ParamsE)
        /*0c9c*/ 	.short	0x0380
        /*0c9e*/ 	.short	0x0800


	//----- nvinfo : EIATTR_SW_WAR
	.align		4
.L_59:
        /*0ca0*/ 	.byte	0x04, 0x36
        /*0ca2*/ 	.short	(.L_61 - .L_60)
.L_60:
        /*0ca4*/ 	.word	0x00000008
.L_61:


//--------------------- .nv.callgraph             --------------------------
	.section	.nv.callgraph,"",@"SHT_CUDA_CALLGRAPH"
	.align	4
	.sectionentsize	8
	.align		4
        /*0000*/ 	.word	0x00000000
	.align		4
        /*0004*/ 	.word	0xffffffff
	.align		4
        /*0008*/ 	.word	index@(_ZN7cutlass13device_kernelINS_4gemm6kernel13GemmUniversalIN4cute5tupleIJiiiiEEENS1_10collective13CollectiveMmaINS1_35MainloopSm100TmaUmmaWarpSpecializedILi16ELi2ELi4ENS5_IJNS4_1CILi2EEENSA_ILi1EEESC_EEEEENS5_IJNSA_ILi256EEENSA_ILi128EEENSA_ILi64EEEEEENS_12float_e4m3_tENS5_IJlSC_lEEESJ_SK_NS4_8TiledMMAINS4_8MMA_AtomIJNS4_10MMA_TraitsINS4_25SM100_MMA_F8F6F4_2x1SM_SSEJSJ_SJ_fSF_SG_NS4_17integral_constantINS4_4UMMA5MajorELSR_0EEESS_NSP_INSQ_7ScaleInELST_0EEESU_EEEEEENS4_6LayoutINS5_IJSC_SC_SC_EEENS5_IJNSA_ILi0EEESZ_SZ_EEEEENS5_IJNS4_10UnderscoreES12_S12_EEEEENS4_18SM100_TMA_2SM_LOADENS4_14ComposedLayoutINS4_7SwizzleILi2ELi4ELi3EEENS4_18smem_ptr_flag_bitsILi8EEENSX_INS5_IJNSA_ILi8EEESH_EEENS5_IJSH_SC_EEEEEEEvNS4_8identityES15_S1F_vS1G_EENS_8epilogue10collective18CollectiveEpilogueINS1I_23Sm100TmaWarpSpecializedILi2ELi2ELi64ELb0ELb0EEEJNS5_IJSG_SG_SH_EEENS5_IJNSX_ISG_SC_EENSX_ISH_SC_EEEEESJ_SK_SJ_SK_NS1I_6fusion15FusionCallbacksIS1M_NS1R_13LinCombEltActINS1I_6thread4SiLuESJ_fSJ_fLNS_15FloatRoundStyleE2EEES1N_S1Q_JEEENS4_5SM1004TMEM4LOAD26SM100_TMEM_LOAD_32dp32b64xENS4_13SM90_TMA_LOADES1F_NS4_39AutoVectorizingCopyWithAssumedAlignmentILi128EEENS4_14SM90_TMA_STOREES1F_S25_S25_EEEvvEEEEvNT_6ParamsE)
	.align		4
        /*000c*/ 	.word	index@(__assertfail)
	.align		4
        /*0010*/ 	.word	0x00000000
	.align		4
        /*0014*/ 	.word	0xfffffffe
	.align		4
        /*0018*/ 	.word	0x00000000
	.align		4
        /*001c*/ 	.word	0xfffffffd
	.align		4
        /*0020*/ 	.word	0x00000000
	.align		4
        /*0024*/ 	.word	0xfffffffc


//--------------------- .nv.constant4             --------------------------
	.section	.nv.constant4,"a",@progbits
	.align	8
	.align		8
.nv.constant4:
        /*0000*/ 	.dword	__assertfail
	.align		8
        /*0008*/ 	.dword	__unnamed_1
	.align		8
        /*0010*/ 	.dword	__unnamed_2
	.align		8
        /*0018*/ 	.dword	_ZN39_INTERNAL_80374e98_4_k_cu_a1ca8beb_29724cuda3std3__45__cpo5beginE
	.align		8
        /*0020*/ 	.dword	_ZN39_INTERNAL_80374e98_4_k_cu_a1ca8beb_29724cuda3std3__45__cpo3endE
	.align		8
        /*0028*/ 	.dword	_ZN39_INTERNAL_80374e98_4_k_cu_a1ca8beb_29724cuda3std3__45__cpo6cbeginE
	.align		8
        /*0030*/ 	.dword	_ZN39_INTERNAL_80374e98_4_k_cu_a1ca8beb_29724cuda3std3__45__cpo4cendE
	.align		8
        /*0038*/ 	.dword	_ZN39_INTERNAL_80374e98_4_k_cu_a1ca8beb_29724cuda3std3__441_GLOBAL__N__80374e98_4_k_cu_a1ca8beb_29726ignoreE
	.align		8
        /*0040*/ 	.dword	_ZN39_INTERNAL_80374e98_4_k_cu_a1ca8beb_29724cuda3std3__419piecewise_constructE
	.align		8
        /*0048*/ 	.dword	_ZN39_INTERNAL_80374e98_4_k_cu_a1ca8beb_29724cuda3std3__48in_placeE
	.align		8
        /*0050*/ 	.dword	_ZN39_INTERNAL_80374e98_4_k_cu_a1ca8beb_29724cuda3std6ranges3__45__cpo4swapE
	.align		8
        /*0058*/ 	.dword	_ZN39_INTERNAL_80374e98_4_k_cu_a1ca8beb_29724cuda3std6ranges3__45__cpo9iter_moveE
	.align		8
        /*0060*/ 	.dword	_ZN39_INTERNAL_80374e98_4_k_cu_a1ca8beb_29724cute7productE
	.align		8
        /*0068*/ 	.dword	_ZN39_INTERNAL_80374e98_4_k_cu_a1ca8beb_29724cute1_E
	.align		8
        /*0070*/ 	.dword	$str$25
	.align		8
        /*0078*/ 	.dword	$str$26
	.align		8
        /*0080*/ 	.dword	$str$27
	.align		8
        /*0088*/ 	.dword	$str$28


//--------------------- .text._ZN7cutlass13device_kernelINS_4gemm6kernel13GemmUniversalIN4cute5tupleIJiiiiEEENS1_10collective13CollectiveMmaINS1_35MainloopSm100TmaUmmaWarpSpecializedILi16ELi2ELi4ENS5_IJNS4_1CILi2EEENSA_ILi1EEESC_EEEEENS5_IJNSA_ILi256EEENSA_ILi128EEENSA_ILi64EEEEEENS_12float_e4m3_tENS5_IJlSC_lEEESJ_SK_NS4_8TiledMMAINS4_8MMA_AtomIJNS4_10MMA_TraitsINS4_25SM100_MMA_F8F6F4_2x1SM_SSEJSJ_SJ_fSF_SG_NS4_17integral_constantINS4_4UMMA5MajorELSR_0EEESS_NSP_INSQ_7ScaleInELST_0EEESU_EEEEEENS4_6LayoutINS5_IJSC_SC_SC_EEENS5_IJNSA_ILi0EEESZ_SZ_EEEEENS5_IJNS4_10UnderscoreES12_S12_EEEEENS4_18SM100_TMA_2SM_LOADENS4_14ComposedLayoutINS4_7SwizzleILi2ELi4ELi3EEENS4_18smem_ptr_flag_bitsILi8EEENSX_INS5_IJNSA_ILi8EEESH_EEENS5_IJSH_SC_EEEEEEEvNS4_8identityES15_S1F_vS1G_EENS_8epilogue10collective18CollectiveEpilogueINS1I_23Sm100TmaWarpSpecializedILi2ELi2ELi64ELb0ELb0EEEJNS5_IJSG_SG_SH_EEENS5_IJNSX_ISG_SC_EENSX_ISH_SC_EEEEESJ_SK_SJ_SK_NS1I_6fusion15FusionCallbacksIS1M_NS1R_13LinCombEltActINS1I_6thread4SiLuESJ_fSJ_fLNS_15FloatRoundStyleE2EEES1N_S1Q_JEEENS4_5SM1004TMEM4LOAD26SM100_TMEM_LOAD_32dp32b64xENS4_13SM90_TMA_LOADES1F_NS4_39AutoVectorizingCopyWithAssumedAlignmentILi128EEENS4_14SM90_TMA_STOREES1F_S25_S25_EEEvvEEEEvNT_6ParamsE --------------------------
	.section	.text._ZN7cutlass13device_kernelINS_4gemm6kernel13GemmUniversalIN4cute5tupleIJiiiiEEENS1_10collective13CollectiveMmaINS1_35MainloopSm100TmaUmmaWarpSpecializedILi16ELi2ELi4ENS5_IJNS4_1CILi2EEENSA_ILi1EEESC_EEEEENS5_IJNSA_ILi256EEENSA_ILi128EEENSA_ILi64EEEEEENS_12float_e4m3_tENS5_IJlSC_lEEESJ_SK_NS4_8TiledMMAINS4_8MMA_AtomIJNS4_10MMA_TraitsINS4_25SM100_MMA_F8F6F4_2x1SM_SSEJSJ_SJ_fSF_SG_NS4_17integral_constantINS4_4UMMA5MajorELSR_0EEESS_NSP_INSQ_7ScaleInELST_0EEESU_EEEEEENS4_6LayoutINS5_IJSC_SC_SC_EEENS5_IJNSA_ILi0EEESZ_SZ_EEEEENS5_IJNS4_10UnderscoreES12_S12_EEEEENS4_18SM100_TMA_2SM_LOADENS4_14ComposedLayoutINS4_7SwizzleILi2ELi4ELi3EEENS4_18smem_ptr_flag_bitsILi8EEENSX_INS5_IJNSA_ILi8EEESH_EEENS5_IJSH_SC_EEEEEEEvNS4_8identityES15_S1F_vS1G_EENS_8epilogue10collective18CollectiveEpilogueINS1I_23Sm100TmaWarpSpecializedILi2ELi2ELi64ELb0ELb0EEEJNS5_IJSG_SG_SH_EEENS5_IJNSX_ISG_SC_EENSX_ISH_SC_EEEEESJ_SK_SJ_SK_NS1I_6fusion15FusionCallbacksIS1M_NS1R_13LinCombEltActINS1I_6thread4SiLuESJ_fSJ_fLNS_15FloatRoundStyleE2EEES1N_S1Q_JEEENS4_5SM1004TMEM4LOAD26SM100_TMEM_LOAD_32dp32b64xENS4_13SM90_TMA_LOADES1F_NS4_39AutoVectorizingCopyWithAssumedAlignmentILi128EEENS4_14SM90_TMA_STOREES1F_S25_S25_EEEvvEEEEvNT_6ParamsE,"ax",@progbits
	.align	128
.text._ZN7cutlass13device_kernelINS_4gemm6kernel13GemmUniversalIN4cute5tupleIJiiiiEEENS1_10collective13CollectiveMmaINS1_35MainloopSm100TmaUmmaWarpSpecializedILi16ELi2ELi4ENS5_IJNS4_1CILi2EEENSA_ILi1EEESC_EEEEENS5_IJNSA_ILi256EEENSA_ILi128EEENSA_ILi64EEEEEENS_12float_e4m3_tENS5_IJlSC_lEEESJ_SK_NS4_8TiledMMAINS4_8MMA_AtomIJNS4_10MMA_TraitsINS4_25SM100_MMA_F8F6F4_2x1SM_SSEJSJ_SJ_fSF_SG_NS4_17integral_constantINS4_4UMMA5MajorELSR_0EEESS_NSP_INSQ_7ScaleInELST_0EEESU_EEEEEENS4_6LayoutINS5_IJSC_SC_SC_EEENS5_IJNSA_ILi0EEESZ_SZ_EEEEENS5_IJNS4_10UnderscoreES12_S12_EEEEENS4_18SM100_TMA_2SM_LOADENS4_14ComposedLayoutINS4_7SwizzleILi2ELi4ELi3EEENS4_18smem_ptr_flag_bitsILi8EEENSX_INS5_IJNSA_ILi8EEESH_EEENS5_IJSH_SC_EEEEEEEvNS4_8identityES15_S1F_vS1G_EENS_8epilogue10collective18CollectiveEpilogueINS1I_23Sm100TmaWarpSpecializedILi2ELi2ELi64ELb0ELb0EEEJNS5_IJSG_SG_SH_EEENS5_IJNSX_ISG_SC_EENSX_ISH_SC_EEEEESJ_SK_SJ_SK_NS1I_6fusion15FusionCallbacksIS1M_NS1R_13LinCombEltActINS1I_6thread4SiLuESJ_fSJ_fLNS_15FloatRoundStyleE2EEES1N_S1Q_JEEENS4_5SM1004TMEM4LOAD26SM100_TMEM_LOAD_32dp32b64xENS4_13SM90_TMA_LOADES1F_NS4_39AutoVectorizingCopyWithAssumedAlignmentILi128EEENS4_14SM90_TMA_STOREES1F_S25_S25_EEEvvEEEEvNT_6ParamsE:
        .type           _ZN7cutlass13device_kernelINS_4gemm6kernel13GemmUniversalIN4cute5tupleIJiiiiEEENS1_10collective13CollectiveMmaINS1_35MainloopSm100TmaUmmaWarpSpecializedILi16ELi2ELi4ENS5_IJNS4_1CILi2EEENSA_ILi1EEESC_EEEEENS5_IJNSA_ILi256EEENSA_ILi128EEENSA_ILi64EEEEEENS_12float_e4m3_tENS5_IJlSC_lEEESJ_SK_NS4_8TiledMMAINS4_8MMA_AtomIJNS4_10MMA_TraitsINS4_25SM100_MMA_F8F6F4_2x1SM_SSEJSJ_SJ_fSF_SG_NS4_17integral_constantINS4_4UMMA5MajorELSR_0EEESS_NSP_INSQ_7ScaleInELST_0EEESU_EEEEEENS4_6LayoutINS5_IJSC_SC_SC_EEENS5_IJNSA_ILi0EEESZ_SZ_EEEEENS5_IJNS4_10UnderscoreES12_S12_EEEEENS4_18SM100_TMA_2SM_LOADENS4_14ComposedLayoutINS4_7SwizzleILi2ELi4ELi3EEENS4_18smem_ptr_flag_bitsILi8EEENSX_INS5_IJNSA_ILi8EEESH_EEENS5_IJSH_SC_EEEEEEEvNS4_8identityES15_S1F_vS1G_EENS_8epilogue10collective18CollectiveEpilogueINS1I_23Sm100TmaWarpSpecializedILi2ELi2ELi64ELb0ELb0EEEJNS5_IJSG_SG_SH_EEENS5_IJNSX_ISG_SC_EENSX_ISH_SC_EEEEESJ_SK_SJ_SK_NS1I_6fusion15FusionCallbacksIS1M_NS1R_13LinCombEltActINS1I_6thread4SiLuESJ_fSJ_fLNS_15FloatRoundStyleE2EEES1N_S1Q_JEEENS4_5SM1004TMEM4LOAD26SM100_TMEM_LOAD_32dp32b64xENS4_13SM90_TMA_LOADES1F_NS4_39AutoVectorizingCopyWithAssumedAlignmentILi128EEENS4_14SM90_TMA_STOREES1F_S25_S25_EEEvvEEEEvNT_6ParamsE,@function
        .size           _ZN7cutlass13device_kernelINS_4gemm6kernel13GemmUniversalIN4cute5tupleIJiiiiEEENS1_10collective13CollectiveMmaINS1_35MainloopSm100TmaUmmaWarpSpecializedILi16ELi2ELi4ENS5_IJNS4_1CILi2EEENSA_ILi1EEESC_EEEEENS5_IJNSA_ILi256EEENSA_ILi128EEENSA_ILi64EEEEEENS_12float_e4m3_tENS5_IJlSC_lEEESJ_SK_NS4_8TiledMMAINS4_8MMA_AtomIJNS4_10MMA_TraitsINS4_25SM100_MMA_F8F6F4_2x1SM_SSEJSJ_SJ_fSF_SG_NS4_17integral_constantINS4_4UMMA5MajorELSR_0EEESS_NSP_INSQ_7ScaleInELST_0EEESU_EEEEEENS4_6LayoutINS5_IJSC_SC_SC_EEENS5_IJNSA_ILi0EEESZ_SZ_EEEEENS5_IJNS4_10UnderscoreES12_S12_EEEEENS4_18SM100_TMA_2SM_LOADENS4_14ComposedLayoutINS4_7SwizzleILi2ELi4ELi3EEENS4_18smem_ptr_flag_bitsILi8EEENSX_INS5_IJNSA_ILi8EEESH_EEENS5_IJSH_SC_EEEEEEEvNS4_8identityES15_S1F_vS1G_EENS_8epilogue10collective18CollectiveEpilogueINS1I_23Sm100TmaWarpSpecializedILi2ELi2ELi64ELb0ELb0EEEJNS5_IJSG_SG_SH_EEENS5_IJNSX_ISG_SC_EENSX_ISH_SC_EEEEESJ_SK_SJ_SK_NS1I_6fusion15FusionCallbacksIS1M_NS1R_13LinCombEltActINS1I_6thread4SiLuESJ_fSJ_fLNS_15FloatRoundStyleE2EEES1N_S1Q_JEEENS4_5SM1004TMEM4LOAD26SM100_TMEM_LOAD_32dp32b64xENS4_13SM90_TMA_LOADES1F_NS4_39AutoVectorizingCopyWithAssumedAlignmentILi128EEENS4_14SM90_TMA_STOREES1F_S25_S25_EEEvvEEEEvNT_6ParamsE,(.L_x_396 - _ZN7cutlass13device_kernelINS_4gemm6kernel13GemmUniversalIN4cute5tupleIJiiiiEEENS1_10collective13CollectiveMmaINS1_35MainloopSm100TmaUmmaWarpSpecializedILi16ELi2ELi4ENS5_IJNS4_1CILi2EEENSA_ILi1EEESC_EEEEENS5_IJNSA_ILi256EEENSA_ILi128EEENSA_ILi64EEEEEENS_12float_e4m3_tENS5_IJlSC_lEEESJ_SK_NS4_8TiledMMAINS4_8MMA_AtomIJNS4_10MMA_TraitsINS4_25SM100_MMA_F8F6F4_2x1SM_SSEJSJ_SJ_fSF_SG_NS4_17integral_constantINS4_4UMMA5MajorELSR_0EEESS_NSP_INSQ_7ScaleInELST_0EEESU_EEEEEENS4_6LayoutINS5_IJSC_SC_SC_EEENS5_IJNSA_ILi0EEESZ_SZ_EEEEENS5_IJNS4_10UnderscoreES12_S12_EEEEENS4_18SM100_TMA_2SM_LOADENS4_14ComposedLayoutINS4_7SwizzleILi2ELi4ELi3EEENS4_18smem_ptr_flag_bitsILi8EEENSX_INS5_IJNSA_ILi8EEESH_EEENS5_IJSH_SC_EEEEEEEvNS4_8identityES15_S1F_vS1G_EENS_8epilogue10collective18CollectiveEpilogueINS1I_23Sm100TmaWarpSpecializedILi2ELi2ELi64ELb0ELb0EEEJNS5_IJSG_SG_SH_EEENS5_IJNSX_ISG_SC_EENSX_ISH_SC_EEEEESJ_SK_SJ_SK_NS1I_6fusion15FusionCallbacksIS1M_NS1R_13LinCombEltActINS1I_6thread4SiLuESJ_fSJ_fLNS_15FloatRoundStyleE2EEES1N_S1Q_JEEENS4_5SM1004TMEM4LOAD26SM100_TMEM_LOAD_32dp32b64xENS4_13SM90_TMA_LOADES1F_NS4_39AutoVectorizingCopyWithAssumedAlignmentILi128EEENS4_14SM90_TMA_STOREES1F_S25_S25_EEEvvEEEEvNT_6ParamsE)
        .other          _ZN7cutlass13device_kernelINS_4gemm6kernel13GemmUniversalIN4cute5tupleIJiiiiEEENS1_10collective13CollectiveMmaINS1_35MainloopSm100TmaUmmaWarpSpecializedILi16ELi2ELi4ENS5_IJNS4_1CILi2EEENSA_ILi1EEESC_EEEEENS5_IJNSA_ILi256EEENSA_ILi128EEENSA_ILi64EEEEEENS_12float_e4m3_tENS5_IJlSC_lEEESJ_SK_NS4_8TiledMMAINS4_8MMA_AtomIJNS4_10MMA_TraitsINS4_25SM100_MMA_F8F6F4_2x1SM_SSEJSJ_SJ_fSF_SG_NS4_17integral_constantINS4_4UMMA5MajorELSR_0EEESS_NSP_INSQ_7ScaleInELST_0EEESU_EEEEEENS4_6LayoutINS5_IJSC_SC_SC_EEENS5_IJNSA_ILi0EEESZ_SZ_EEEEENS5_IJNS4_10UnderscoreES12_S12_EEEEENS4_18SM100_TMA_2SM_LOADENS4_14ComposedLayoutINS4_7SwizzleILi2ELi4ELi3EEENS4_18smem_ptr_flag_bitsILi8EEENSX_INS5_IJNSA_ILi8EEESH_EEENS5_IJSH_SC_EEEEEEEvNS4_8identityES15_S1F_vS1G_EENS_8epilogue10collective18CollectiveEpilogueINS1I_23Sm100TmaWarpSpecializedILi2ELi2ELi64ELb0ELb0EEEJNS5_IJSG_SG_SH_EEENS5_IJNSX_ISG_SC_EENSX_ISH_SC_EEEEESJ_SK_SJ_SK_NS1I_6fusion15FusionCallbacksIS1M_NS1R_13LinCombEltActINS1I_6thread4SiLuESJ_fSJ_fLNS_15FloatRoundStyleE2EEES1N_S1Q_JEEENS4_5SM1004TMEM4LOAD26SM100_TMEM_LOAD_32dp32b64xENS4_13SM90_TMA_LOADES1F_NS4_39AutoVectorizingCopyWithAssumedAlignmentILi128EEENS4_14SM90_TMA_STOREES1F_S25_S25_EEEvvEEEEvNT_6ParamsE,@"STO_CUDA_ENTRY STV_DEFAULT"
_ZN7cutlass13device_kernelINS_4gemm6kernel13GemmUniversalIN4cute5tupleIJiiiiEEENS1_10collective13CollectiveMmaINS1_35MainloopSm100TmaUmmaWarpSpecializedILi16ELi2ELi4ENS5_IJNS4_1CILi2EEENSA_ILi1EEESC_EEEEENS5_IJNSA_ILi256EEENSA_ILi128EEENSA_ILi64EEEEEENS_12float_e4m3_tENS5_IJlSC_lEEESJ_SK_NS4_8TiledMMAINS4_8MMA_AtomIJNS4_10MMA_TraitsINS4_25SM100_MMA_F8F6F4_2x1SM_SSEJSJ_SJ_fSF_SG_NS4_17integral_constantINS4_4UMMA5MajorELSR_0EEESS_NSP_INSQ_7ScaleInELST_0EEESU_EEEEEENS4_6LayoutINS5_IJSC_SC_SC_EEENS5_IJNSA_ILi0EEESZ_SZ_EEEEENS5_IJNS4_10UnderscoreES12_S12_EEEEENS4_18SM100_TMA_2SM_LOADENS4_14ComposedLayoutINS4_7SwizzleILi2ELi4ELi3EEENS4_18smem_ptr_flag_bitsILi8EEENSX_INS5_IJNSA_ILi8EEESH_EEENS5_IJSH_SC_EEEEEEEvNS4_8identityES15_S1F_vS1G_EENS_8epilogue10collective18CollectiveEpilogueINS1I_23Sm100TmaWarpSpecializedILi2ELi2ELi64ELb0ELb0EEEJNS5_IJSG_SG_SH_EEENS5_IJNSX_ISG_SC_EENSX_ISH_SC_EEEEESJ_SK_SJ_SK_NS1I_6fusion15FusionCallbacksIS1M_NS1R_13LinCombEltActINS1I_6thread4SiLuESJ_fSJ_fLNS_15FloatRoundStyleE2EEES1N_S1Q_JEEENS4_5SM1004TMEM4LOAD26SM100_TMEM_LOAD_32dp32b64xENS4_13SM90_TMA_LOADES1F_NS4_39AutoVectorizingCopyWithAssumedAlignmentILi128EEENS4_14SM90_TMA_STOREES1F_S25_S25_EEEvvEEEEvNT_6ParamsE:
[----:B------:R-:W1:Y:S01]  /*0000*/  LDC R1, c[0x0][0x37c] ;  /* 0x0000df00ff017b82 */ /* 0x000e620000000800 */
[----:B------:R-:W2:Y:S01]  /*0010*/  S2R R16, SR_TID.X ;  /* 0x0000000000107919 */ /* 0x000ea20000002100 */
[----:B------:R-:W3:Y:S06]  /*0020*/  LDCU.64 UR8, c[0x0][0x890] ;  /* 0x00011200ff0877ac */ /* 0x000eec0008000a00 */
[----:B------:R-:W4:Y:S01]  /*0030*/  S2UR UR37, SR_CgaCtaId ;  /* 0x00000000002579c3 */ /* 0x000f220000008800 */
[----:B-1----:R-:W-:Y:S01]  /*0040*/  VIADD R1, R1, 0xffffffd8 ;  /* 0xffffffd801017836 */ /* 0x002fe20000000000 */
[----:B------:R-:W-:-:S02]  /*0050*/  PRMT R251, RZ, 0x7610, R251 ;  /* 0x00007610fffb7816 */ /* 0x000fc400000000fb */
[----:B------:R-:W-:Y:S01]  /*0060*/  ELECT P0, URZ, PT ;  /* 0x0000000000ff782f */ /* 0x000fe20003800000 */
[----:B------:R-:W1:Y:S01]  /*0070*/  LDCU.64 UR38, c[0x0][0x358] ;  /* 0x00006b00ff2677ac */ /* 0x000e620008000a00 */
[----:B---3--:R-:W-:-:S04]  /*0080*/  UISETP.NE.U32.AND UP2, UPT, UR8, URZ, UPT ;  /* 0x000000ff0800728c */ /* 0x008fc8000bf45070 */
[----:B------:R-:W-:Y:S02]  /*0090*/  UISETP.NE.AND.EX UP2, UPT, UR9, URZ, UPT, UP2 ;  /* 0x000000ff0900728c */ /* 0x000fe4000bf45320 */
[----:B----4-:R-:W-:Y:S02]  /*00a0*/  ULOP3.LUT UR5, UR37, 0x1, URZ, 0xc0, !UPT ;  /* 0x0000000125057892 */ /* 0x010fe4000f8ec0ff */
[----:B------:R-:W-:Y:S01]  /*00b0*/  ULOP3.LUT UR4, UR37, 0x1, URZ, 0x3c, !UPT ;  /* 0x0000000125047892 */ /* 0x000fe2000f8e3cff */
[----:B--2---:R-:W-:-:S05]  /*00c0*/  SHF.R.U32.HI R4, RZ, 0x5, R16 ;  /* 0x00000005ff047819 */ /* 0x004fca0000011610 */
[----:B------:R-:W2:Y:S02]  /*00d0*/  SHFL.IDX PT, R0, R4, RZ, 0x1f ;  /* 0x00001fff04007589 */ /* 0x000ea400000e0000 */
[----:B--2---:R-:W-:Y:S01]  /*00e0*/  R2UR UR10, R0 ;  /* 0x00000000000a72ca */ /* 0x004fe200000e0000 */
[----:B-1----:R-:W-:Y:S05]  /*00f0*/  BRA.U UP2, `(.L_x_0) ;  /* 0x00000001022c7547 */ /* 0x002fea000b800000 */
[----:B------:R-:W1:Y:S02]  /*0100*/  LDCU.64 UR6, c[0x0][0x888] ;  /* 0x00011100ff0677ac */ /* 0x000e640008000a00 */
[----:B-1----:R-:W-:-:S04]  /*0110*/  UISETP.NE.U32.AND UP0, UPT, UR6, URZ, UPT ;  /* 0x000000ff0600728c */ /* 0x002fc8000bf05070 */
[----:B------:R-:W-:-:S09]  /*0120*/  UISETP.NE.AND.EX UP0, UPT, UR7, URZ, UPT, UP0 ;  /* 0x000000ff0700728c */ /* 0x000fd2000bf05300 */
[----:B------:R-:W-:Y:S05]  /*0130*/  BRA.U !UP0, `(.L_x_1) ;  /* 0x0000000108107547 */ /* 0x000fea000b800000 */
[----:B------:R-:W1:Y:S02]  /*0140*/  LDC.64 R2, c[0x0][0x888] ;  /* 0x00022200ff027b82 */ /* 0x000e640000000a00 */
[----:B-1----:R1:W5:Y:S01]  /*0150*/  LDG.E R175, desc[UR38][R2.64] ;  /* 0x0000002602af7981 */ /* 0x002362000c1e1900 */
[----:B------:R-:W-:Y:S01]  /*0160*/  HFMA2 R251, -RZ, RZ, 0, 5.9604644775390625e-08 ;  /* 0x00000001fffb7431 */ /* 0x000fe200000001ff */
[----:B------:R-:W-:Y:S05]  /*0170*/  BRA `(.L_x_0) ;  /* 0x00000000000c7947 */ /* 0x000fea0003800000 */
.L_x_1:
[----:B------:R-:W1:Y:S01]  /*0180*/  LDCU UR6, c[0x0][0x880] ;  /* 0x00011000ff0677ac */ /* 0x000e620008000800 */
[----:B------:R-:W-:Y:S01]  /*0190*/  HFMA2 R251, -RZ, RZ, 0, 5.9604644775390625e-08 ;  /* 0x00000001fffb7431 */ /* 0x000fe200000001ff */
[----:B-1----:R-:W-:-:S07]  /*01a0*/  MOV R175, UR6 ;  /* 0x0000000600af7c02 */ /* 0x002fce0008000f00 */
.L_x_0:
[----:B------:R-:W2:Y:S02]  /*01b0*/  LDCU.64 UR6, c[0x0][0x8b0] ;  /* 0x00011600ff0677ac */ /* 0x000ea40008000a00 */
[----:B--2---:R-:W-:-:S04]  /*01c0*/  UISETP.NE.U32.AND UP0, UPT, UR6, URZ, UPT ;  /* 0x000000ff0600728c */ /* 0x004fc8000bf05070 */
[----:B------:R-:W-:-:S09]  /*01d0*/  UISETP.NE.AND.EX UP0, UPT, UR7, URZ, UPT, UP0 ;  /* 0x000000ff0700728c */ /* 0x000fd2000bf05300 */
[----:B------:R-:W-:Y:S05]  /*01e0*/  BRA.U UP0, `(.L_x_2) ;  /* 0x0000000100247547 */ /* 0x000fea000b800000 */
[----:B------:R-:W2:Y:S02]  /*01f0*/  LDCU.64 UR6, c[0x0][0x8a8] ;  /* 0x00011500ff0677ac */ /* 0x000ea40008000a00 */
[----:B--2---:R-:W-:-:S04]  /*0200*/  UISETP.NE.U32.AND UP0, UPT, UR6, URZ, UPT ;  /* 0x000000ff0600728c */ /* 0x004fc8000bf05070 */
[----:B------:R-:W-:-:S09]  /*0210*/  UISETP.NE.AND.EX UP0, UPT, UR7, URZ, UPT, UP0 ;  /* 0x000000ff0700728c */ /* 0x000fd2000bf05300 */
[----:B------:R-:W-:Y:S05]  /*0220*/  BRA.U !UP0, `(.L_x_3) ;  /* 0x00000001080c7547 */ /* 0x000fea000b800000 */
[----:B------:R-:W2:Y:S02]  /*0230*/  LDC.64 R104, c[0x0][0x8a8] ;  /* 0x00022a00ff687b82 */ /* 0x000ea40000000a00 */
[----:B--2---:R2:W5:Y:S01]  /*0240*/  LDG.E R104, desc[UR38][R104.64] ;  /* 0x0000002668687981 */ /* 0x004562000c1e1900 */
[----:B------:R-:W-:Y:S05]  /*0250*/  BRA `(.L_x_2) ;  /* 0x0000000000087947 */ /* 0x000fea0003800000 */
.L_x_3:
[----:B------:R-:W2:Y:S02]  /*0260*/  LDCU UR6, c[0x0][0x8a0] ;  /* 0x00011400ff0677ac */ /* 0x000ea40008000800 */
[----:B--2---:R-:W-:Y:S02]  /*0270*/  MOV R104, UR6 ;  /* 0x0000000600687c02 */ /* 0x004fe40008000f00 */
.L_x_2:
[----:B------:R-:W-:Y:S01]  /*0280*/  IMAD.U32 R0, RZ, RZ, UR10 ;  /* 0x0000000aff007e24 */ /* 0x000fe2000f8e00ff */
[----:B------:R-:W-:Y:S04]  /*0290*/  BSSY.RECONVERGENT B0, `(.L_x_4) ;  /* 0x000000c000007945 */ /* 0x000fe80003800200 */
[C---:B------:R-:W-:Y:S02]  /*02a0*/  ISETP.NE.OR P2, PT, R0.reuse, 0x1, !P0 ;  /* 0x000000010000780c */ /* 0x040fe40004745670 */
[----:B------:R-:W-:-:S11]  /*02b0*/  ISETP.NE.OR P1, PT, R0, 0x3, !P0 ;  /* 0x000000030000780c */ /* 0x000fd60004725670 */
[----:B------:R-:W-:Y:S05]  /*02c0*/  @P2 BRA `(.L_x_5) ;  /* 0x0000000000202947 */ /* 0x000fea0003800000 */
[----:B------:R-:W3:Y:S02]  /*02d0*/  LDCU.64 UR6, c[0x0][0x348] ;  /* 0x00006900ff0677ac */ /* 0x000ee40008000a00 */
[----:B---3--:R-:W-:Y:S02]  /*02e0*/  UIADD3 UR12, UP1, UPT, UR6, 0x80, URZ ;  /* 0x00000080060c7890 */ /* 0x008fe4000ff3e0ff */
[----:B------:R-:W-:Y:S02]  /*02f0*/  UIADD3 UR6, UP0, UPT, UR6, 0x180, URZ ;  /* 0x0000018006067890 */ /* 0x000fe4000ff1e0ff */
[----:B------:R-:W-:Y:S02]  /*0300*/  UIADD3.X UR13, UPT, UPT, URZ, UR7, URZ, UP1, !UPT ;  /* 0x00000007ff0d7290 */ /* 0x000fe40008ffe4ff */
[----:B------:R-:W-:-:S07]  /*0310*/  UIADD3.X UR7, UPT, UPT, URZ, UR7, URZ, UP0, !UPT ;  /* 0x00000007ff077290 */ /* 0x000fce00087fe4ff */
[----:B------:R3:W-:Y:S02]  /*0320*/  UTMACCTL.PF [UR12] ;  /* 0x000000000c0079b9 */ /* 0x0007e40008040000 */
[----:B------:R3:W-:Y:S02]  /*0330*/  UTMACCTL.PF [UR6] ;  /* 0x00000000060079b9 */ /* 0x0007e40008040000 */
[----:B---3--:R-:W-:Y:S01]  /*0340*/  NOP ;  /* 0x0000000000007918 */ /* 0x008fe20000000000 */
.L_x_5:
[----:B------:R-:W-:Y:S05]  /*0350*/  BSYNC.RECONVERGENT B0 ;  /* 0x0000000000007941 */ /* 0x000fea0003800200 */
.L_x_4:
[----:B------:R-:W-:Y:S04]  /*0360*/  BSSY.RECONVERGENT B0, `(.L_x_6) ;  /* 0x000000a000007945 */ /* 0x000fe80003800200 */
        /* <DEDUP_REMOVED lines=9> */
.L_x_7:
[----:B------:R-:W-:Y:S05]  /*0400*/  BSYNC.RECONVERGENT B0 ;  /* 0x0000000000007941 */ /* 0x000fea0003800200 */
.L_x_6:
[----:B------:R-:W3:Y:S01]  /*0410*/  LDCU.64 UR6, c[0x0][0x888] ;  /* 0x00011100ff0677ac */ /* 0x000ee20008000a00 */
[----:B------:R-:W-:Y:S02]  /*0420*/  UISETP.EQ.U32.AND UP1, UPT, UR8, URZ, UPT ;  /* 0x000000ff0800728c */ /* 0x000fe4000bf22070 */
[----:B------:R-:W-:Y:S02]  /*0430*/  UPLOP3.LUT UP5, UPT, UPT, UPT, UPT, 0x40, 0x4 ;  /* 0x000000000004789c */ /* 0x000fe40003fae870 */
[----:B---3--:R-:W-:-:S04]  /*0440*/  UISETP.NE.U32.AND UP0, UPT, UR6, URZ, UPT ;  /* 0x000000ff0600728c */ /* 0x008fc8000bf05070 */
[----:B------:R-:W-:-:S04]  /*0450*/  UISETP.NE.AND.EX UP0, UPT, UR7, URZ, UPT, UP0 ;  /* 0x000000ff0700728c */ /* 0x000fc8000bf05300 */
[----:B------:R-:W-:-:S04]  /*0460*/  UISETP.EQ.OR.EX UP3, UPT, UR9, URZ, !UP0, UP1 ;  /* 0x000000ff0900728c */ /* 0x000fc8000c762710 */
[----:B------:R-:W-:-:S05]  /*0470*/  UP2UR UR44, UPR, URZ, 0x8 ;  /* 0x00000008ff2c7883 */ /* 0x000fca0008000000 */
[----:B------:R-:W-:Y:S07]  /*0480*/  BRA.U !UP3, `(.L_x_8) ;  /* 0x000000010b147547 */ /* 0x000fee000b800000 */
[----:B------:R-:W-:Y:S01]  /*0490*/  PLOP3.LUT P2, PT, PT, PT, UP2, 0x80, 0x8 ;  /* 0x000000000008781c */ /* 0x000fe20003f4f028 */
[----:B------:R-:W-:-:S12]  /*04a0*/  UPLOP3.LUT UP5, UPT, UPT, UPT, UP0, 0x40, 0x4 ;  /* 0x000000000004789c */ /* 0x000fd80003fae800 */
[----:B-----5:R-:W-:-:S13]  /*04b0*/  @!P2 FSETP.EQ.AND P1, PT, R175, RZ, PT ;  /* 0x000000ffaf00a20b */ /* 0x020fda0003f22000 */
[----:B------:R-:W-:Y:S01]  /*04c0*/  @!P2 VOTEU.ANY UP1, P1 ;  /* 0x0000000000ffa886 */ /* 0x000fe20000820100 */
[----:B------:R-:W-:-:S11]  /*04d0*/  @!UP2 UPLOP3.LUT UP5, UPT, UPT, UPT, UP1, 0x80, 0x8 ;  /* 0x000000000008a89c */ /* 0x000fd60003faf010 */
.L_x_8:
[----:B------:R-:W3:Y:S01]  /*04e0*/  SHFL.IDX PT, R0, R4, RZ, 0x1f ;  /* 0x00001fff04007589 */ /* 0x000ee200000e0000 */
[----:B------:R-:W-:-:S04]  /*04f0*/  UISETP.NE.AND UP1, UPT, UR10, 0x2, UPT ;  /* 0x000000020a00788c */ /* 0x000fc8000bf25270 */
[----:B------:R-:W-:Y:S02]  /*0500*/  UISETP.EQ.AND UP2, UPT, UR5, URZ, !UP1 ;  /* 0x000000ff0500728c */ /* 0x000fe4000cf42270 */
[----:B------:R-:W-:-:S04]  /*0510*/  USEL UR7, URZ, 0x1, UP1 ;  /* 0x00000001ff077887 */ /* 0x000fc80008800000 */
[----:B------:R-:W-:Y:S02]  /*0520*/  PLOP3.LUT P5, PT, P0, PT, UP2, 0x80, 0x8 ;  /* 0x000000000008781c */ /* 0x000fe400007af028 */
[----:B---3--:R-:W-:-:S13]  /*0530*/  ISETP.NE.AND P1, PT, R0, RZ, PT ;  /* 0x000000ff0000720c */ /* 0x008fda0003f25270 */
[----:B------:R-:W-:Y:S05]  /*0540*/  @P1 BRA `(.L_x_9) ;  /* 0x0000000000b01947 */ /* 0x000fea0003800000 */
[----:B------:R-:W-:Y:S01]  /*0550*/  ELECT P1, URZ, PT ;  /* 0x0000000000ff782f */ /* 0x000fe20003820000 */
[----:B------:R-:W-:-:S12]  /*0560*/  BSSY.RECONVERGENT B0, `(.L_x_9) ;  /* 0x000002a000007945 */ /* 0x000fd80003800200 */
[----:B------:R-:W-:Y:S05]  /*0570*/  @!P1 BRA `(.L_x_10) ;  /* 0x0000000000a09947 */ /* 0x000fea0003800000 */
[----:B------:R-:W-:Y:S01]  /*0580*/  UMOV UR8, 0x400 ;  /* 0x0000040000087882 */ /* 0x000fe20000000000 */
[----:B------:R-:W-:Y:S01]  /*0590*/  UMOV UR6, 0x1 ;  /* 0x0000000100067882 */ /* 0x000fe20000000000 */
[----:B------:R-:W-:Y:S02]  /*05a0*/  ULEA UR8, UR37, UR8, 0x18 ;  /* 0x0000000825087291 */ /* 0x000fe4000f8ec0ff */
[----:B------:R-:W-:-:S04]  /*05b0*/  UIADD3 UR12, UPT, UPT, -UR6, 0x100000, URZ ;  /* 0x00100000060c7890 */ /* 0x000fc8000fffe1ff */
[----:B------:R-:W-:Y:S02]  /*05c0*/  USHF.L.U32 UR13, UR12, 0xb, URZ ;  /* 0x0000000b0c0d7899 */ /* 0x000fe400080006ff */
[----:B------:R-:W-:Y:S01]  /*05d0*/  USHF.L.U32 UR12, UR12, 0x1, URZ ;  /* 0x000000010c0c7899 */ /* 0x000fe200080006ff */
[----:B------:R-:W3:Y:S11]  /*05e0*/  FENCE.VIEW.ASYNC.S ;  /* 0x00000000000073c6 */ /* 0x000ef60000000000 */
[----:B---3--:R3:W4:Y:S01]  /*05f0*/  SYNCS.EXCH.64 URZ, [UR8], UR12 ;  /* 0x0000000c08ff75b2 */ /* 0x0087220008000100 */
[----:B------:R3:W1:Y:S01]  /*0600*/  SYNCS.EXCH.64 URZ, [UR8+0x80], UR12 ;  /* 0x0000800c08ff75b2 */ /* 0x0006620008000100 */
        /* <DEDUP_REMOVED lines=29> */
[----:B------:R3:W1:Y:S02]  /*07e0*/  SYNCS.EXCH.64 URZ, [UR8+0xf8], UR12 ;  /* 0x0000f80c08ff75b2 */ /* 0x0006640008000100 */
[----:B---34-:R-:W-:Y:S01]  /*07f0*/  NOP ;  /* 0x0000000000007918 */ /* 0x018fe20000000000 */
.L_x_10:
[----:B------:R-:W-:Y:S05]  /*0800*/  BSYNC.RECONVERGENT B0 ;  /* 0x0000000000007941 */ /* 0x000fea0003800200 */
.L_x_9:
[----:B------:R-:W3:Y:S01]  /*0810*/  SHFL.IDX PT, R0, R4, RZ, 0x1f ;  /* 0x00001fff04007589 */ /* 0x000ee200000e0000 */
[----:B------:R-:W-:Y:S01]  /*0820*/  NOP ;  /* 0x0000000000007918 */ /* 0x000fe20000000000 */
[----:B---3--:R-:W-:-:S13]  /*0830*/  ISETP.NE.AND P1, PT, R0, 0x1, PT ;  /* 0x000000010000780c */ /* 0x008fda0003f25270 */
[----:B------:R-:W-:Y:S05]  /*0840*/  @P1 BRA `(.L_x_11) ;  /* 0x0000000000441947 */ /* 0x000fea0003800000 */
[----:B------:R-:W-:Y:S01]  /*0850*/  UMOV UR9, 0x400 ;  /* 0x0000040000097882 */ /* 0x000fe20000000000 */
[----:B------:R-:W-:Y:S01]  /*0860*/  UMOV UR8, 0x20 ;  /* 0x0000002000087882 */ /* 0x000fe20000000000 */
[----:B------:R-:W-:Y:S01]  /*0870*/  UMOV UR6, 0x80 ;  /* 0x0000008000067882 */ /* 0x000fe20000000000 */
[----:B------:R-:W-:Y:S02]  /*0880*/  ULEA UR9, UR37, UR9, 0x18 ;  /* 0x0000000925097291 */ /* 0x000fe4000f8ec0ff */
[----:B------:R-:W-:-:S04]  /*0890*/  UIADD3 UR12, UPT, UPT, -UR8, 0x100000, URZ ;  /* 0x00100000080c7890 */ /* 0x000fc8000fffe1ff */
[----:B------:R-:W-:Y:S02]  /*08a0*/  USHF.L.U32 UR13, UR12, 0xb, URZ ;  /* 0x0000000b0c0d7899 */ /* 0x000fe400080006ff */
[----:B------:R-:W-:Y:S02]  /*08b0*/  USHF.L.U32 UR12, UR12, 0x1, URZ ;  /* 0x000000010c0c7899 */ /* 0x000fe400080006ff */
[----:B------:R-:W-:-:S04]  /*08c0*/  UIADD3 UR14, UPT, UPT, -UR6, 0x100000, URZ ;  /* 0x00100000060e7890 */ /* 0x000fc8000fffe1ff */
[----:B------:R-:W-:Y:S02]  /*08d0*/  USHF.L.U32 UR15, UR14, 0xb, URZ ;  /* 0x0000000b0e0f7899 */ /* 0x000fe400080006ff */
[----:B------:R-:W-:Y:S01]  /*08e0*/  USHF.L.U32 UR14, UR14, 0x1, URZ ;  /* 0x000000010e0e7899 */ /* 0x000fe200080006ff */
[----:B------:R-:W-:Y:S01]  /*08f0*/  ELECT P1, URZ, PT ;  /* 0x0000000000ff782f */ /* 0x000fe20003820000 */
[----:B------:R-:W3:Y:S02]  /*0900*/  FENCE.VIEW.ASYNC.S ;  /* 0x00000000000073c6 */ /* 0x000ee40000000000 */
[----:B---3--:R3:W4:Y:S08]  /*0910*/  SYNCS.EXCH.64 URZ, [UR9+0x100], UR12 ;  /* 0x0001000c09ff75b2 */ /* 0x0087300008000100 */
[----:B------:R3:W1:Y:S01]  /*0920*/  SYNCS.EXCH.64 URZ, [UR9+0x110], UR14 ;  /* 0x0001100e09ff75b2 */ /* 0x0006620008000100 */
[----:B------:R3:W1:Y:S01]  /*0930*/  SYNCS.EXCH.64 URZ, [UR9+0x108], UR12 ;  /* 0x0001080c09ff75b2 */ /* 0x0006620008000100 */
[----:B------:R3:W1:Y:S01]  /*0940*/  SYNCS.EXCH.64 URZ, [UR9+0x118], UR14 ;  /* 0x0001180e09ff75b2 */ /* 0x0006620008000100 */
[----:B------:R-:W-:Y:S01]  /*0950*/  NOP ;  /* 0x0000000000007918 */ /* 0x000fe20000000000 */
.L_x_11:
[----:B------:R-:W2:Y:S01]  /*0960*/  SHFL.IDX PT, R0, R4, RZ, 0x1f ;  /* 0x00001fff04007589 */ /* 0x000ea200000e0000 */
[----:B------:R-:W-:Y:S01]  /*0970*/  NOP ;  /* 0x0000000000007918 */ /* 0x000fe20000000000 */
[----:B--2---:R-:W-:-:S13]  /*0980*/  ISETP.NE.AND P1, PT, R0, 0x3, PT ;  /* 0x000000030000780c */ /* 0x004fda0003f25270 */
[----:B------:R-:W-:Y:S05]  /*0990*/  @P1 BRA `(.L_x_12) ;  /* 0x00000000002c1947 */ /* 0x000fea0003800000 */
[----:B------:R-:W-:Y:S01]  /*09a0*/  UMOV UR8, 0x400 ;  /* 0x0000040000087882 */ /* 0x000fe20000000000 */
[----:B------:R-:W-:Y:S01]  /*09b0*/  UMOV UR6, 0x20 ;  /* 0x0000002000067882 */ /* 0x000fe20000000000 */
[----:B------:R-:W-:Y:S02]  /*09c0*/  ULEA UR8, UR37, UR8, 0x18 ;  /* 0x0000000825087291 */ /* 0x000fe4000f8ec0ff */
[----:B---3--:R-:W-:-:S04]  /*09d0*/  UIADD3 UR12, UPT, UPT, -UR6, 0x100000, URZ ;  /* 0x00100000060c7890 */ /* 0x008fc8000fffe1ff */
[----:B------:R-:W-:Y:S02]  /*09e0*/  USHF.L.U32 UR13, UR12, 0xb, URZ ;  /* 0x0000000b0c0d7899 */ /* 0x000fe400080006ff */
[----:B------:R-:W-:Y:S01]  /*09f0*/  USHF.L.U32 UR12, UR12, 0x1, URZ ;  /* 0x000000010c0c7899 */ /* 0x000fe200080006ff */
[----:B------:R-:W-:Y:S01]  /*0a00*/  ELECT P1, URZ, PT ;  /* 0x0000000000ff782f */ /* 0x000fe20003820000 */
[----:B------:R-:W2:Y:S10]  /*0a10*/  FENCE.VIEW.ASYNC.S ;  /* 0x00000000000073c6 */ /* 0x000eb40000000000 */
[----:B--2---:R2:W3:Y:S01]  /*0a20*/  SYNCS.EXCH.64 URZ, [UR8+0x120], UR12 ;  /* 0x0001200c08ff75b2 */ /* 0x0044e20008000100 */
[----:B------:R2:W1:Y:S01]  /*0a30*/  SYNCS.EXCH.64 URZ, [UR8+0x128], UR12 ;  /* 0x0001280c08ff75b2 */ /* 0x0004620008000100 */
[----:B------:R-:W-:Y:S01]  /*0a40*/  NOP ;  /* 0x0000000000007918 */ /* 0x000fe20000000000 */
.L_x_12:
[----:B------:R-:W4:Y:S01]  /*0a50*/  SHFL.IDX PT, R0, R4, RZ, 0x1f ;  /* 0x00001fff04007589 */ /* 0x000f2200000e0000 */
[----:B------:R-:W-:Y:S01]  /*0a60*/  NOP ;  /* 0x0000000000007918 */ /* 0x000fe20000000000 */
[----:B----4-:R-:W-:-:S13]  /*0a70*/  ISETP.NE.AND P1, PT, R0, 0x4, PT ;  /* 0x000000040000780c */ /* 0x010fda0003f25270 */
[----:B------:R-:W-:Y:S05]  /*0a80*/  @P1 BRA `(.L_x_13) ;  /* 0x0000000000481947 */ /* 0x000fea0003800000 */
[----:B---3--:R-:W-:Y:S01]  /*0a90*/  UMOV UR9, 0x1a0 ;  /* 0x000001a000097882 */ /* 0x008fe20000000000 */
[----:B--2---:R-:W-:Y:S01]  /*0aa0*/  UMOV UR8, 0x400 ;  /* 0x0000040000087882 */ /* 0x004fe20000000000 */
[----:B------:R-:W-:Y:S01]  /*0ab0*/  USEL UR9, UR9, 0x1e0, UP5 ;  /* 0x000001e009097887 */ /* 0x000fe2000a800000 */
        /* <DEDUP_REMOVED lines=9> */
[----:B------:R-:W2:Y:S02]  /*0b50*/  FENCE.VIEW.ASYNC.S ;  /* 0x00000000000073c6 */ /* 0x000ea40000000000 */
[----:B--2---:R4:W2:Y:S08]  /*0b60*/  SYNCS.EXCH.64 URZ, [UR8+0x130], UR12 ;  /* 0x0001300c08ff75b2 */ /* 0x0048b00008000100 */
[----:B------:R4:W3:Y:S01]  /*0b70*/  SYNCS.EXCH.64 URZ, [UR8+0x140], UR14 ;  /* 0x0001400e08ff75b2 */ /* 0x0008e20008000100 */
[----:B------:R4:W1:Y:S01]  /*0b80*/  SYNCS.EXCH.64 URZ, [UR8+0x138], UR12 ;  /* 0x0001380c08ff75b2 */ /* 0x0008620008000100 */
[----:B------:R4:W1:Y:S02]  /*0b90*/  SYNCS.EXCH.64 URZ, [UR8+0x148], UR14 ;  /* 0x0001480e08ff75b2 */ /* 0x0008640008000100 */
[----:B----4-:R-:W-:Y:S01]  /*0ba0*/  NOP ;  /* 0x0000000000007918 */ /* 0x010fe20000000000 */
.L_x_13:
[----:B------:R-:W4:Y:S01]  /*0bb0*/  SHFL.IDX PT, R0, R4, RZ, 0x1f ;  /* 0x00001fff04007589 */ /* 0x000f2200000e0000 */
[----:B------:R-:W-:Y:S01]  /*0bc0*/  NOP ;  /* 0x0000000000007918 */ /* 0x000fe20000000000 */
[----:B----4-:R-:W-:-:S13]  /*0bd0*/  ISETP.NE.AND P1, PT, R0, 0x5, PT ;  /* 0x000000050000780c */ /* 0x010fda0003f25270 */
[----:B------:R-:W-:Y:S05]  /*0be0*/  @P1 BRA `(.L_x_14) ;  /* 0x0000000000541947 */ /* 0x000fea0003800000 */
[----:B---3--:R-:W-:Y:S01]  /*0bf0*/  UMOV UR9, 0x400 ;  /* 0x0000040000097882 */ /* 0x008fe20000000000 */
[----:B--2---:R-:W-:Y:S01]  /*0c00*/  UMOV UR8, 0x1 ;  /* 0x0000000100087882 */ /* 0x004fe20000000000 */
        /* <DEDUP_REMOVED lines=13> */
[----:B------:R4:W1:Y:S01]  /*0ce0*/  SYNCS.EXCH.64 URZ, [UR9+0x178], UR14 ;  /* 0x0001780e09ff75b2 */ /* 0x0008620008000100 */
[----:B------:R4:W1:Y:S01]  /*0cf0*/  SYNCS.EXCH.64 URZ, [UR9+0x160], UR12 ;  /* 0x0001600c09ff75b2 */ /* 0x0008620008000100 */
[----:B------:R4:W1:Y:S01]  /*0d00*/  SYNCS.EXCH.64 URZ, [UR9+0x180], UR14 ;  /* 0x0001800e09ff75b2 */ /* 0x0008620008000100 */
[----:B------:R4:W1:Y:S01]  /*0d10*/  SYNCS.EXCH.64 URZ, [UR9+0x168], UR12 ;  /* 0x0001680c09ff75b2 */ /* 0x0008620008000100 */
[----:B------:R4:W1:Y:S02]  /*0d20*/  SYNCS.EXCH.64 URZ, [UR9+0x188], UR14 ;  /* 0x0001880e09ff75b2 */ /* 0x0008640008000100 */
[----:B----4-:R-:W-:Y:S01]  /*0d30*/  NOP ;  /* 0x0000000000007918 */ /* 0x010fe20000000000 */
.L_x_14:
[----:B------:R-:W4:Y:S01]  /*0d40*/  SHFL.IDX PT, R0, R4, RZ, 0x1f ;  /* 0x00001fff04007589 */ /* 0x000f2200000e0000 */
[----:B------:R-:W-:Y:S01]  /*0d50*/  ISETP.NE.OR P0, PT, RZ, UR10, !P0 ;  /* 0x0000000aff007c0c */ /* 0x000fe2000c705670 */
[----:B------:R-:W-:Y:S01]  /*0d60*/  NOP ;  /* 0x0000000000007918 */ /* 0x000fe20000000000 */
[----:B----4-:R-:W-:-:S13]  /*0d70*/  ISETP.NE.AND P1, PT, R0, 0x3, PT ;  /* 0x000000030000780c */ /* 0x010fda0003f25270 */
[----:B------:R-:W-:Y:S05]  /*0d80*/  @P1 BRA `(.L_x_15) ;  /* 0x0000000000341947 */ /* 0x000fea0003800000 */
[----:B--2---:R-:W-:Y:S01]  /*0d90*/  UMOV UR8, 0x400 ;  /* 0x0000040000087882 */ /* 0x004fe20000000000 */
[----:B------:R-:W-:Y:S01]  /*0da0*/  UMOV UR6, 0x20 ;  /* 0x0000002000067882 */ /* 0x000fe20000000000 */
[----:B------:R-:W-:Y:S02]  /*0db0*/  ULEA UR8, UR37, UR8, 0x18 ;  /* 0x0000000825087291 */ /* 0x000fe4000f8ec0ff */
[----:B---3--:R-:W-:-:S04]  /*0dc0*/  UIADD3 UR12, UPT, UPT, -UR6, 0x100000, URZ ;  /* 0x00100000060c7890 */ /* 0x008fc8000fffe1ff */
[----:B------:R-:W-:Y:S02]  /*0dd0*/  USHF.L.U32 UR13, UR12, 0xb, URZ ;  /* 0x0000000b0c0d7899 */ /* 0x000fe400080006ff */
[----:B------:R-:W-:Y:S01]  /*0de0*/  USHF.L.U32 UR12, UR12, 0x1, URZ ;  /* 0x000000010c0c7899 */ /* 0x000fe200080006ff */
[----:B------:R-:W-:Y:S01]  /*0df0*/  ELECT P1, URZ, PT ;  /* 0x0000000000ff782f */ /* 0x000fe20003820000 */
[----:B------:R-:W2:Y:S10]  /*0e00*/  FENCE.VIEW.ASYNC.S ;  /* 0x00000000000073c6 */ /* 0x000eb40000000000 */
[----:B--2---:R4:W2:Y:S01]  /*0e10*/  SYNCS.EXCH.64 URZ, [UR8+0x190], UR12 ;  /* 0x0001900c08ff75b2 */ /* 0x0048a20008000100 */
[----:B------:R4:W3:Y:S01]  /*0e20*/  SYNCS.EXCH.64 URZ, [UR8+0x1a0], UR12 ;  /* 0x0001a00c08ff75b2 */ /* 0x0008e20008000100 */
[----:B------:R4:W1:Y:S01]  /*0e30*/  SYNCS.EXCH.64 URZ, [UR8+0x198], UR12 ;  /* 0x0001980c08ff75b2 */ /* 0x0008620008000100 */
[----:B------:R4:W1:Y:S02]  /*0e40*/  SYNCS.EXCH.64 URZ, [UR8+0x1a8], UR12 ;  /* 0x0001a80c08ff75b2 */ /* 0x0008640008000100 */
[----:B----4-:R-:W-:Y:S01]  /*0e50*/  NOP ;  /* 0x0000000000007918 */ /* 0x010fe20000000000 */
.L_x_15:
[----:B------:R-:W-:Y:S01]  /*0e60*/  VOTEU.ALL UP1, P0 ;  /* 0x0000000000ff7886 */ /* 0x000fe20000020000 */
[----:B--2---:R-:W2:Y:S01]  /*0e70*/  LDCU UR8, c[0x0][0x36c] ;  /* 0x00006d80ff0877ac */ /* 0x004ea20008000800 */
[----:B------:R-:W-:Y:S01]  /*0e80*/  NOP ;  /* 0x0000000000007918 */ /* 0x000fe20000000000 */
[----:B------:R-:W-:Y:S01]  /*0e90*/  LOP3.LUT R14, R16, 0x1f, RZ, 0xc0, !PT ;  /* 0x0000001f100e7812 */ /* 0x000fe200078ec0ff */
[----:B---3--:R-:W-:Y:S01]  /*0ea0*/  UMOV UR12, 0x20 ;  /* 0x00000020000c7882 */ /* 0x008fe20000000000 */
[----:B------:R-:W-:Y:S01]  /*0eb0*/  @!UP1 UMOV UR6, 0x400 ;  /* 0x0000040000069882 */ /* 0x000fe20000000000 */
[----:B------:R-:W-:-:S04]  /*0ec0*/  @!UP1 UIADD3 UR12, UPT, UPT, -UR12, 0x100000, URZ ;  /* 0x001000000c0c9890 */ /* 0x000fc8000fffe1ff */
[----:B------:R-:W-:Y:S02]  /*0ed0*/  @!UP1 USHF.L.U32 UR13, UR12, 0xb, URZ ;  /* 0x0000000b0c0d9899 */ /* 0x000fe400080006ff */
[----:B------:R-:W-:Y:S02]  /*0ee0*/  @!UP1 USHF.L.U32 UR12, UR12, 0x1, URZ ;  /* 0x000000010c0c9899 */ /* 0x000fe400080006ff */
[----:B------:R-:W-:Y:S01]  /*0ef0*/  @!UP1 ULEA UR6, UR37, UR6, 0x18 ;  /* 0x0000000625069291 */ /* 0x000fe2000f8ec0ff */
[----:B------:R-:W-:Y:S01]  /*0f00*/  VOTEU.ALL UP1, P0 ;  /* 0x0000000000ff7886 */ /* 0x000fe20000020000 */
[----:B------:R-:W-:Y:S01]  /*0f10*/  UISETP.NE.AND UP4, UPT, UR10, URZ, UPT ;  /* 0x000000ff0a00728c */ /* 0x000fe2000bf85270 */
[----:B------:R-:W3:Y:S09]  /*0f20*/  FENCE.VIEW.ASYNC.S ;  /* 0x00000000000073c6 */ /* 0x000ef20000000000 */
[----:B---3--:R3:W4:Y:S01]  /*0f30*/  @!UP1 SYNCS.EXCH.64 URZ, [UR6+0x1b0], UR12 ;  /* 0x0001b00c06ff95b2 */ /* 0x0087220008000100 */
[----:B--2---:R-:W-:-:S09]  /*0f40*/  UISETP.EQ.U32.AND UP1, UPT, UR8, 0x1, UPT ;  /* 0x000000010800788c */ /* 0x004fd2000bf22070 */
[----:B------:R-:W-:Y:S05]  /*0f50*/  BRA.U !UP1, `(.L_x_16) ;  /* 0x0000000109087547 */ /* 0x000fea000b800000 */
[----:B-1--4-:R-:W-:Y:S01]  /*0f60*/  UCGABAR_ARV ;  /* 0x00000000000079c7 */ /* 0x012fe20008000000 */
[----:B------:R-:W-:Y:S05]  /*0f70*/  BRA `(.L_x_17) ;  /* 0x0000000000047947 */ /* 0x000fea0003800000 */
.L_x_16:
[----:B-1--4-:R-:W-:Y:S01]  /*0f80*/  NOP ;  /* 0x0000000000007918 */ /* 0x012fe20000000000 */
.L_x_17:
[----:B------:R-:W1:Y:S01]  /*0f90*/  S2R R13, SR_CTAID.X ;  /* 0x00000000000d7919 */ /* 0x000e620000002500 */
[----:B------:R-:W-:-:S05]  /*0fa0*/  CS2R.32 R172, SR_CgaSize ;  /* 0x0000000000ac7805 */ /* 0x000fca0000008a00 */
[----:B------:R-:W-:-:S05]  /*0fb0*/  IMAD R172, R172, -0xa0, RZ ;  /* 0xffffff60acac7824 */ /* 0x000fca00078e02ff */
[----:B------:R-:W-:-:S14]  /*0fc0*/  R2UR UR8, R172 ;  /* 0x00000000ac0872ca */ /* 0x000fdc00000e0000 */
[----:B------:R-:W2:Y:S01]  /*0fd0*/  LDCU UR8, c[0x0][UR8+0x2b0] ;  /* 0x00005600080877ac */ /* 0x000ea20008000800 */
[----:B------:R-:W-:-:S05]  /*0fe0*/  CS2R.32 R4, SR_CgaSize ;  /* 0x0000000000047805 */ /* 0x000fca0000008a00 */
[----:B------:R-:W-:-:S06]  /*0ff0*/  IMAD R4, R4, -0xa0, RZ ;  /* 0xffffff6004047824 */ /* 0x000fcc00078e02ff */
[----:B------:R-:W4:Y:S01]  /*1000*/  LDC R4, c[0x0][R4+0x2a0] ;  /* 0x0000a80004047b82 */ /* 0x000f220000000800 */
[----:B------:R-:W-:Y:S01]  /*1010*/  PRMT R11, RZ, 0x7610, R11 ;  /* 0x00007610ff0b7816 */ /* 0x000fe2000000000b */
[----:B------:R-:W2:Y:S01]  /*1020*/  S2R R24, SR_CTAID.Y ;  /* 0x0000000000187919 */ /* 0x000ea20000002600 */
[----:B------:R-:W-:-:S05]  /*1030*/  CS2R.32 R172, SR_CgaSize ;  /* 0x0000000000ac7805 */ /* 0x000fca0000008a00 */
[----:B------:R-:W-:-:S05]  /*1040*/  IMAD R172, R172, -0xa0, RZ ;  /* 0xffffff60acac7824 */ /* 0x000fca00078e02ff */
[----:B---3--:R-:W-:-:S14]  /*1050*/  R2UR UR6, R172 ;  /* 0x00000000ac0672ca */ /* 0x008fdc00000e0000 */
[----:B------:R-:W3:Y:S01]  /*1060*/  LDCU UR6, c[0x0][UR6+0x2b4] ;  /* 0x00005680060677ac */ /* 0x000ee20008000800 */
[----:B------:R-:W-:Y:S01]  /*1070*/  PRMT R12, RZ, 0x7610, R12 ;  /* 0x00007610ff0c7816 */ /* 0x000fe2000000000c */
[----:B------:R-:W-:Y:S01]  /*1080*/  UISETP.NE.AND UP2, UPT, UR10, 0x2, UPT ;  /* 0x000000020a00788c */ /* 0x000fe2000bf45270 */
[----:B------:R-:W-:-:S05]  /*1090*/  CS2R.32 R5, SR_CgaSize ;  /* 0x0000000000057805 */ /* 0x000fca0000008a00 */
[----:B------:R-:W-:-:S06]  /*10a0*/  IMAD R5, R5, -0xa0, RZ ;  /* 0xffffff6005057824 */ /* 0x000fcc00078e02ff */
[----:B------:R-:W4:Y:S08]  /*10b0*/  LDC R5, c[0x0][R5+0x2a4] ;  /* 0x0000a90005057b82 */ /* 0x000f300000000800 */
[----:B------:R-:W3:Y:S08]  /*10c0*/  LDC R15, c[0x0][0xb24] ;  /* 0x0002c900ff0f7b82 */ /* 0x000ef00000000800 */
[----:B------:R-:W4:Y:S01]  /*10d0*/  LDC R172, c[0x0][0xb24] ;  /* 0x0002c900ffac7b82 */ /* 0x000f220000000800 */
[----:B-1----:R-:W-:Y:S01]  /*10e0*/  I2FP.F32.U32 R0, R13 ;  /* 0x0000000d00007245 */ /* 0x002fe20000201000 */
[----:B------:R-:W-:-:S06]  /*10f0*/  IMAD.MOV.U32 R19, RZ, RZ, R13 ;  /* 0x000000ffff137224 */ /* 0x000fcc00078e000d */
[----:B------:R-:W1:Y:S01]  /*1100*/  S2UR UR36, SR_CTAID.Z ;  /* 0x00000000002479c3 */ /* 0x000e620000002700 */
[----:B--2---:R-:W-:Y:S01]  /*1110*/  I2FP.F32.U32 R3, R24 ;  /* 0x0000001800037245 */ /* 0x004fe20000201000 */
[----:B------:R-:W-:-:S04]  /*1120*/  FMUL R0, R0, UR8 ;  /* 0x0000000800007c20 */ /* 0x000fc80008400000 */
[----:B------:R2:W2:Y:S01]  /*1130*/  F2I.U32.TRUNC.NTZ R2, R0 ;  /* 0x0000000000027305 */ /* 0x0004a2000020f000 */
[----:B---3--:R-:W-:Y:S01]  /*1140*/  ISETP.GE.AND P0, PT, R15, 0x1, PT ;  /* 0x000000010f00780c */ /* 0x008fe20003f06270 */
[----:B--2---:R-:W-:Y:S01]  /*1150*/  FMUL R0, R3, UR6 ;  /* 0x0000000603007c20 */ /* 0x004fe20008400000 */
[----:B------:R-:W-:Y:S01]  /*1160*/  IMAD.MOV R2, RZ, RZ, -R2 ;  /* 0x000000ffff027224 */ /* 0x000fe200078e0a02 */
[----:B------:R-:W2:Y:S03]  /*1170*/  LDCU UR6, c[0x0][0xb30] ;  /* 0x00016600ff0677ac */ /* 0x000ea60008000800 */
[----:B----4-:R-:W-:Y:S01]  /*1180*/  IMAD R6, R4, R2, R13 ;  /* 0x0000000204067224 */ /* 0x010fe200078e020d */
[----:B------:R-:W3:Y:S04]  /*1190*/  F2I.U32.TRUNC.NTZ R0, R0 ;  /* 0x0000000000007305 */ /* 0x000ee8000020f000 */
[----:B------:R4:W-:Y:S01]  /*11a0*/  STL [R1+0x14], R6 ;  /* 0x0000140601007387 */ /* 0x0009e20000100800 */
[----:B--2---:R-:W-:Y:S01]  /*11b0*/  UISETP.NE.AND UP3, UPT, UR6, 0x1, UPT ;  /* 0x000000010600788c */ /* 0x004fe2000bf65270 */
[----:B---3--:R-:W-:-:S05]  /*11c0*/  IADD3 R0, PT, PT, -R0, RZ, RZ ;  /* 0x000000ff00007210 */ /* 0x008fca0007ffe1ff */
[----:B------:R-:W-:-:S05]  /*11d0*/  IMAD R7, R5, R0, R24 ;  /* 0x0000000005077224 */ /* 0x000fca00078e0218 */
[----:B------:R4:W-:Y:S01]  /*11e0*/  STL [R1+0x18], R7 ;  /* 0x0000180701007387 */ /* 0x0009e20000100800 */
[----:B-1----:R-:W-:Y:S05]  /*11f0*/  BRA.U UP4, `(.L_x_18) ;  /* 0x0000000104287547 */ /* 0x002fea000b800000 */
[----:B------:R-:W-:Y:S01]  /*1200*/  ISETP.NE.AND P1, PT, R7, RZ, PT ;  /* 0x000000ff0700720c */ /* 0x000fe20003f25270 */
[----:B------:R-:W-:Y:S01]  /*1210*/  IMAD.MOV.U32 R4, RZ, RZ, 0x3 ;  /* 0x00000003ff047424 */ /* 0x000fe200078e00ff */
[C---:B------:R-:W-:Y:S02]  /*1220*/  LOP3.LUT R3, R6.reuse, 0xfffffffe, RZ, 0xc0, !PT ;  /* 0xfffffffe06037812 */ /* 0x040fe400078ec0ff */
[----:B------:R-:W-:Y:S02]  /*1230*/  ISETP.LT.U32.OR P1, PT, R6, 0x2, !P1 ;  /* 0x000000020600780c */ /* 0x000fe40004f21470 */
[----:B------:R-:W-:Y:S02]  /*1240*/  SHF.L.U32 R3, R4, R3, RZ ;  /* 0x0000000304037219 */ /* 0x000fe400000006ff */
[----:B------:R-:W-:Y:S02]  /*1250*/  SEL R2, RZ, 0x1, !P1 ;  /* 0x00000001ff027807 */ /* 0x000fe40004800000 */
[----:B------:R-:W-:-:S02]  /*1260*/  SEL R0, RZ, 0x2, !P1 ;  /* 0x00000002ff007807 */ /* 0x000fc40004800000 */
[----:B------:R-:W-:-:S03]  /*1270*/  PRMT R12, R3, 0x7610, R12 ;  /* 0x00007610030c7816 */ /* 0x000fc6000000000c */
[----:B------:R-:W-:-:S05]  /*1280*/  IMAD.IADD R0, R2, 0x1, R0 ;  /* 0x0000000102007824 */ /* 0x000fca00078e0200 */
[----:B------:R-:W-:Y:S02]  /*1290*/  PRMT R11, R0, 0x7610, R11 ;  /* 0x00007610000b7816 */ /* 0x000fe4000000000b */
.L_x_18:
[----:B------:R-:W-:Y:S05]  /*12a0*/  @!P0 BRA `(.L_x_19) ;  /* 0x0000000000b88947 */ /* 0x000fea0003800000 */
[----:B------:R-:W1:Y:S01]  /*12b0*/  LDC.64 R8, c[0x0][0xb18] ;  /* 0x0002c600ff087b82 */ /* 0x000e620000000a00 */
[----:B------:R-:W-:-:S07]  /*12c0*/  ISETP.NE.AND P0, PT, R15, 0x1, PT ;  /* 0x000000010f00780c */ /* 0x000fce0003f05270 */
[----:B------:R-:W2:Y:S08]  /*12d0*/  LDC R19, c[0x0][0xb0c] ;  /* 0x0002c300ff137b82 */ /* 0x000eb00000000800 */
[----:B------:R-:W3:Y:S08]  /*12e0*/  LDC R3, c[0x0][0x370] ;  /* 0x0000dc00ff037b82 */ /* 0x000ef00000000800 */
[----:B------:R-:W3:Y:S01]  /*12f0*/  LDC R0, c[0x0][0x374] ;  /* 0x0000dd00ff007b82 */ /* 0x000ee20000000800 */
[----:B-1----:R-:W-:-:S07]  /*1300*/  ISETP.NE.AND P1, PT, R8, 0x1, PT ;  /* 0x000000010800780c */ /* 0x002fce0003f25270 */
[----:B----4-:R-:W1:Y:S01]  /*1310*/  LDC.64 R6, c[0x0][0xb10] ;  /* 0x0002c400ff067b82 */ /* 0x010e620000000a00 */
[----:B--2---:R-:W-:-:S07]  /*1320*/  ISETP.NE.AND P2, PT, R19, 0x1, PT ;  /* 0x000000011300780c */ /* 0x004fce0003f45270 */
[----:B------:R-:W2:Y:S08]  /*1330*/  LDC R17, c[0x0][0xb20] ;  /* 0x0002c800ff117b82 */ /* 0x000eb00000000800 */
[----:B------:R-:W4:Y:S01]  /*1340*/  LDC.64 R4, c[0x0][0xb28] ;  /* 0x0002ca00ff047b82 */ /* 0x000f220000000a00 */
[----:B---3--:R-:W-:-:S04]  /*1350*/  IMAD.HI.U32 R2, R0, R9, RZ ;  /* 0x0000000900027227 */ /* 0x008fc800078e00ff */
[----:B------:R-:W-:-:S04]  /*1360*/  IMAD.HI.U32 R9, R24, R9, RZ ;  /* 0x0000000918097227 */ /* 0x000fc800078e00ff */
[----:B-1----:R-:W-:-:S04]  /*1370*/  IMAD.HI.U32 R10, R3, R6, RZ ;  /* 0x00000006030a7227 */ /* 0x002fc800078e00ff */
[----:B------:R-:W-:Y:S01]  /*1380*/  IMAD.HI.U32 R6, R13, R6, RZ ;  /* 0x000000060d067227 */ /* 0x000fe200078e00ff */
[----:B------:R-:W-:Y:S02]  /*1390*/  @P2 SHF.R.U32.HI R3, RZ, R7, R10 ;  /* 0x00000007ff032219 */ /* 0x000fe4000001160a */
[-C--:B--2---:R-:W-:Y:S02]  /*13a0*/  @P1 SHF.R.U32.HI R0, RZ, R17.reuse, R2 ;  /* 0x00000011ff001219 */ /* 0x084fe40000011602 */
[----:B------:R-:W-:Y:S02]  /*13b0*/  SHF.R.U32.HI R9, RZ, R17, R9 ;  /* 0x00000011ff097219 */ /* 0x000fe40000011609 */
[----:B------:R-:W-:Y:S01]  /*13c0*/  SHF.R.U32.HI R7, RZ, R7, R6 ;  /* 0x00000007ff077219 */ /* 0x000fe20000011606 */
[----:B----4-:R-:W-:-:S04]  /*13d0*/  IMAD.HI.U32 R10, R0, R4, RZ ;  /* 0x00000004000a7227 */ /* 0x010fc800078e00ff */
[----:B------:R-:W-:Y:S01]  /*13e0*/  IMAD.HI.U32 R2, R3, R4, RZ ;  /* 0x0000000403027227 */ /* 0x000fe200078e00ff */
[----:B------:R-:W-:-:S04]  /*13f0*/  @P0 SHF.R.U32.HI R0, RZ, R5, R10 ;  /* 0x00000005ff000219 */ /* 0x000fc8000001160a */
[----:B------:R-:W-:Y:S01]  /*1400*/  @P0 SHF.R.U32.HI R3, RZ, R5, R2 ;  /* 0x00000005ff030219 */ /* 0x000fe20000011602 */
[----:B------:R-:W-:Y:S01]  /*1410*/  IMAD R6, R0, R15, RZ ;  /* 0x0000000f00067224 */ /* 0x000fe200078e02ff */
[----:B------:R-:W-:Y:S02]  /*1420*/  SEL R0, R24, R9, !P1 ;  /* 0x0000000918007207 */ /* 0x000fe40004800000 */
[----:B------:R-:W-:Y:S01]  /*1430*/  SEL R2, R13, R7, !P2 ;  /* 0x000000070d027207 */ /* 0x000fe20005000000 */
[----:B------:R-:W-:Y:S01]  /*1440*/  IMAD R7, R3, R15, RZ ;  /* 0x0000000f03077224 */ /* 0x000fe200078e02ff */
[C---:B------:R-:W-:Y:S01]  /*1450*/  ISETP.GE.AND P1, PT, R0.reuse, R6, PT ;  /* 0x000000060000720c */ /* 0x040fe20003f26270 */
[----:B------:R-:W-:-:S03]  /*1460*/  IMAD.HI.U32 R6, R0, R4, RZ ;  /* 0x0000000400067227 */ /* 0x000fc600078e00ff */
[----:B------:R-:W-:Y:S02]  /*1470*/  ISETP.GE.OR P1, PT, R2, R7, P1 ;  /* 0x000000070200720c */ /* 0x000fe40000f26670 */
[----:B------:R-:W-:-:S04]  /*1480*/  SHF.R.U32.HI R6, RZ, R5, R6 ;  /* 0x00000005ff067219 */ /* 0x000fc80000011606 */
[----:B------:R-:W-:-:S04]  /*1490*/  SEL R6, R0, R6, !P0 ;  /* 0x0000000600067207 */ /* 0x000fc80004000000 */
[----:B------:R-:W-:-:S03]  /*14a0*/  IADD3 R7, PT, PT, -R6, RZ, RZ ;  /* 0x000000ff06077210 */ /* 0x000fc60007ffe1ff */
[----:B------:R-:W-:-:S05]  /*14b0*/  @!P1 IMAD.HI.U32 R4, R2, R4, RZ ;  /* 0x0000000402049227 */ /* 0x000fca00078e00ff */
[----:B------:R-:W-:Y:S01]  /*14c0*/  @!P1 SHF.R.U32.HI R4, RZ, R5, R4 ;  /* 0x00000005ff049219 */ /* 0x000fe20000011604 */
[----:B------:R-:W-:Y:S01]  /*14d0*/  IMAD R5, R15, R7, R0 ;  /* 0x000000070f057224 */ /* 0x000fe200078e0200 */
[----:B------:R-:W-:Y:S02]  /*14e0*/  IADD3 R7, PT, PT, -R0, RZ, RZ ;  /* 0x000000ff00077210 */ /* 0x000fe40007ffe1ff */
[----:B------:R-:W-:-:S03]  /*14f0*/  @!P1 SEL R4, R2, R4, !P0 ;  /* 0x0000000402049207 */ /* 0x000fc60004000000 */
[----:B------:R-:W-:Y:S02]  /*1500*/  IMAD R24, R8, R7, R24 ;  /* 0x0000000708187224 */ /* 0x000fe400078e0218 */
[--C-:B------:R-:W-:Y:S02]  /*1510*/  @!P1 IMAD.IADD R6, R6, 0x1, -R4.reuse ;  /* 0x0000000106069824 */ /* 0x100fe400078e0a04 */
[----:B------:R-:W-:Y:S01]  /*1520*/  @!P1 IMAD R4, R5, R3, R4 ;  /* 0x0000000305049224 */ /* 0x000fe200078e0204 */
[----:B------:R-:W-:Y:S01]  /*1530*/  IADD3 R3, PT, PT, -R2, RZ, RZ ;  /* 0x000000ff02037210 */ /* 0x000fe20007ffe1ff */
[----:B------:R-:W-:Y:S02]  /*1540*/  @!P1 IMAD R0, R6, R15, R2 ;  /* 0x0000000f06009224 */ /* 0x000fe400078e0202 */
[----:B------:R-:W-:Y:S02]  /*1550*/  @!P1 IMAD.MOV.U32 R2, RZ, RZ, R4 ;  /* 0x000000ffff029224 */ /* 0x000fe400078e0004 */
[----:B------:R-:W-:-:S02]  /*1560*/  IMAD R3, R19, R3, R13 ;  /* 0x0000000313037224 */ /* 0x000fc400078e020d */
[----:B------:R-:W-:Y:S02]  /*1570*/  IMAD R24, R0, R8, R24 ;  /* 0x0000000800187224 */ /* 0x000fe400078e0218 */
[----:B------:R-:W-:Y:S02]  /*1580*/  IMAD R19, R2, R19, R3 ;  /* 0x0000001302137224 */ /* 0x000fe400078e0203 */
.L_x_19:
[----:B------:R-:W-:Y:S05]  /*1590*/  BRA.U UP3, `(.L_x_20) ;  /* 0x0000000103407547 */ /* 0x000fea000b800000 */
[----:B------:R-:W1:Y:S08]  /*15a0*/  LDC.64 R2, c[0x0][0xb10] ;  /* 0x0002c400ff027b82 */ /* 0x000e700000000a00 */
[----:B------:R-:W2:Y:S08]  /*15b0*/  LDC.64 R4, c[0x0][0xb18] ;  /* 0x0002c600ff047b82 */ /* 0x000eb00000000a00 */
[----:B----4-:R-:W3:Y:S08]  /*15c0*/  LDC R7, c[0x0][0xb20] ;  /* 0x0002c800ff077b82 */ /* 0x010ef00000000800 */
[----:B------:R-:W4:Y:S01]  /*15d0*/  LDC R6, c[0x0][0xb0c] ;  /* 0x0002c300ff067b82 */ /* 0x000f220000000800 */
[----:B-1----:R-:W-:-:S05]  /*15e0*/  IMAD.HI.U32 R2, R19, R2, RZ ;  /* 0x0000000213027227 */ /* 0x002fca00078e00ff */
[----:B------:R-:W-:Y:S01]  /*15f0*/  SHF.R.U32.HI R2, RZ, R3, R2 ;  /* 0x00000003ff027219 */ /* 0x000fe20000011602 */
[----:B--2---:R-:W-:Y:S01]  /*1600*/  IMAD.HI.U32 R0, R24, R5, RZ ;  /* 0x0000000518007227 */ /* 0x004fe200078e00ff */
[----:B------:R-:W-:-:S04]  /*1610*/  ISETP.NE.AND P0, PT, R4, 0x1, PT ;  /* 0x000000010400780c */ /* 0x000fc80003f05270 */
[----:B---3--:R-:W-:-:S04]  /*1620*/  SHF.R.U32.HI R0, RZ, R7, R0 ;  /* 0x00000007ff007219 */ /* 0x008fc80000011600 */
[----:B------:R-:W-:Y:S02]  /*1630*/  SEL R0, R24, R0, !P0 ;  /* 0x0000000018007207 */ /* 0x000fe40004000000 */
[----:B----4-:R-:W-:-:S04]  /*1640*/  ISETP.NE.AND P1, PT, R6, 0x1, PT ;  /* 0x000000010600780c */ /* 0x010fc80003f25270 */
[----:B------:R-:W-:-:S05]  /*1650*/  SEL R2, R19, R2, !P1 ;  /* 0x0000000213027207 */ /* 0x000fca0004800000 */
[----:B------:R-:W-:Y:S02]  /*1660*/  IMAD.IADD R3, R0, 0x1, -R2 ;  /* 0x0000000100037824 */ /* 0x000fe400078e0a02 */
[----:B------:R-:W-:Y:S02]  /*1670*/  IMAD.IADD R0, R2, 0x1, -R0 ;  /* 0x0000000102007824 */ /* 0x000fe400078e0a00 */
[----:B------:R-:W-:Y:S02]  /*1680*/  IMAD R19, R3, R6, R19 ;  /* 0x0000000603137224 */ /* 0x000fe400078e0213 */
[----:B------:R-:W-:Y:S02]  /*1690*/  IMAD R24, R0, R4, R24 ;  /* 0x0000000400187224 */ /* 0x000fe400078e0218 */
.L_x_20:
[----:B------:R-:W-:Y:S05]  /*16a0*/  BRA.U !UP1, `(.L_x_21) ;  /* 0x00000001090c7547 */ /* 0x000fea000b800000 */
[----:B------:R-:W-:Y:S01]  /*16b0*/  UCGABAR_WAIT ;  /* 0x0000000000007dc7 */ /* 0x000fe20008000000 */
[----:B------:R-:W-:Y:S01]  /*16c0*/  CCTL.IVALL ;  /* 0x00000000ff00798f */ /* 0x000fe20002000000 */
[----:B------:R-:W-:Y:S05]  /*16d0*/  BRA `(.L_x_22) ;  /* 0x0000000000047947 */ /* 0x000fea0003800000 */
.L_x_21:
[----:B------:R-:W-:Y:S06]  /*16e0*/  BAR.SYNC.DEFER_BLOCKING 0x0 ;  /* 0x0000000000007b1d */ /* 0x000fec0000010000 */
.L_x_22:
[----:B------:R-:W-:Y:S05]  /*16f0*/  BRA.U UP2, `(.L_x_23) ;  /* 0x0000001902647547 */ /* 0x000fea000b800000 */
[----:B------:R-:W1:Y:S01]  /*1700*/  LDCU UR15, c[0x0][0x38c] ;  /* 0x00007180ff0f77ac */ /* 0x000e620008000800 */
[----:B------:R-:W2:Y:S01]  /*1710*/  LDC R25, c[0x0][0x370] ;  /* 0x0000dc00ff197b82 */ /* 0x000ea20000000800 */
[C---:B------:R-:W-:Y:S02]  /*1720*/  IMAD.SHL.U32 R26, R13.reuse, 0x40, RZ ;  /* 0x000000400d1a7824 */ /* 0x040fe400078e00ff */
[----:B------:R-:W-:Y:S01]  /*1730*/  HFMA2 R18, -RZ, RZ, 0, 0 ;  /* 0x00000000ff127431 */ /* 0x000fe200000001ff */
[----:B------:R-:W-:Y:S01]  /*1740*/  UISETP.NE.AND UP1, UPT, UR10, URZ, UPT ;  /* 0x000000ff0a00728c */ /* 0x000fe2000bf25270 */
[----:B------:R-:W-:Y:S01]  /*1750*/  ISETP.NE.AND P4, PT, R14, RZ, P5 ;  /* 0x000000ff0e00720c */ /* 0x000fe20002f85270 */
[----:B------:R-:W-:Y:S01]  /*1760*/  IMAD.MOV.U32 R0, RZ, RZ, 0x1 ;  /* 0x00000001ff007424 */ /* 0x000fe200078e00ff */
[----:B------:R-:W-:Y:S01]  /*1770*/  SHF.L.U32 R27, R13, 0x7, RZ ;  /* 0x000000070d1b7819 */ /* 0x000fe200000006ff */
[----:B------:R-:W-:Y:S01]  /*1780*/  IMAD.MOV.U32 R22, RZ, RZ, RZ ;  /* 0x000000ffff167224 */ /* 0x000fe200078e00ff */
[----:B------:R-:W3:Y:S01]  /*1790*/  LDC R23, c[0x0][0x374] ;  /* 0x0000dd00ff177b82 */ /* 0x000ee20000000800 */
[----:B------:R-:W-:Y:S01]  /*17a0*/  MOV R20, RZ ;  /* 0x000000ff00147202 */ /* 0x000fe20000000f00 */
[----:B------:R-:W-:Y:S01]  /*17b0*/  IMAD.MOV.U32 R21, RZ, RZ, 0x1 ;  /* 0x00000001ff157424 */ /* 0x000fe200078e00ff */
[----:B------:R-:W-:Y:S01]  /*17c0*/  LOP3.LUT R26, R26, 0x40, RZ, 0xc0, !PT ;  /* 0x000000401a1a7812 */ /* 0x000fe200078ec0ff */
[----:B------:R-:W2:Y:S01]  /*17d0*/  LDCU.64 UR24, c[0x0][0x348] ;  /* 0x00006900ff1877ac */ /* 0x000ea20008000a00 */
[----:B------:R-:W-:-:S02]  /*17e0*/  USEL UR7, UR7, 0x2, UP1 ;  /* 0x0000000207077887 */ /* 0x000fc40008800000 */
[----:B-1----:R-:W-:Y:S01]  /*17f0*/  UIADD3 UR4, UPT, UPT, UR15, 0x3f, URZ ;  /* 0x0000003f0f047890 */ /* 0x002fe2000fffe0ff */
[----:B------:R-:W-:-:S03]  /*1800*/  UMOV UR13, URZ ;  /* 0x000000ff000d7c82 */ /* 0x000fc60008000000 */
[----:B------:R-:W-:-:S04]  /*1810*/  USHF.R.S32.HI UR22, URZ, 0x1f, UR4 ;  /* 0x0000001fff167899 */ /* 0x000fc80008011404 */
[----:B------:R-:W-:Y:S02]  /*1820*/  ULEA.HI UR22, UR22, UR4, URZ, 0x6 ;  /* 0x0000000416167291 */ /* 0x000fe4000f8f30ff */
[----:B------:R-:W-:Y:S02]  /*1830*/  UIADD3 UR4, UPT, UPT, UR15, -0x1, URZ ;  /* 0xffffffff0f047890 */ /* 0x000fe4000fffe0ff */
[----:B------:R-:W-:Y:S02]  /*1840*/  USHF.R.S32.HI UR22, URZ, 0x6, UR22 ;  /* 0x00000006ff167899 */ /* 0x000fe40008011416 */
[----:B------:R-:W-:Y:S02]  /*1850*/  UISETP.GE.U32.AND UP2, UPT, UR4, -0x7f, UPT ;  /* 0xffffff810400788c */ /* 0x000fe4000bf46070 */
[----:B------:R-:W-:Y:S02]  /*1860*/  UISETP.LT.U32.AND UP0, UPT, UR22, 0x10, UPT ;  /* 0x000000101600788c */ /* 0x000fe4000bf01070 */
[----:B------:R-:W-:-:S02]  /*1870*/  UIADD3 UR15, UPT, UPT, UR15, 0x7e, URZ ;  /* 0x0000007e0f0f7890 */ /* 0x000fc4000fffe0ff */
[----:B------:R-:W-:-:S04]  /*1880*/  USEL UR21, UR22, 0x10, UP0 ;  /* 0x0000001016157887 */ /* 0x000fc80008000000 */
[----:B------:R-:W-:Y:S02]  /*1890*/  UIADD3 UR6, UPT, UPT, UR21, -0x1, URZ ;  /* 0xffffffff15067890 */ /* 0x000fe4000fffe0ff */
[----:B------:R-:W-:Y:S02]  /*18a0*/  @UP2 UIADD3 UR6, UPT, UPT, UR21, URZ, URZ ;  /* 0x000000ff15062290 */ /* 0x000fe4000fffe0ff */
[----:B------:R-:W-:Y:S02]  /*18b0*/  UIADD3 UR14, UPT, UPT, UR22, -UR21, URZ ;  /* 0x80000015160e7290 */ /* 0x000fe4000fffe0ff */
[----:B------:R-:W-:Y:S02]  /*18c0*/  UIADD3 UR5, UPT, UPT, UR6, 0x1, URZ ;  /* 0x0000000106057890 */ /* 0x000fe4000fffe0ff */
[----:B--2---:R-:W-:-:S12]  /*18d0*/  UIADD3 UR6, UPT, UPT, -UR6, URZ, URZ ;  /* 0x000000ff06067290 */ /* 0x004fd8000fffe1ff */
.L_x_43:
[----:B------:R-:W-:Y:S01]  /*18e0*/  UISETP.NE.AND UP0, UPT, UR37, URZ, UPT ;  /* 0x000000ff2500728c */ /* 0x000fe2000bf05270 */
[----:B------:R-:W1:Y:S08]  /*18f0*/  S2UR UR37, SR_CgaCtaId ;  /* 0x00000000002579c3 */ /* 0x000e700000008800 */
[----:B------:R-:W-:Y:S05]  /*1900*/  BRA.U UP0, `(.L_x_24) ;  /* 0x0000000100347547 */ /* 0x000fea000b800000 */
[----:B------:R-:W2:Y:S01]  /*1910*/  S2R R2, SR_CgaCtaId ;  /* 0x0000000000027919 */ /* 0x000ea20000008800 */
[----:B------:R-:W-:-:S04]  /*1920*/  MOV R3, 0x400 ;  /* 0x0000040000037802 */ /* 0x000fc80000000f00 */
[----:B--2---:R-:W-:Y:S02]  /*1930*/  LEA R2, R2, R3, 0x18 ;  /* 0x0000000302027211 */ /* 0x004fe400078ec0ff */
[----:B------:R-:W-:-:S03]  /*1940*/  SHF.L.U32 R3, R21, 0x1f, RZ ;  /* 0x0000001f15037819 */ /* 0x000fc600000006ff */
[----:B------:R-:W-:-:S04]  /*1950*/  IMAD R2, R20, 0x8, R2 ;  /* 0x0000000814027824 */ /* 0x000fc800078e0202 */
[----:B------:R-:W2:Y:S02]  /*1960*/  SYNCS.PHASECHK.TRANS64.TRYWAIT P0, [R2+URZ+0x1a0], R3 ;  /* 0x0001a003020075a7 */ /* 0x000ea400080011ff */
[----:B--2---:R-:W-:Y:S05]  /*1970*/  @!P0 BRA `(.L_x_25) ;  /* 0x000000cc00088947 */ /* 0x004fea0003800000 */
.L_x_328:
[----:B------:R2:W-:Y:S02]  /*1980*/  SYNCS.ARRIVE.TRANS64.A1T0 RZ, [R2+URZ+0x190], RZ ;  /* 0x000190ff02ff79a7 */ /* 0x0005e400081000ff */
[----:B--2---:R-:W-:-:S05]  /*1990*/  VIADD R2, R20, 0x1 ;  /* 0x0000000114027836 */ /* 0x004fca0000000000 */
[----:B------:R-:W-:-:S04]  /*19a0*/  ISETP.NE.AND P0, PT, R2, 0x2, PT ;  /* 0x000000020200780c */ /* 0x000fc80003f05270 */
[----:B------:R-:W-:Y:S02]  /*19b0*/  SEL R3, RZ, 0x1, P0 ;  /* 0x00000001ff037807 */ /* 0x000fe40000000000 */
[----:B------:R-:W-:Y:S02]  /*19c0*/  SEL R20, R2, RZ, P0 ;  /* 0x000000ff02147207 */ /* 0x000fe40000000000 */
[----:B------:R-:W-:-:S07]  /*19d0*/  LOP3.LUT R21, R21, R3, RZ, 0x3c, !PT ;  /* 0x0000000315157212 */ /* 0x000fce00078e3cff */
.L_x_24:
[----:B------:R-:W-:Y:S01]  /*19e0*/  UMOV UR4, 0x400 ;  /* 0x0000040000047882 */ /* 0x000fe20000000000 */
[----:B------:R-:W-:Y:S01]  /*19f0*/  SHF.L.U32 R2, R0, 0x1f, RZ ;  /* 0x0000001f00027819 */ /* 0x000fe200000006ff */
[----:B-1----:R-:W-:Y:S01]  /*1a00*/  ULEA UR4, UR37, UR4, 0x18 ;  /* 0x0000000425047291 */ /* 0x002fe2000f8ec0ff */
[----:B------:R-:W-:Y:S01]  /*1a10*/  R2UR UR35, R27 ;  /* 0x000000001b2372ca */ /* 0x000fe200000e0000 */
[----:B------:R-:W-:Y:S01]  /*1a20*/  UISETP.GE.U32.AND UP0, UPT, UR15, 0x7f, UPT ;  /* 0x0000007f0f00788c */ /* 0x000fe2000bf06070 */
[----:B------:R-:W-:Y:S01]  /*1a30*/  R2UR UR11, R26 ;  /* 0x000000001a0b72ca */ /* 0x000fe200000e0000 */
[----:B------:R-:W-:Y:S01]  /*1a40*/  ULEA UR8, UR13, UR4, 0x3 ;  /* 0x000000040d087291 */ /* 0x000fe2000f8e18ff */
[----:B------:R-:W-:-:S08]  /*1a50*/  UMOV UR23, URZ ;  /* 0x000000ff00177c82 */ /* 0x000fd00008000000 */
[----:B------:R1:W2:Y:S01]  /*1a60*/  SYNCS.PHASECHK.TRANS64.TRYWAIT P0, [UR8+0x80], R2 ;  /* 0x00008002ff0075a7 */ /* 0x0002a20008001108 */
[----:B------:R-:W-:-:S13]  /*1a70*/  R2UR UR8, R24 ;  /* 0x00000000180872ca */ /* 0x000fda00000e0000 */
[----:B------:R-:W-:Y:S01]  /*1a80*/  ULEA UR11, UR8, UR11, 0x7 ;  /* 0x0000000b080b7291 */ /* 0x000fe2000f8e38ff */
[----:B-1----:R-:W-:-:S05]  /*1a90*/  LEA.HI R2, R19, R19, RZ, 0x1 ;  /* 0x0000001313027211 */ /* 0x002fca00078f08ff */
[----:B------:R-:W-:-:S05]  /*1aa0*/  IMAD.SHL.U32 R2, R2, 0x80, RZ ;  /* 0x0000008002027824 */ /* 0x000fca00078e00ff */
[----:B------:R-:W-:-:S04]  /*1ab0*/  LOP3.LUT R2, R2, 0xffffff00, RZ, 0xc0, !PT ;  /* 0xffffff0002027812 */ /* 0x000fc800078ec0ff */
[----:B------:R-:W-:-:S13]  /*1ac0*/  R2UR UR9, R2 ;  /* 0x00000000020972ca */ /* 0x000fda00000e0000 */
[----:B------:R-:W-:Y:S01]  /*1ad0*/  ULOP3.LUT UR35, UR9, 0x80, UR35, 0xf8, !UPT ;  /* 0x0000008009237892 */ /* 0x000fe2000f8ef823 */
[----:B------:R-:W-:Y:S11]  /*1ae0*/  BRA.U !UP0, `(.L_x_26) ;  /* 0x0000000108c07547 */ /* 0x000ff6000b800000 */
[----:B------:R-:W-:Y:S01]  /*1af0*/  UMOV UR16, UR6 ;  /* 0x0000000600107c82 */ /* 0x000fe20008000000 */
[----:B------:R-:W-:Y:S01]  /*1b00*/  UMOV UR17, UR13 ;  /* 0x0000000d00117c82 */ /* 0x000fe20008000000 */
[----:B------:R-:W-:-:S05]  /*1b10*/  UMOV UR34, URZ ;  /* 0x000000ff00227c82 */ /* 0x000fca0008000000 */
.L_x_32:
[----:B------:R-:W-:Y:S01]  /*1b20*/  ULEA UR33, UR17, UR4, 0x3 ;  /* 0x0000000411217291 */ /* 0x000fe2000f8e18ff */
[----:B------:R-:W-:Y:S01]  /*1b30*/  @P5 MOV R3, 0x6000 ;  /* 0x0000600000035802 */ /* 0x000fe20000000f00 */
[----:B-12---:R-:W-:Y:S10]  /*1b40*/  @P0 BRA `(.L_x_27) ;  /* 0x00000000000c0947 */ /* 0x006ff40003800000 */
[----:B------:R-:W-:-:S04]  /*1b50*/  SHF.L.U32 R2, R0, 0x1f, RZ ;  /* 0x0000001f00027819 */ /* 0x000fc800000006ff */
[----:B------:R-:W1:Y:S02]  /*1b60*/  SYNCS.PHASECHK.TRANS64.TRYWAIT P0, [UR33+0x80], R2 ;  /* 0x00008002ff0075a7 */ /* 0x000e640008001121 */
[----:B-1----:R-:W-:Y:S05]  /*1b70*/  @!P0 BRA `(.L_x_28) ;  /* 0x000000c8009c8947 */ /* 0x002fea0003800000 */
.L_x_27:
[----:B------:R2:W-:Y:S01]  /*1b80*/  @P5 SYNCS.ARRIVE.TRANS64 RZ, [UR33], R3 ;  /* 0x00000003ffff59a7 */ /* 0x0005e20008000021 */
[----:B------:R-:W-:Y:S02]  /*1b90*/  ULOP3.LUT UR8, UR7, 0x2, URZ, 0xfc, !UPT ;  /* 0x0000000207087892 */ /* 0x000fe4000f8efcff */
[----:B------:R-:W-:Y:S02]  /*1ba0*/  UIADD3 UR16, UPT, UPT, UR16, 0x1, URZ ;  /* 0x0000000110107890 */ /* 0x000fe4000fffe0ff */
[----:B------:R-:W-:Y:S02]  /*1bb0*/  UISETP.NE.AND UP0, UPT, UR8, 0x2, UPT ;  /* 0x000000020800788c */ /* 0x000fe4000bf05270 */
[----:B------:R-:W-:-:S07]  /*1bc0*/  UISETP.NE.AND UP2, UPT, UR16, 0x1, UPT ;  /* 0x000000011000788c */ /* 0x000fce000bf45270 */
[----:B------:R-:W-:Y:S05]  /*1bd0*/  BRA.U UP0, `(.L_x_29) ;  /* 0x0000000100047547 */ /* 0x000fea000b800000 */
[----:B------:R-:W-:Y:S05]  /*1be0*/  BPT.TRAP 0x1 ;  /* 0x000000040000795c */ /* 0x000fea0000300000 */
.L_x_29:
[----:B------:R-:W-:Y:S04]  /*1bf0*/  BSSY.RECONVERGENT B0, `(.L_x_30) ;  /* 0x0000003000007945 */ /* 0x000fe80003800200 */
[----:B------:R-:W-:Y:S05]  /*1c00*/  @!P4 BRA `(.L_x_31) ;  /* 0x000000000004c947 */ /* 0x000fea0003800000 */
[----:B------:R-:W-:Y:S05]  /*1c10*/  BPT.TRAP 0x1 ;  /* 0x000000040000795c */ /* 0x000fea0000300000 */
.L_x_31:
[----:B------:R-:W-:Y:S05]  /*1c20*/  BSYNC.RECONVERGENT B0 ;  /* 0x0000000000007941 */ /* 0x000fea0003800200 */
.L_x_30:
[----:B------:R-:W-:Y:S02]  /*1c30*/  UIADD3 UR13, UPT, UPT, UR17, 0x1, URZ ;  /* 0x00000001110d7890 */ /* 0x000fe4000fffe0ff */
[----:B------:R-:W-:Y:S02]  /*1c40*/  ULEA UR32, UR17, UR4, 0xd ;  /* 0x0000000411207291 */ /* 0x000fe4000f8e68ff */
[----:B------:R-:W-:Y:S02]  /*1c50*/  UISETP.NE.AND UP0, UPT, UR13, 0x10, UPT ;  /* 0x000000100d00788c */ /* 0x000fe4000bf05270 */
[----:B------:R-:W-:Y:S02]  /*1c60*/  UIADD3 UR28, UP1, UPT, UR24, 0x80, URZ ;  /* 0x00000080181c7890 */ /* 0x000fe4000ff3e0ff */
[----:B------:R-:W-:Y:S02]  /*1c70*/  USEL UR9, URZ, 0x1, UP0 ;  /* 0x00000001ff097887 */ /* 0x000fe40008000000 */
[----:B------:R-:W-:-:S02]  /*1c80*/  USEL UR13, UR13, URZ, UP0 ;  /* 0x000000ff0d0d7287 */ /* 0x000fc40008000000 */
[----:B------:R-:W-:Y:S02]  /*1c90*/  UIADD3 UR26, UP0, UPT, UR24, 0x180, URZ ;  /* 0x00000180181a7890 */ /* 0x000fe4000ff1e0ff */
[----:B------:R-:W-:Y:S01]  /*1ca0*/  ULEA UR8, UR13, UR4, 0x3 ;  /* 0x000000040d087291 */ /* 0x000fe2000f8e18ff */
[----:B------:R-:W-:Y:S01]  /*1cb0*/  LOP3.LUT R0, R0, UR9, RZ, 0x3c, !PT ;  /* 0x0000000900007c12 */ /* 0x000fe2000f8e3cff */
[----:B------:R-:W-:Y:S02]  /*1cc0*/  ULOP3.LUT UR33, UR33, 0xfefffff8, URZ, 0xc0, !UPT ;  /* 0xfefffff821217892 */ /* 0x000fe4000f8ec0ff */
[----:B------:R-:W-:Y:S01]  /*1cd0*/  UIADD3.X UR29, UPT, UPT, URZ, UR25, URZ, UP1, !UPT ;  /* 0x00000019ff1d7290 */ /* 0x000fe20008ffe4ff */
[----:B-1----:R-:W-:Y:S01]  /*1ce0*/  SHF.L.U32 R2, R0, 0x1f, RZ ;  /* 0x0000001f00027819 */ /* 0x002fe200000006ff */
[----:B------:R-:W-:Y:S02]  /*1cf0*/  UIADD3 UR32, UPT, UPT, UR32, 0x8400, URZ ;  /* 0x0000840020207890 */ /* 0x000fe4000fffe0ff */
[----:B------:R-:W-:Y:S01]  /*1d00*/  UIADD3.X UR27, UPT, UPT, URZ, UR25, URZ, UP0, !UPT ;  /* 0x00000019ff1b7290 */ /* 0x000fe200087fe4ff */
[----:B------:R1:W1:Y:S01]  /*1d10*/  SYNCS.PHASECHK.TRANS64.TRYWAIT P0, [UR8+0x80], R2 ;  /* 0x00008002ff0075a7 */ /* 0x0002620008001108 */
[----:B------:R-:W-:Y:S01]  /*1d20*/  ULEA UR8, UR17, UR4, 0xc ;  /* 0x0000000411087291 */ /* 0x000fe2000f8e60ff */
[----:B------:R-:W-:Y:S01]  /*1d30*/  UMOV UR18, 0x0 ;  /* 0x0000000000127882 */ /* 0x000fe20000000000 */
[----:B------:R-:W-:-:S02]  /*1d40*/  UMOV UR19, 0x10000000 ;  /* 0x1000000000137882 */ /* 0x000fc40000000000 */
[----:B------:R-:W-:Y:S01]  /*1d50*/  UIADD3 UR8, UPT, UPT, UR8, 0x28400, URZ ;  /* 0x0002840008087890 */ /* 0x000fe2000fffe0ff */
[----:B------:R2:W-:Y:S01]  /*1d60*/  UTMALDG.3D.2CTA [UR32], [UR28], desc[UR18] ;  /* 0x000012201c0075b4 */ /* 0x0005e20008211000 */
[----:B------:R-:W-:Y:S01]  /*1d70*/  UMOV UR10, UR34 ;  /* 0x00000022000a7c82 */ /* 0x000fe20008000000 */
[----:B------:R-:W-:Y:S01]  /*1d80*/  UMOV UR12, UR36 ;  /* 0x00000024000c7c82 */ /* 0x000fe20008000000 */
[----:B------:R-:W-:Y:S01]  /*1d90*/  UMOV UR9, UR33 ;  /* 0x0000002100097c82 */ /* 0x000fe20008000000 */
[----:B------:R-:W-:Y:S01]  /*1da0*/  UMOV UR23, UR5 ;  /* 0x0000000500177c82 */ /* 0x000fe20008000000 */
[----:B------:R-:W-:-:S03]  /*1db0*/  UMOV UR17, UR13 ;  /* 0x0000000d00117c82 */ /* 0x000fc60008000000 */
[----:B------:R1:W-:Y:S01]  /*1dc0*/  UTMALDG.3D.2CTA [UR8], [UR26], desc[UR18] ;  /* 0x000012081a0075b4 */ /* 0x0003e20008211000 */
[----:B--2---:R-:W-:Y:S01]  /*1dd0*/  UIADD3 UR34, UPT, UPT, UR34, 0x40, URZ ;  /* 0x0000004022227890 */ /* 0x004fe2000fffe0ff */
[----:B------:R-:W-:Y:S11]  /*1de0*/  BRA.U UP2, `(.L_x_32) ;  /* 0xfffffffd024c7547 */ /* 0x000ff6000b83ffff */
.L_x_26:
[----:B-12---:R-:W-:Y:S01]  /*1df0*/  PLOP3.LUT P0, PT, PT, PT, UP5, 0x80, 0x8 ;  /* 0x000000000008781c */ /* 0x006fe20003f0f058 */
[----:B------:R-:W-:Y:S01]  /*1e00*/  ULEA UR8, UR13, UR4, 0x3 ;  /* 0x000000040d087291 */ /* 0x000fe2000f8e18ff */
[----:B------:R-:W-:Y:S01]  /*1e10*/  SHF.L.U32 R2, R0, 0x1f, RZ ;  /* 0x0000001f00027819 */ /* 0x000fe200000006ff */
[----:B------:R-:W-:-:S10]  /*1e20*/  UISETP.GT.AND UP0, UPT, UR22, UR21, UPT ;  /* 0x000000151600728c */ /* 0x000fd4000bf04270 */
[----:B------:R-:W-:Y:S01]  /*1e30*/  @!P0 SYNCS.ARRIVE.TRANS64.A1T0 RZ, [UR4+0x128], RZ ;  /* 0x000128ffffff89a7 */ /* 0x000fe20008100004 */
[----:B------:R1:W2:Y:S01]  /*1e40*/  SYNCS.PHASECHK.TRANS64.TRYWAIT P0, [UR8+0x80], R2 ;  /* 0x00008002ff0075a7 */ /* 0x0002a20008001108 */
[----:B------:R-:W-:Y:S05]  /*1e50*/  BRA.U !UP0, `(.L_x_33) ;  /* 0x0000000108c07547 */ /* 0x000fea000b800000 */
[----:B------:R-:W-:Y:S01]  /*1e60*/  UIADD3 UR26, UPT, UPT, UR14, UR23, URZ ;  /* 0x000000170e1a7290 */ /* 0x000fe2000fffe0ff */
[----:B------:R-:W-:-:S11]  /*1e70*/  UMOV UR27, UR13 ;  /* 0x0000000d001b7c82 */ /* 0x000fd60008000000 */
.L_x_39:
[----:B-1----:R-:W-:Y:S01]  /*1e80*/  ULEA UR17, UR27, UR4, 0x3 ;  /* 0x000000041b117291 */ /* 0x002fe2000f8e18ff */
[----:B--2---:R-:W-:Y:S01]  /*1e90*/  @P5 MOV R3, 0x6000 ;  /* 0x0000600000035802 */ /* 0x004fe20000000f00 */
[----:B--2---:R-:W-:Y:S10]  /*1ea0*/  @P0 BRA `(.L_x_34) ;  /* 0x00000000000c0947 */ /* 0x004ff40003800000 */
[----:B-1----:R-:W-:-:S04]  /*1eb0*/  SHF.L.U32 R2, R0, 0x1f, RZ ;  /* 0x0000001f00027819 */ /* 0x002fc800000006ff */
[----:B------:R-:W1:Y:S02]  /*1ec0*/  SYNCS.PHASECHK.TRANS64.TRYWAIT P0, [UR17+0x80], R2 ;  /* 0x00008002ff0075a7 */ /* 0x000e640008001111 */
[----:B-1----:R-:W-:Y:S05]  /*1ed0*/  @!P0 BRA `(.L_x_35) ;  /* 0x000000c400dc8947 */ /* 0x002fea0003800000 */
.L_x_34:
[----:B------:R2:W-:Y:S01]  /*1ee0*/  @P5 SYNCS.ARRIVE.TRANS64 RZ, [UR17], R3 ;  /* 0x00000003ffff59a7 */ /* 0x0005e20008000011 */
[----:B------:R-:W-:-:S04]  /*1ef0*/  ULOP3.LUT UR8, UR7, 0x2, URZ, 0xfc, !UPT ;  /* 0x0000000207087892 */ /* 0x000fc8000f8efcff */
[----:B------:R-:W-:-:S09]  /*1f00*/  UISETP.NE.AND UP0, UPT, UR8, 0x2, UPT ;  /* 0x000000020800788c */ /* 0x000fd2000bf05270 */
[----:B------:R-:W-:Y:S05]  /*1f10*/  BRA.U UP0, `(.L_x_36) ;  /* 0x0000000100047547 */ /* 0x000fea000b800000 */
[----:B------:R-:W-:Y:S05]  /*1f20*/  BPT.TRAP 0x1 ;  /* 0x000000040000795c */ /* 0x000fea0000300000 */
.L_x_36:
[----:B------:R-:W-:Y:S04]  /*1f30*/  BSSY.RECONVERGENT B0, `(.L_x_37) ;  /* 0x0000003000007945 */ /* 0x000fe80003800200 */
[----:B------:R-:W-:Y:S05]  /*1f40*/  @!P4 BRA `(.L_x_38) ;  /* 0x000000000004c947 */ /* 0x000fea0003800000 */
[----:B------:R-:W-:Y:S05]  /*1f50*/  BPT.TRAP 0x1 ;  /* 0x000000040000795c */ /* 0x000fea0000300000 */
.L_x_38:
[----:B------:R-:W-:Y:S05]  /*1f60*/  BSYNC.RECONVERGENT B0 ;  /* 0x0000000000007941 */ /* 0x000fea0003800200 */
.L_x_37:
        /* <DEDUP_REMOVED lines=9> */
[----:B------:R-:W-:Y:S02]  /*2000*/  USHF.L.U32 UR18, UR23, 0x6, URZ ;  /* 0x0000000617127899 */ /* 0x000fe400080006ff */
[----:B------:R-:W-:Y:S01]  /*2010*/  ULOP3.LUT UR17, UR17, 0xfefffff8, URZ, 0xc0, !UPT ;  /* 0xfefffff811117892 */ /* 0x000fe2000f8ec0ff */
[----:B-1----:R-:W-:Y:S01]  /*2020*/  SHF.L.U32 R2, R0, 0x1f, RZ ;  /* 0x0000001f00027819 */ /* 0x002fe200000006ff */
[----:B------:R-:W-:Y:S02]  /*2030*/  UIADD3 UR16, UPT, UPT, UR16, 0x8400, URZ ;  /* 0x0000840010107890 */ /* 0x000fe4000fffe0ff */
[----:B------:R-:W-:Y:S01]  /*2040*/  UIADD3.X UR33, UPT, UPT, URZ, UR25, URZ, UP1, !UPT ;  /* 0x00000019ff217290 */ /* 0x000fe20008ffe4ff */
[----:B------:R1:W1:Y:S01]  /*2050*/  SYNCS.PHASECHK.TRANS64.TRYWAIT P0, [UR8+0x80], R2 ;  /* 0x00008002ff0075a7 */ /* 0x0002620008001108 */
[----:B------:R-:W-:-:S02]  /*2060*/  ULEA UR8, UR27, UR4, 0xc ;  /* 0x000000041b087291 */ /* 0x000fc4000f8e60ff */
[----:B------:R-:W-:Y:S02]  /*2070*/  UIADD3.X UR31, UPT, UPT, URZ, UR25, URZ, UP0, !UPT ;  /* 0x00000019ff1f7290 */ /* 0x000fe400087fe4ff */
[----:B------:R-:W-:Y:S01]  /*2080*/  UIADD3 UR8, UPT, UPT, UR8, 0x28400, URZ ;  /* 0x0002840008087890 */ /* 0x000fe2000fffe0ff */
[----:B------:R-:W-:Y:S01]  /*2090*/  UMOV UR28, 0x0 ;  /* 0x00000000001c7882 */ /* 0x000fe20000000000 */
[----:B------:R-:W-:Y:S01]  /*20a0*/  UMOV UR29, 0x10000000 ;  /* 0x10000000001d7882 */ /* 0x000fe20000000000 */
[----:B------:R-:W-:Y:S01]  /*20b0*/  UMOV UR19, UR35 ;  /* 0x0000002300137c82 */ /* 0x000fe20008000000 */
[----:B------:R-:W-:Y:S01]  /*20c0*/  UMOV UR20, UR36 ;  /* 0x0000002400147c82 */ /* 0x000fe20008000000 */
[----:B------:R-:W-:Y:S01]  /*20d0*/  UMOV UR12, UR36 ;  /* 0x00000024000c7c82 */ /* 0x000fe20008000000 */
[----:B------:R-:W-:Y:S01]  /*20e0*/  UMOV UR9, UR17 ;  /* 0x0000001100097c82 */ /* 0x000fe20008000000 */
[----:B------:R-:W-:Y:S01]  /*20f0*/  UMOV UR10, UR18 ;  /* 0x00000012000a7c82 */ /* 0x000fe20008000000 */
[----:B------:R1:W-:Y:S01]  /*2100*/  UTMALDG.3D.2CTA [UR16], [UR32], desc[UR28] ;  /* 0x00001c10200075b4 */ /* 0x0003e20008211000 */
[----:B------:R-:W-:Y:S01]  /*2110*/  UIADD3 UR23, UPT, UPT, UR23, 0x1, URZ ;  /* 0x0000000117177890 */ /* 0x000fe2000fffe0ff */
[----:B------:R-:W-:-:S03]  /*2120*/  UMOV UR27, UR13 ;  /* 0x0000000d001b7c82 */ /* 0x000fc60008000000 */
[----:B------:R-:W-:Y:S01]  /*2130*/  UISETP.NE.AND UP0, UPT, UR23, UR26, UPT ;  /* 0x0000001a1700728c */ /* 0x000fe2000bf05270 */
[----:B------:R1:W-:Y:S08]  /*2140*/  UTMALDG.3D.2CTA [UR8], [UR30], desc[UR28] ;  /* 0x00001c081e0075b4 */ /* 0x0003f00008211000 */
[----:B------:R-:W-:Y:S05]  /*2150*/  BRA.U UP0, `(.L_x_39) ;  /* 0xfffffffd00487547 */ /* 0x000fea000b83ffff */
.L_x_33:
[----:B--2---:R-:W-:Y:S01]  /*2160*/  LEA R3, R18, UR4, 0x3 ;  /* 0x0000000412037c11 */ /* 0x004fe2000f8e18ff */
[----:B------:R-:W-:Y:S01]  /*2170*/  NOP ;  /* 0x0000000000007918 */ /* 0x000fe20000000000 */
[----:B-1----:R-:W-:Y:S02]  /*2180*/  SHF.L.U32 R2, R22, 0x1f, RZ ;  /* 0x0000001f16027819 */ /* 0x002fe400000006ff */
[----:B------:R-:W-:Y:S02]  /*2190*/  LEA R4, R18, UR4, 0x4 ;  /* 0x0000000412047c11 */ /* 0x000fe4000f8e20ff */
[----:B------:R-:W1:Y:S02]  /*21a0*/  SYNCS.PHASECHK.TRANS64.TRYWAIT P0, [R3+URZ+0x130], R2 ;  /* 0x00013002030075a7 */ /* 0x000e6400080011ff */
[----:B-1----:R-:W-:Y:S05]  /*21b0*/  @!P0 BRA `(.L_x_40) ;  /* 0x000000c4003c8947 */ /* 0x002fea0003800000 */
.L_x_331:
[----:B----4-:R-:W2:Y:S01]  /*21c0*/  LDS.128 R4, [R4+0x1c0] ;  /* 0x0001c00004047984 */ /* 0x010ea20000000c00 */
[----:B------:R-:W-:Y:S01]  /*21d0*/  ISETP.GE.AND P0, PT, R172, 0x1, PT ;  /* 0x00000001ac00780c */ /* 0x000fe20003f06270 */
[----:B-1----:R-:W-:Y:S01]  /*21e0*/  VIADD R3, R3, 0x140 ;  /* 0x0000014003037836 */ /* 0x002fe20000000000 */
[----:B------:R-:W-:Y:S01]  /*21f0*/  @!PT LDS RZ, [RZ] ;  /* 0x00000000fffff984 */ /* 0x000fe20000000800 */
[----:B------:R-:W-:Y:S01]  /*2200*/  @!PT LDS RZ, [RZ] ;  /* 0x00000000fffff984 */ /* 0x000fe20000000800 */
[----:B------:R-:W-:Y:S01]  /*2210*/  @!PT LDS RZ, [RZ] ;  /* 0x00000000fffff984 */ /* 0x000fe20000000800 */
[----:B------:R-:W-:Y:S01]  /*2220*/  @!PT LDS RZ, [RZ] ;  /* 0x00000000fffff984 */ /* 0x000fe20000000800 */
[----:B------:R1:W-:Y:S06]  /*2230*/  MEMBAR.ALL.CTA ;  /* 0x0000000000007992 */ /* 0x0003ec0000008000 */
[----:B-1----:R-:W1:Y:S01]  /*2240*/  FENCE.VIEW.ASYNC.S ;  /* 0x00000000000073c6 */ /* 0x002e620000000000 */
[----:B------:R-:W-:-:S04]  /*2250*/  PRMT R3, RZ, 0x654, R3 ;  /* 0x00000654ff037816 */ /* 0x000fc80000000003 */
[----:B-1----:R1:W-:Y:S01]  /*2260*/  SYNCS.ARRIVE.TRANS64.RED.A1T0 RZ, [R3+URZ], RZ ;  /* 0x000000ff03ff79a7 */ /* 0x0023e200081004ff */
[----:B--2---:R-:W-:-:S13]  /*2270*/  LOP3.LUT P2, RZ, R6, 0x1, RZ, 0xc0, !PT ;  /* 0x0000000106ff7812 */ /* 0x004fda000784c0ff */
[----:B------:R-:W-:Y:S02]  /*2280*/  @P2 MOV R17, R4 ;  /* 0x0000000400112202 */ /* 0x000fe40000000f00 */
[----:B------:R-:W-:Y:S01]  /*2290*/  @P2 LOP3.LUT R16, R5, 0xffff, RZ, 0xc0, !PT ;  /* 0x0000ffff05102812 */ /* 0x000fe200078ec0ff */
[----:B-1----:R-:W-:Y:S06]  /*22a0*/  @!P0 BRA `(.L_x_41) ;  /* 0x0000000000b88947 */ /* 0x002fec0003800000 */
[----:B------:R-:W3:Y:S01]  /*22b0*/  LDC.64 R12, c[0x0][0xb18] ;  /* 0x0002c600ff0c7b82 */ /* 0x000ee20000000a00 */
[----:B------:R-:W-:-:S07]  /*22c0*/  ISETP.NE.AND P3, PT, R172, 0x1, PT ;  /* 0x00000001ac00780c */ /* 0x000fce0003f65270 */
[----:B------:R-:W1:Y:S08]  /*22d0*/  LDC.64 R14, c[0x0][0xb10] ;  /* 0x0002c400ff0e7b82 */ /* 0x000e700000000a00 */
[----:B------:R-:W2:Y:S08]  /*22e0*/  LDC R19, c[0x0][0xb20] ;  /* 0x0002c800ff137b82 */ /* 0x000eb00000000800 */
[----:B------:R-:W4:Y:S01]  /*22f0*/  LDC R24, c[0x0][0xb0c] ;  /* 0x0002c300ff187b82 */ /* 0x000f220000000800 */
[----:B---3--:R-:W-:Y:S01]  /*2300*/  IMAD.HI.U32 R2, R23, R13, RZ ;  /* 0x0000000d17027227 */ /* 0x008fe200078e00ff */
[----:B------:R-:W-:-:S03]  /*2310*/  ISETP.NE.AND P0, PT, R12, 0x1, PT ;  /* 0x000000010c00780c */ /* 0x000fc60003f05270 */
[----:B------:R-:W-:-:S03]  /*2320*/  IMAD.HI.U32 R13, R16, R13, RZ ;  /* 0x0000000d100d7227 */ /* 0x000fc600078e00ff */
[----:B------:R-:W3:Y:S01]  /*2330*/  LDC.64 R10, c[0x0][0xb28] ;  /* 0x0002ca00ff0a7b82 */ /* 0x000ee20000000a00 */
[----:B-1----:R-:W-:-:S04]  /*2340*/  IMAD.HI.U32 R8, R25, R14, RZ ;  /* 0x0000000e19087227 */ /* 0x002fc800078e00ff */
[----:B------:R-:W-:Y:S01]  /*2350*/  IMAD.HI.U32 R14, R17, R14, RZ ;  /* 0x0000000e110e7227 */ /* 0x000fe200078e00ff */
[----:B------:R-:W-:Y:S02]  /*2360*/  SHF.R.U32.HI R8, RZ, R15, R8 ;  /* 0x0000000fff087219 */ /* 0x000fe40000011608 */
[-C--:B--2---:R-:W-:Y:S02]  /*2370*/  SHF.R.U32.HI R2, RZ, R19.reuse, R2 ;  /* 0x00000013ff027219 */ /* 0x084fe40000011602 */
[----:B------:R-:W-:Y:S02]  /*2380*/  SHF.R.U32.HI R13, RZ, R19, R13 ;  /* 0x00000013ff0d7219 */ /* 0x000fe4000001160d */
[----:B------:R-:W-:Y:S02]  /*2390*/  SEL R2, R23, R2, !P0 ;  /* 0x0000000217027207 */ /* 0x000fe40004000000 */
[----:B------:R-:W-:Y:S02]  /*23a0*/  SHF.R.U32.HI R14, RZ, R15, R14 ;  /* 0x0000000fff0e7219 */ /* 0x000fe4000001160e */
[----:B----4-:R-:W-:-:S04]  /*23b0*/  ISETP.NE.AND P1, PT, R24, 0x1, PT ;  /* 0x000000011800780c */ /* 0x010fc80003f25270 */
[----:B------:R-:W-:Y:S01]  /*23c0*/  SEL R8, R25, R8, !P1 ;  /* 0x0000000819087207 */ /* 0x000fe20004800000 */
[----:B---3--:R-:W-:-:S04]  /*23d0*/  IMAD.HI.U32 R9, R2, R10, RZ ;  /* 0x0000000a02097227 */ /* 0x008fc800078e00ff */
[----:B------:R-:W-:Y:S01]  /*23e0*/  IMAD.HI.U32 R3, R8, R10, RZ ;  /* 0x0000000a08037227 */ /* 0x000fe200078e00ff */
[----:B------:R-:W-:-:S04]  /*23f0*/  @P3 SHF.R.U32.HI R2, RZ, R11, R9 ;  /* 0x0000000bff023219 */ /* 0x000fc80000011609 */
[----:B------:R-:W-:Y:S01]  /*2400*/  @P3 SHF.R.U32.HI R8, RZ, R11, R3 ;  /* 0x0000000bff083219 */ /* 0x000fe20000011603 */
[----:B------:R-:W-:Y:S01]  /*2410*/  IMAD R9, R172, R2, RZ ;  /* 0x00000002ac097224 */ /* 0x000fe200078e02ff */
[----:B------:R-:W-:Y:S02]  /*2420*/  SEL R2, R16, R13, !P0 ;  /* 0x0000000d10027207 */ /* 0x000fe40004000000 */
[----:B------:R-:W-:Y:S01]  /*2430*/  SEL R3, R17, R14, !P1 ;  /* 0x0000000e11037207 */ /* 0x000fe20004800000 */
[----:B------:R-:W-:Y:S01]  /*2440*/  IMAD R13, R172, R8, RZ ;  /* 0x00000008ac0d7224 */ /* 0x000fe200078e02ff */
[----:B------:R-:W-:-:S04]  /*2450*/  ISETP.GE.AND P0, PT, R2, R9, PT ;  /* 0x000000090200720c */ /* 0x000fc80003f06270 */
[----:B------:R-:W-:Y:S01]  /*2460*/  ISETP.GE.OR P0, PT, R3, R13, P0 ;  /* 0x0000000d0300720c */ /* 0x000fe20000706670 */
[----:B------:R-:W-:-:S05]  /*2470*/  IMAD.HI.U32 R13, R2, R10, RZ ;  /* 0x0000000a020d7227 */ /* 0x000fca00078e00ff */
[----:B------:R-:W-:-:S04]  /*2480*/  SHF.R.U32.HI R13, RZ, R11, R13 ;  /* 0x0000000bff0d7219 */ /* 0x000fc8000001160d */
[----:B------:R-:W-:-:S03]  /*2490*/  SEL R13, R2, R13, !P3 ;  /* 0x0000000d020d7207 */ /* 0x000fc60005800000 */
[----:B------:R-:W-:-:S04]  /*24a0*/  @!P0 IMAD.HI.U32 R9, R3, R10, RZ ;  /* 0x0000000a03098227 */ /* 0x000fc800078e00ff */
[----:B------:R-:W-:Y:S01]  /*24b0*/  IMAD.MOV R10, RZ, RZ, -R13 ;  /* 0x000000ffff0a7224 */ /* 0x000fe200078e0a0d */
[----:B------:R-:W-:Y:S02]  /*24c0*/  @!P0 SHF.R.U32.HI R9, RZ, R11, R9 ;  /* 0x0000000bff098219 */ /* 0x000fe40000011609 */
[----:B------:R-:W-:Y:S01]  /*24d0*/  IADD3 R11, PT, PT, -R2, RZ, RZ ;  /* 0x000000ff020b7210 */ /* 0x000fe20007ffe1ff */
[----:B------:R-:W-:Y:S01]  /*24e0*/  IMAD R10, R172, R10, R2 ;  /* 0x0000000aac0a7224 */ /* 0x000fe200078e0202 */
[----:B------:R-:W-:-:S05]  /*24f0*/  @!P0 SEL R9, R3, R9, !P3 ;  /* 0x0000000903098207 */ /* 0x000fca0005800000 */
[--C-:B------:R-:W-:Y:S02]  /*2500*/  @!P0 IMAD.IADD R13, R13, 0x1, -R9.reuse ;  /* 0x000000010d0d8824 */ /* 0x100fe400078e0a09 */
[----:B------:R-:W-:Y:S01]  /*2510*/  @!P0 IMAD R10, R10, R8, R9 ;  /* 0x000000080a0a8224 */ /* 0x000fe200078e0209 */
[----:B------:R-:W-:Y:S01]  /*2520*/  IADD3 R9, PT, PT, -R3, RZ, RZ ;  /* 0x000000ff03097210 */ /* 0x000fe20007ffe1ff */
[----:B------:R-:W-:Y:S02]  /*2530*/  @!P0 IMAD R2, R172, R13, R3 ;  /* 0x0000000dac028224 */ /* 0x000fe400078e0203 */
[----:B------:R-:W-:Y:S02]  /*2540*/  IMAD R8, R12, R11, R16 ;  /* 0x0000000b0c087224 */ /* 0x000fe400078e0210 */
[----:B------:R-:W-:Y:S02]  /*2550*/  @!P0 IMAD.MOV.U32 R3, RZ, RZ, R10 ;  /* 0x000000ffff038224 */ /* 0x000fe400078e000a */
[----:B------:R-:W-:-:S02]  /*2560*/  IMAD R17, R24, R9, R17 ;  /* 0x0000000918117224 */ /* 0x000fc400078e0211 */
[----:B------:R-:W-:Y:S02]  /*2570*/  IMAD R16, R2, R12, R8 ;  /* 0x0000000c02107224 */ /* 0x000fe400078e0208 */
[----:B------:R-:W-:Y:S02]  /*2580*/  IMAD R17, R3, R24, R17 ;  /* 0x0000001803117224 */ /* 0x000fe400078e0211 */
.L_x_41:
[----:B------:R-:W1:Y:S01]  /*2590*/  LDCU UR8, c[0x0][0xb30] ;  /* 0x00016600ff0877ac */ /* 0x000e620008000800 */
[----:B------:R-:W-:-:S04]  /*25a0*/  @P2 SHF.R.U32.HI R4, RZ, 0x10, R5 ;  /* 0x00000010ff042819 */ /* 0x000fc80000011605 */
[----:B------:R-:W-:Y:S01]  /*25b0*/  @P2 R2UR UR36, R4 ;  /* 0x00000000042422ca */ /* 0x000fe200000e0000 */
[----:B-1----:R-:W-:-:S09]  /*25c0*/  UISETP.NE.AND UP0, UPT, UR8, 0x1, UPT ;  /* 0x000000010800788c */ /* 0x002fd2000bf05270 */
[----:B------:R-:W-:Y:S05]  /*25d0*/  BRA.U UP0, `(.L_x_42) ;  /* 0x0000000100407547 */ /* 0x000fea000b800000 */
[----:B------:R-:W1:Y:S08]  /*25e0*/  LDC.64 R4, c[0x0][0xb10] ;  /* 0x0002c400ff047b82 */ /* 0x000e700000000a00 */
[----:B------:R-:W2:Y:S08]  /*25f0*/  LDC.64 R6, c[0x0][0xb18] ;  /* 0x0002c600ff067b82 */ /* 0x000eb00000000a00 */
[----:B------:R-:W4:Y:S08]  /*2600*/  LDC R9, c[0x0][0xb20] ;  /* 0x0002c800ff097b82 */ /* 0x000f300000000800 */
[----:B------:R-:W3:Y:S01]  /*2610*/  LDC R8, c[0x0][0xb0c] ;  /* 0x0002c300ff087b82 */ /* 0x000ee20000000800 */
[----:B-1----:R-:W-:-:S05]  /*2620*/  IMAD.HI.U32 R3, R17, R4, RZ ;  /* 0x0000000411037227 */ /* 0x002fca00078e00ff */
[----:B------:R-:W-:Y:S01]  /*2630*/  SHF.R.U32.HI R3, RZ, R5, R3 ;  /* 0x00000005ff037219 */ /* 0x000fe20000011603 */
[----:B--2---:R-:W-:Y:S01]  /*2640*/  IMAD.HI.U32 R2, R16, R7, RZ ;  /* 0x0000000710027227 */ /* 0x004fe200078e00ff */
[----:B------:R-:W-:-:S04]  /*2650*/  ISETP.NE.AND P0, PT, R6, 0x1, PT ;  /* 0x000000010600780c */ /* 0x000fc80003f05270 */
[----:B----4-:R-:W-:-:S04]  /*2660*/  SHF.R.U32.HI R2, RZ, R9, R2 ;  /* 0x00000009ff027219 */ /* 0x010fc80000011602 */
[----:B------:R-:W-:Y:S02]  /*2670*/  SEL R2, R16, R2, !P0 ;  /* 0x0000000210027207 */ /* 0x000fe40004000000 */
[----:B---3--:R-:W-:-:S04]  /*2680*/  ISETP.NE.AND P1, PT, R8, 0x1, PT ;  /* 0x000000010800780c */ /* 0x008fc80003f25270 */
[----:B------:R-:W-:-:S05]  /*2690*/  SEL R3, R17, R3, !P1 ;  /* 0x0000000311037207 */ /* 0x000fca0004800000 */
[----:B------:R-:W-:Y:S02]  /*26a0*/  IMAD.IADD R4, R2, 0x1, -R3 ;  /* 0x0000000102047824 */ /* 0x000fe400078e0a03 */
[----:B------:R-:W-:Y:S02]  /*26b0*/  IMAD.IADD R2, R3, 0x1, -R2 ;  /* 0x0000000103027824 */ /* 0x000fe400078e0a02 */
[----:B------:R-:W-:Y:S02]  /*26c0*/  IMAD R17, R4, R8, R17 ;  /* 0x0000000804117224 */ /* 0x000fe400078e0211 */
[----:B------:R-:W-:-:S07]  /*26d0*/  IMAD R16, R2, R6, R16 ;  /* 0x0000000602107224 */ /* 0x000fce00078e0210 */
.L_x_42:
[----:B------:R-:W2:Y:S04]  /*26e0*/  LDL R5, [R1+0x14] ;  /* 0x0000140001057983 */ /* 0x000ea80000100800 */
[----:B------:R-:W4:Y:S01]  /*26f0*/  LDL R4, [R1+0x18] ;  /* 0x0000180001047983 */ /* 0x000f220000100800 */
[----:B------:R-:W-:Y:S01]  /*2700*/  VIADD R2, R18, 0x1 ;  /* 0x0000000112027836 */ /* 0x000fe20000000000 */
[----:B------:R-:W-:-:S04]  /*2710*/  UPLOP3.LUT UP5, UPT, UPT, UPT, UPT, 0x80, 0x8 ;  /* 0x000000000008789c */ /* 0x000fc80003faf070 */
[----:B------:R-:W-:-:S04]  /*2720*/  ISETP.NE.AND P0, PT, R2, 0x2, PT ;  /* 0x000000020200780c */ /* 0x000fc80003f05270 */
[----:B------:R-:W-:Y:S02]  /*2730*/  SEL R3, RZ, 0x1, P0 ;  /* 0x00000001ff037807 */ /* 0x000fe40000000000 */
[----:B------:R-:W-:Y:S02]  /*2740*/  SEL R18, R2, RZ, P0 ;  /* 0x000000ff02127207 */ /* 0x000fe40000000000 */
[----:B------:R-:W-:Y:S01]  /*2750*/  LOP3.LUT R22, R22, R3, RZ, 0x3c, !PT ;  /* 0x0000000316167212 */ /* 0x000fe200078e3cff */
[----:B--2---:R-:W-:Y:S02]  /*2760*/  IMAD.IADD R19, R17, 0x1, R5 ;  /* 0x0000000111137824 */ /* 0x004fe400078e0205 */
[----:B----4-:R-:W-:Y:S01]  /*2770*/  IMAD.IADD R24, R16, 0x1, R4 ;  /* 0x0000000110187824 */ /* 0x010fe200078e0204 */
[----:B------:R-:W-:Y:S06]  /*2780*/  @P2 BRA `(.L_x_43) ;  /* 0xfffffff000542947 */ /* 0x000fec000383ffff */
[----:B------:R-:W-:Y:S01]  /*2790*/  UIADD3 UR4, UPT, UPT, UR4, 0x80, URZ ;  /* 0x0000008004047890 */ /* 0x000fe2000fffe0ff */
[----:B------:R-:W-:-:S03]  /*27a0*/  SHF.L.U32 R2, R0, 0x1f, RZ ;  /* 0x0000001f00027819 */ /* 0x000fc600000006ff */
[----:B------:R-:W-:-:S09]  /*27b0*/  ULEA UR5, UR13, UR4, 0x3 ;  /* 0x000000040d057291 */ /* 0x000fd2000f8e18ff */
[----:B------:R-:W1:Y:S02]  /*27c0*/  SYNCS.PHASECHK.TRANS64.TRYWAIT P0, [UR5], R2 ;  /* 0x00000002ff0075a7 */ /* 0x000e640008001105 */
[----:B-1----:R-:W-:Y:S05]  /*27d0*/  @!P0 BRA `(.L_x_44) ;  /* 0x000000bc00c88947 */ /* 0x002fea0003800000 */
.L_x_333:
[----:B------:R-:W-:-:S04]  /*27e0*/  UIADD3 UR6, UPT, UPT, UR13, 0x1, URZ ;  /* 0x000000010d067890 */ /* 0x000fc8000fffe0ff */
[----:B------:R-:W-:-:S04]  /*27f0*/  UISETP.NE.AND UP0, UPT, UR6, 0x10, UPT ;  /* 0x000000100600788c */ /* 0x000fc8000bf05270 */
[----:B------:R-:W-:Y:S02]  /*2800*/  USEL UR7, URZ, 0x1, UP0 ;  /* 0x00000001ff077887 */ /* 0x000fe40008000000 */
[----:B------:R-:W-:-:S04]  /*2810*/  USEL UR6, UR6, URZ, UP0 ;  /* 0x000000ff06067287 */ /* 0x000fc80008000000 */
[----:B------:R-:W-:Y:S01]  /*2820*/  ULEA UR5, UR6, UR4, 0x3 ;  /* 0x0000000406057291 */ /* 0x000fe2000f8e18ff */
[----:B------:R-:W-:-:S04]  /*2830*/  LOP3.LUT R0, R0, UR7, RZ, 0x3c, !PT ;  /* 0x0000000700007c12 */ /* 0x000fc8000f8e3cff */
[----:B-1----:R-:W-:-:S04]  /*2840*/  SHF.L.U32 R2, R0, 0x1f, RZ ;  /* 0x0000001f00027819 */ /* 0x002fc800000006ff */
[----:B------:R-:W1:Y:S02]  /*2850*/  SYNCS.PHASECHK.TRANS64.TRYWAIT P0, [UR5], R2 ;  /* 0x00000002ff0075a7 */ /* 0x000e640008001105 */
[----:B-1----:R-:W-:Y:S05]  /*2860*/  @!P0 BRA `(.L_x_45) ;  /* 0x000000bc00bc8947 */ /* 0x002fea0003800000 */
.L_x_335:
        /* <DEDUP_REMOVED lines=9> */
.L_x_337:
        /* <DEDUP_REMOVED lines=9> */
.L_x_339:
        /* <DEDUP_REMOVED lines=9> */
.L_x_341:
        /* <DEDUP_REMOVED lines=9> */
.L_x_343:
        /* <DEDUP_REMOVED lines=9> */
.L_x_345:
        /* <DEDUP_REMOVED lines=9> */
.L_x_347:
        /* <DEDUP_REMOVED lines=9> */
.L_x_349:
        /* <DEDUP_REMOVED lines=9> */
.L_x_351:
        /* <DEDUP_REMOVED lines=9> */
.L_x_353:
        /* <DEDUP_REMOVED lines=9> */
.L_x_355:
        /* <DEDUP_REMOVED lines=9> */
.L_x_357:
        /* <DEDUP_REMOVED lines=9> */
.L_x_359:
        /* <DEDUP_REMOVED lines=9> */
.L_x_361:
[----:B------:R-:W-:-:S04]  /*2fc0*/  UIADD3 UR6, UPT, UPT, UR6, 0x1, URZ ;  /* 0x0000000106067890 */ /* 0x000fc8000fffe0ff */
[----:B------:R-:W-:-:S04]  /*2fd0*/  UISETP.NE.AND UP0, UPT, UR6, 0x10, UPT ;  /* 0x000000100600788c */ /* 0x000fc8000bf05270 */
[----:B------:R-:W-:Y:S02]  /*2fe0*/  USEL UR5, URZ, 0x1, UP0 ;  /* 0x00000001ff057887 */ /* 0x000fe40008000000 */
[----:B------:R-:W-:-:S04]  /*2ff0*/  USEL UR6, UR6, URZ, UP0 ;  /* 0x000000ff06067287 */ /* 0x000fc80008000000 */
[----:B------:R-:W-:Y:S01]  /*3000*/  ULEA UR6, UR6, UR4, 0x3 ;  /* 0x0000000406067291 */ /* 0x000fe2000f8e18ff */
[----:B-1----:R-:W-:-:S04]  /*3010*/  LOP3.LUT R2, R0, UR5, RZ, 0x3c, !PT ;  /* 0x0000000500027c12 */ /* 0x002fc8000f8e3cff */
[----:B------:R-:W-:Y:S01]  /*3020*/  SHF.L.U32 R2, R2, 0x1f, RZ ;  /* 0x0000001f02027819 */ /* 0x000fe200000006ff */
[----:B------:R-:W-:-:S07]  /*3030*/  IMAD.U32 R0, RZ, RZ, UR6 ;  /* 0x00000006ff007e24 */ /* 0x000fce000f8e00ff */
.L_x_59:
[----:B-1----:R1:W2:Y:S02]  /*3040*/  SYNCS.PHASECHK.TRANS64.TRYWAIT P0, [R0+URZ], R2 ;  /* 0x00000002000075a7 */ /* 0x0022a400080011ff */
[----:B--2---:R-:W-:Y:S05]  /*3050*/  @!P0 NANOSLEEP.SYNCS 0x989680 ;  /* 0x009896800000895d */ /* 0x004fea0003900000 */
[----:B------:R-:W2:Y:S02]  /*3060*/  @!P0 SYNCS.PHASECHK.TRANS64 P0, [R0+URZ], R2 ;  /* 0x00000002000085a7 */ /* 0x000ea400080010ff */
[----:B--2---:R-:W-:Y:S05]  /*3070*/  @P0 EXIT ;  /* 0x000000000000094d */ /* 0x004fea0003800000 */
[----:B------:R-:W-:Y:S05]  /*3080*/  BRA `(.L_x_59) ;  /* 0xfffffffc00ec7947 */ /* 0x000fea000383ffff */
.L_x_23:
[----:B------:R-:W-:-:S04]  /*3090*/  UISETP.NE.AND UP1, UPT, UR37, URZ, UPT ;  /* 0x000000ff2500728c */ /* 0x000fc8000bf25270 */
[----:B------:R-:W-:-:S09]  /*30a0*/  UISETP.NE.OR UP1, UPT, UR10, 0x1, UP1 ;  /* 0x000000010a00788c */ /* 0x000fd20008f25670 */
[----:B------:R-:W-:Y:S05]  /*30b0*/  BRA.U UP1, `(.L_x_60) ;  /* 0x0000000501507547 */ /* 0x000fea000b800000 */
[----:B------:R-:W-:Y:S01]  /*30c0*/  HFMA2 R9, -RZ, RZ, 0, 0 ;  /* 0x00000000ff097431 */ /* 0x000fe200000001ff */
[----:B------:R-:W-:Y:S01]  /*30d0*/  ISETP.GE.U32.AND P2, PT, R14, 0x2, PT ;  /* 0x000000020e00780c */ /* 0x000fe20003f46070 */
[----:B------:R-:W-:Y:S01]  /*30e0*/  IMAD.MOV.U32 R10, RZ, RZ, 0x1 ;  /* 0x00000001ff0a7424 */ /* 0x000fe200078e00ff */
[----:B------:R-:W-:Y:S01]  /*30f0*/  MOV R4, RZ ;  /* 0x000000ff00047202 */ /* 0x000fe20000000f00 */
[----:B------:R-:W-:Y:S01]  /*3100*/  IMAD.MOV.U32 R12, RZ, RZ, RZ ;  /* 0x000000ffff0c7224 */ /* 0x000fe200078e00ff */
[----:B------:R-:W-:Y:S01]  /*3110*/  UMOV UR4, 0x400 ;  /* 0x0000040000047882 */ /* 0x000fe20000000000 */
[----:B------:R-:W-:Y:S01]  /*3120*/  IMAD.MOV.U32 R11, RZ, RZ, RZ ;  /* 0x000000ffff0b7224 */ /* 0x000fe200078e00ff */
[----:B------:R-:W-:Y:S01]  /*3130*/  ULEA UR37, UR37, UR4, 0x18 ;  /* 0x0000000425257291 */ /* 0x000fe2000f8ec0ff */
[----:B------:R-:W-:-:S11]  /*3140*/  UMOV UR6, URZ ;  /* 0x000000ff00067c82 */ /* 0x000fd60008000000 */
.L_x_64:
[----:B------:R-:W-:Y:S02]  /*3150*/  LEA R0, R4, UR37, 0x3 ;  /* 0x0000002504007c11 */ /* 0x000fe4000f8e18ff */
[----:B------:R-:W-:-:S03]  /*3160*/  SHF.L.U32 R2, R11, 0x1f, RZ ;  /* 0x0000001f0b027819 */ /* 0x000fc600000006ff */
[----:B------:R-:W-:Y:S01]  /*3170*/  VIADD R3, R0, 0x1a0 ;  /* 0x000001a000037836 */ /* 0x000fe20000000000 */
[----:B------:R-:W1:Y:S02]  /*3180*/  SYNCS.PHASECHK.TRANS64.TRYWAIT P0, [R0+URZ+0x190], R2 ;  /* 0x00019002000075a7 */ /* 0x000e6400080011ff */
[----:B-1----:R-:W-:Y:S05]  /*3190*/  @!P0 BRA `(.L_x_61) ;  /* 0x000000b800c08947 */ /* 0x002fea0003800000 */
.L_x_362:
[----:B------:R-:W-:Y:S01]  /*31a0*/  ULEA UR5, UR6, UR37, 0x3 ;  /* 0x0000002506057291 */ /* 0x000fe2000f8e18ff */
[----:B-1----:R-:W-:Y:S01]  /*31b0*/  PRMT R0, RZ, 0x654, R3 ;  /* 0x00000654ff007816 */ /* 0x002fe20000000003 */
[----:B------:R-:W-:Y:S01]  /*31c0*/  @!P2 IMAD.MOV.U32 R5, RZ, RZ, 0x10 ;  /* 0x00000010ff05a424 */ /* 0x000fe200078e00ff */
[----:B------:R-:W-:Y:S01]  /*31d0*/  SHF.L.U32 R2, R10, 0x1f, RZ ;  /* 0x0000001f0a027819 */ /* 0x000fe200000006ff */
[----:B------:R-:W-:Y:S01]  /*31e0*/  UIADD3 UR4, UPT, UPT, UR5, 0x130, URZ ;  /* 0x0000013005047890 */ /* 0x000fe2000fffe0ff */
[----:B------:R1:W-:Y:S04]  /*31f0*/  SYNCS.ARRIVE.TRANS64.RED.A1T0 RZ, [R0+URZ], RZ ;  /* 0x000000ff00ff79a7 */ /* 0x0003e800081004ff */
[----:B------:R-:W2:Y:S01]  /*3200*/  SYNCS.PHASECHK.TRANS64.TRYWAIT P0, [UR5+0x140], R2 ;  /* 0x00014002ff0075a7 */ /* 0x000ea20008001105 */
[----:B-1----:R-:W-:-:S05]  /*3210*/  IMAD.U32 R0, RZ, RZ, UR4 ;  /* 0x00000004ff007e24 */ /* 0x002fca000f8e00ff */
[----:B------:R-:W-:Y:S01]  /*3220*/  PRMT R0, R14, 0x654, R0 ;  /* 0x000006540e007816 */ /* 0x000fe20000000000 */
[----:B--2---:R-:W-:Y:S06]  /*3230*/  @!P0 BRA `(.L_x_62) ;  /* 0x000000b800ac8947 */ /* 0x004fec0003800000 */
.L_x_364:
[----:B------:R-:W-:Y:S01]  /*3240*/  ULEA UR4, UR6, UR37, 0x4 ;  /* 0x0000002506047291 */ /* 0x000fe2000f8e20ff */
[----:B------:R-:W-:Y:S01]  /*3250*/  SEL R13, R0, R13, !P2 ;  /* 0x0000000d000d7207 */ /* 0x000fe20005000000 */
[----:B------:R-:W-:Y:S01]  /*3260*/  UIADD3 UR5, UPT, UPT, UR5, 0x130, URZ ;  /* 0x0000013005057890 */ /* 0x000fe2000fffe0ff */
[----:B------:R-:W-:Y:S01]  /*3270*/  LEA R0, R9, UR37, 0x3 ;  /* 0x0000002509007c11 */ /* 0x000fe2000f8e18ff */
[----:B------:R-:W-:Y:S01]  /*3280*/  UIADD3 UR4, UPT, UPT, UR4, 0x1c0, URZ ;  /* 0x000001c004047890 */ /* 0x000fe2000fffe0ff */
[----:B-1----:R-:W-:Y:S01]  /*3290*/  SHF.L.U32 R2, R12, 0x1f, RZ ;  /* 0x0000001f0c027819 */ /* 0x002fe200000006ff */
[----:B------:R1:W-:Y:S01]  /*32a0*/  @!P2 SYNCS.ARRIVE.TRANS64.RED RZ, [R13+URZ], R5 ;  /* 0x000000050dffa9a7 */ /* 0x0003e200080004ff */
[----:B------:R-:W-:Y:S01]  /*32b0*/  UIADD3 UR6, UPT, UPT, UR6, 0x1, URZ ;  /* 0x0000000106067890 */ /* 0x000fe2000fffe0ff */
[----:B------:R-:W-:-:S03]  /*32c0*/  VIADD R8, R4, 0x1 ;  /* 0x0000000104087836 */ /* 0x000fc60000000000 */
[----:B------:R-:W-:Y:S02]  /*32d0*/  UISETP.NE.AND UP0, UPT, UR6, 0x2, UPT ;  /* 0x000000020600788c */ /* 0x000fe4000bf05270 */
[----:B------:R-:W-:Y:S06]  /*32e0*/  UGETNEXTWORKID.BROADCAST [UR4], [UR5] ;  /* 0x00000000040073ca */ /* 0x000fec0008000100 */
[----:B------:R-:W-:Y:S01]  /*32f0*/  USEL UR4, URZ, 0x1, UP0 ;  /* 0x00000001ff047887 */ /* 0x000fe20008000000 */
[----:B------:R-:W-:Y:S01]  /*3300*/  ISETP.NE.AND P0, PT, R8, 0x2, PT ;  /* 0x000000020800780c */ /* 0x000fe20003f05270 */
[----:B------:R-:W-:Y:S01]  /*3310*/  USEL UR6, UR6, URZ, UP0 ;  /* 0x000000ff06067287 */ /* 0x000fe20008000000 */
[----:B------:R-:W2:Y:S03]  /*3320*/  SYNCS.PHASECHK.TRANS64.TRYWAIT P1, [R0+URZ+0x130], R2 ;  /* 0x00013002000075a7 */ /* 0x000ea600080211ff */
[----:B------:R-:W-:Y:S01]  /*3330*/  LOP3.LUT R10, R10, UR4, RZ, 0x3c, !PT ;  /* 0x000000040a0a7c12 */ /* 0x000fe2000f8e3cff */
[----:B-12---:R-:W-:Y:S07]  /*3340*/  @!P1 BRA `(.L_x_63) ;  /* 0x000000b800809947 */ /* 0x006fee0003800000 */
.L_x_365:
[----:B-1----:R-:W-:Y:S01]  /*3350*/  LEA R2, R9, UR37, 0x4 ;  /* 0x0000002509027c11 */ /* 0x002fe2000f8e20ff */
[----:B------:R-:W-:-:S04]  /*3360*/  VIADD R0, R0, 0x140 ;  /* 0x0000014000007836 */ /* 0x000fc80000000000 */
[----:B----4-:R1:W2:Y:S01]  /*3370*/  LDS.128 R4, [R2+0x1c0] ;  /* 0x0001c00002047984 */ /* 0x0102a20000000c00 */
[----:B------:R-:W-:Y:S01]  /*3380*/  PRMT R0, RZ, 0x654, R0 ;  /* 0x00000654ff007816 */ /* 0x000fe20000000000 */
[----:B------:R-:W-:Y:S01]  /*3390*/  @!PT LDS RZ, [RZ] ;  /* 0x00000000fffff984 */ /* 0x000fe20000000800 */
[----:B------:R-:W-:Y:S01]  /*33a0*/  @!PT LDS RZ, [RZ] ;  /* 0x00000000fffff984 */ /* 0x000fe20000000800 */
[----:B------:R-:W-:Y:S01]  /*33b0*/  @!PT LDS RZ, [RZ] ;  /* 0x00000000fffff984 */ /* 0x000fe20000000800 */
[----:B------:R-:W-:Y:S01]  /*33c0*/  @!PT LDS RZ, [RZ] ;  /* 0x00000000fffff984 */ /* 0x000fe20000000800 */
[----:B------:R3:W-:Y:S06]  /*33d0*/  MEMBAR.ALL.CTA ;  /* 0x0000000000007992 */ /* 0x0007ec0000008000 */
[----:B---3--:R-:W3:Y:S01]  /*33e0*/  FENCE.VIEW.ASYNC.S ;  /* 0x00000000000073c6 */ /* 0x008ee20000000000 */
[----:B-1----:R-:W-:-:S04]  /*33f0*/  SEL R2, RZ, 0x1, P0 ;  /* 0x00000001ff027807 */ /* 0x002fc80000000000 */
[----:B------:R-:W-:Y:S01]  /*3400*/  LOP3.LUT R11, R11, R2, RZ, 0x3c, !PT ;  /* 0x000000020b0b7212 */ /* 0x000fe200078e3cff */
[----:B---3--:R1:W-:Y:S01]  /*3410*/  SYNCS.ARRIVE.TRANS64.RED.A1T0 RZ, [R0+URZ], RZ ;  /* 0x000000ff00ff79a7 */ /* 0x0083e200081004ff */
[----:B--2---:R-:W-:Y:S02]  /*3420*/  LOP3.LUT P3, RZ, R6, 0x1, RZ, 0xc0, !PT ;  /* 0x0000000106ff7812 */ /* 0x004fe4000786c0ff */
[----:B------:R-:W-:Y:S01]  /*3430*/  SEL R4, R8, RZ, P0 ;  /* 0x000000ff08047207 */ /* 0x000fe20000000000 */
[----:B-1----:R-:W-:-:S05]  /*3440*/  VIADD R0, R9, 0x1 ;  /* 0x0000000109007836 */ /* 0x002fca0000000000 */
[----:B------:R-:W-:-:S04]  /*3450*/  ISETP.NE.AND P1, PT, R0, 0x2, PT ;  /* 0x000000020000780c */ /* 0x000fc80003f25270 */
[----:B------:R-:W-:Y:S02]  /*3460*/  SEL R3, RZ, 0x1, P1 ;  /* 0x00000001ff037807 */ /* 0x000fe40000800000 */
[----:B------:R-:W-:Y:S02]  /*3470*/  SEL R9, R0, RZ, P1 ;  /* 0x000000ff00097207 */ /* 0x000fe40000800000 */
[----:B------:R-:W-:Y:S01]  /*3480*/  LOP3.LUT R12, R12, R3, RZ, 0x3c, !PT ;  /* 0x000000030c0c7212 */ /* 0x000fe200078e3cff */
[----:B------:R-:W-:Y:S06]  /*3490*/  @P3 BRA `(.L_x_64) ;  /* 0xfffffffc002c3947 */ /* 0x000fec000383ffff */
[----:B------:R-:W-:Y:S01]  /*34a0*/  ULEA UR5, UR6, UR37, 0x3 ;  /* 0x0000002506057291 */ /* 0x000fe2000f8e18ff */
[----:B------:R-:W-:-:S08]  /*34b0*/  SHF.L.U32 R0, R10, 0x1f, RZ ;  /* 0x0000001f0a007819 */ /* 0x000fd000000006ff */
[----:B------:R-:W1:Y:S02]  /*34c0*/  SYNCS.PHASECHK.TRANS64 P0, [UR5+0x140], R0 ;  /* 0x00014000ff0075a7 */ /* 0x000e640008001005 */
[----:B-1----:R-:W-:Y:S05]  /*34d0*/  @P0 BRA `(.L_x_65) ;  /* 0x0000000000080947 */ /* 0x002fea0003800000 */
[----:B------:R-:W1:Y:S02]  /*34e0*/  SYNCS.PHASECHK.TRANS64.TRYWAIT P0, [UR5+0x140], R0 ;  /* 0x00014000ff0075a7 */ /* 0x000e640008001105 */
[----:B-1----:R-:W-:Y:S05]  /*34f0*/  @!P0 BRA `(.L_x_66) ;  /* 0x000000b800288947 */ /* 0x002fea0003800000 */
.L_x_65:
[----:B------:R-:W-:-:S04]  /*3500*/  UIADD3 UR4, UPT, UPT, UR6, 0x1, URZ ;  /* 0x0000000106047890 */ /* 0x000fc8000fffe0ff */
[----:B------:R-:W-:-:S04]  /*3510*/  UISETP.NE.AND UP0, UPT, UR4, 0x2, UPT ;  /* 0x000000020400788c */ /* 0x000fc8000bf05270 */
[----:B------:R-:W-:Y:S02]  /*3520*/  USEL UR7, URZ, 0x1, UP0 ;  /* 0x00000001ff077887 */ /* 0x000fe40008000000 */
[----:B------:R-:W-:-:S04]  /*3530*/  USEL UR4, UR4, URZ, UP0 ;  /* 0x000000ff04047287 */ /* 0x000fc80008000000 */
[----:B------:R-:W-:Y:S01]  /*3540*/  ULEA UR4, UR4, UR37, 0x3 ;  /* 0x0000002504047291 */ /* 0x000fe2000f8e18ff */
[----:B-1----:R-:W-:-:S04]  /*3550*/  LOP3.LUT R2, R10, UR7, RZ, 0x3c, !PT ;  /* 0x000000070a027c12 */ /* 0x002fc8000f8e3cff */
[----:B------:R-:W-:-:S04]  /*3560*/  SHF.L.U32 R0, R2, 0x1f, RZ ;  /* 0x0000001f02007819 */ /* 0x000fc800000006ff */
[----:B------:R-:W1:Y:S02]  /*3570*/  SYNCS.PHASECHK.TRANS64 P0, [UR4+0x140], R0 ;  /* 0x00014000ff0075a7 */ /* 0x000e640008001004 */
[----:B-1----:R-:W-:Y:S05]  /*3580*/  @P0 EXIT ;  /* 0x000000000000094d */ /* 0x002fea0003800000 */
[----:B------:R-:W-:Y:S02]  /*3590*/  SHF.L.U32 R2, R2, 0x1f, RZ ;  /* 0x0000001f02027819 */ /* 0x000fe400000006ff */
[----:B------:R-:W-:-:S07]  /*35a0*/  MOV R0, UR4 ;  /* 0x0000000400007c02 */ /* 0x000fce0008000f00 */
.L_x_67:
[----:B-1----:R1:W2:Y:S02]  /*35b0*/  SYNCS.PHASECHK.TRANS64.TRYWAIT P0, [R0+URZ+0x140], R2 ;  /* 0x00014002000075a7 */ /* 0x0022a400080011ff */
[----:B--2---:R-:W-:Y:S05]  /*35c0*/  @!P0 NANOSLEEP.SYNCS 0x989680 ;  /* 0x009896800000895d */ /* 0x004fea0003900000 */
[----:B------:R-:W2:Y:S02]  /*35d0*/  @!P0 SYNCS.PHASECHK.TRANS64 P0, [R0+URZ+0x140], R2 ;  /* 0x00014002000085a7 */ /* 0x000ea400080010ff */
[----:B--2---:R-:W-:Y:S05]  /*35e0*/  @P0 EXIT ;  /* 0x000000000000094d */ /* 0x004fea0003800000 */
[----:B------:R-:W-:Y:S05]  /*35f0*/  BRA `(.L_x_67) ;  /* 0xfffffffc00ec7947 */ /* 0x000fea000383ffff */
.L_x_60:
[----:B------:R-:W-:Y:S05]  /*3600*/  BRA.U UP4, `(.L_x_68) ;  /* 0x0000001104a47547 */ /* 0x000fea000b800000 */
[----:B------:R-:W-:Y:S01]  /*3610*/  UMOV UR6, 0x40 ;  /* 0x0000004000067882 */ /* 0x000fe20000000000 */
[----:B------:R-:W-:Y:S01]  /*3620*/  NOP ;  /* 0x0000000000007918 */ /* 0x000fe20000000000 */
[----:B------:R-:W-:Y:S01]  /*3630*/  ULEA UR6, UR37, UR6, 0x18 ;  /* 0x0000000625067291 */ /* 0x000fe2000f8ec0ff */
[----:B------:R-:W-:Y:S02]  /*3640*/  UMOV UR7, 0x400 ;  /* 0x0000040000077882 */ /* 0x000fe40000000000 */
[----:B------:R-:W-:-:S06]  /*3650*/  ULEA UR37, UR37, UR7, 0x18 ;  /* 0x0000000725257291 */ /* 0x000fcc000f8ec0ff */
[----:B------:R-:W1:Y:S02]  /*3660*/  LDS.U8 R0, [UR6+0x1c] ;  /* 0x00001c06ff007984 */ /* 0x000e640008000000 */
[----:B-1----:R-:W-:-:S13]  /*3670*/  ISETP.NE.AND P0, PT, R0, RZ, PT ;  /* 0x000000ff0000720c */ /* 0x002fda0003f05270 */
[----:B------:R-:W-:Y:S05]  /*3680*/  @P0 BRA `(.L_x_69) ;  /* 0x0000000400080947 */ /* 0x000fea0003800000 */
[----:B------:R-:W-:Y:S02]  /*3690*/  UISETP.NE.U32.AND UP0, UPT, UR5, 0x1, UPT ;  /* 0x000000010500788c */ /* 0x000fe4000bf05070 */
[----:B------:R-:W-:-:S07]  /*36a0*/  UIADD3 UR8, UPT, UPT, UR6, 0x8, URZ ;  /* 0x0000000806087890 */ /* 0x000fce000fffe0ff */
[----:B------:R-:W-:Y:S05]  /*36b0*/  BRA.U !UP0, `(.L_x_70) ;  /* 0x00000001089c7547 */ /* 0x000fea000b800000 */
[----:B------:R-:W-:Y:S01]  /*36c0*/  ELECT P0, URZ, PT ;  /* 0x0000000000ff782f */ /* 0x000fe20003800000 */
[----:B------:R-:W-:-:S12]  /*36d0*/  BSSY B0, `(.L_x_70) ;  /* 0x0000025000007945 */ /* 0x000fd80003800000 */
[----:B------:R-:W-:Y:S05]  /*36e0*/  @!P0 BRA `(.L_x_71) ;  /* 0x00000000008c8947 */ /* 0x000fea0003800000 */
[----:B------:R-:W-:-:S05]  /*36f0*/  UMOV UR7, 0x10 ;  /* 0x0000001000077882 */ /* 0x000fca0000000000 */
[----:B------:R-:W-:Y:S04]  /*3700*/  DEPBAR.LE SB1, 0x36 ;  /* 0x00009d800000791a */ /* 0x000fe80000000000 */
[----:B------:R-:W1:Y:S02]  /*3710*/  UTCATOMSWS.2CTA.FIND_AND_SET.ALIGN UP1, UR7, UR7 ;  /* 0x00000007000775e3 */ /* 0x000e640008220800 */
[----:B-1----:R-:W-:Y:S01]  /*3720*/  MOV R0, UR7 ;  /* 0x0000000700007c02 */ /* 0x002fe20008000f00 */
[----:B------:R-:W-:Y:S06]  /*3730*/  BRA.U UP1, `(.L_x_72) ;  /* 0x0000000101187547 */ /* 0x000fec000b800000 */
.L_x_73:
[----:B------:R-:W-:Y:S05]  /*3740*/  NANOSLEEP 0x64 ;  /* 0x000000640000795d */ /* 0x000fea0003800000 */
[----:B------:R-:W-:-:S05]  /*3750*/  UMOV UR7, 0x10 ;  /* 0x0000001000077882 */ /* 0x000fca0000000000 */
[----:B------:R-:W-:Y:S04]  /*3760*/  DEPBAR.LE SB1, 0x36 ;  /* 0x00009d800000791a */ /* 0x000fe80000000000 */
[----:B------:R-:W1:Y:S02]  /*3770*/  UTCATOMSWS.2CTA.FIND_AND_SET.ALIGN UP1, UR7, UR7 ;  /* 0x00000007000775e3 */ /* 0x000e640008220800 */
[----:B-1----:R-:W-:Y:S01]  /*3780*/  MOV R0, UR7 ;  /* 0x0000000700007c02 */ /* 0x002fe20008000f00 */
[----:B------:R-:W-:Y:S05]  /*3790*/  BRA.U !UP1, `(.L_x_73) ;  /* 0xfffffffd09e87547 */ /* 0x000fea000b83ffff */
.L_x_72:
[----:B------:R-:W1:Y:S01]  /*37a0*/  LDS R2, [UR6+0x10] ;  /* 0x00001006ff027984 */ /* 0x000e620008000800 */
[----:B------:R-:W-:Y:S01]  /*37b0*/  IMAD.U32 R3, RZ, RZ, UR37 ;  /* 0x00000025ff037e24 */ /* 0x000fe2000f8e00ff */
[----:B------:R-:W-:-:S03]  /*37c0*/  MOV R4, UR4 ;  /* 0x0000000400047c02 */ /* 0x000fc60008000f00 */
[----:B------:R-:W-:Y:S01]  /*37d0*/  VIADD R3, R3, 0x1e0 ;  /* 0x000001e003037836 */ /* 0x000fe20000000000 */
[----:B-1----:R-:W-:-:S04]  /*37e0*/  SHF.L.U32 R2, R2, 0x1f, RZ ;  /* 0x0000001f02027819 */ /* 0x002fc800000006ff */
[----:B------:R-:W1:Y:S02]  /*37f0*/  SYNCS.PHASECHK.TRANS64.TRYWAIT P0, [UR6+0x8], R2 ;  /* 0x00000802ff0075a7 */ /* 0x000e640008001106 */
[----:B-1----:R-:W-:Y:S05]  /*3800*/  @P0 BRA `(.L_x_74) ;  /* 0x0000000000080947 */ /* 0x002fea0003800000 */
[----:B------:R-:W1:Y:S02]  /*3810*/  SYNCS.PHASECHK.TRANS64.TRYWAIT P0, [UR6+0x8], R2 ;  /* 0x00000802ff0075a7 */ /* 0x000e640008001106 */
[----:B-1----:R-:W-:Y:S05]  /*3820*/  @!P0 BRA `(.L_x_75) ;  /* 0x000000b400748947 */ /* 0x002fea0003800000 */
.L_x_74:
[----:B----4-:R-:W-:Y:S01]  /*3830*/  HFMA2 R7, -RZ, RZ, 0, 5.9604644775390625e-08 ;  /* 0x00000001ff077431 */ /* 0x010fe200000001ff */
[----:B------:R-:W-:Y:S01]  /*3840*/  UPRMT UR7, UR4, 0x654, UR8 ;  /* 0x0000065404077896 */ /* 0x000fe20008000008 */
[----:B------:R-:W-:Y:S01]  /*3850*/  PRMT R4, R4, 0x654, R3 ;  /* 0x0000065404047816 */ /* 0x000fe20000000003 */
[----:B------:R-:W-:Y:S02]  /*3860*/  IMAD.MOV.U32 R3, RZ, RZ, 0xffff ;  /* 0x0000ffffff037424 */ /* 0x000fe400078e00ff */
[----:B------:R-:W-:Y:S02]  /*3870*/  IMAD.MOV.U32 R8, RZ, RZ, 0x4 ;  /* 0x00000004ff087424 */ /* 0x000fe400078e00ff */
[----:B------:R-:W-:Y:S01]  /*3880*/  IMAD.SHL.U32 R6, R0, 0x20, RZ ;  /* 0x0000002000067824 */ /* 0x000fe200078e00ff */
[----:B-1----:R-:W-:Y:S02]  /*3890*/  MOV R5, UR7 ;  /* 0x0000000700057c02 */ /* 0x002fe40008000f00 */
[-C--:B------:R-:W-:Y:S01]  /*38a0*/  SHF.L.U32 R3, R3, R0.reuse, RZ ;  /* 0x0000000003037219 */ /* 0x080fe200000006ff */
[----:B------:R1:W-:Y:S01]  /*38b0*/  SYNCS.ARRIVE.TRANS64.RED RZ, [UR7], R8 ;  /* 0x00000008ffff79a7 */ /* 0x0003e20008000407 */
[----:B------:R-:W-:Y:S01]  /*38c0*/  SHF.L.U32 R2, R7, R0, RZ ;  /* 0x0000000007027219 */ /* 0x000fe200000006ff */
[----:B------:R1:W-:Y:S04]  /*38d0*/  STS [UR37+0x1e0], R6 ;  /* 0x0001e006ff007988 */ /* 0x0003e80008000825 */
[----:B------:R1:W-:Y:S04]  /*38e0*/  STAS [R4.64], R0 ;  /* 0x0000000004007dbd */ /* 0x0003e8000c0008ff */
[----:B------:R1:W-:Y:S04]  /*38f0*/  ATOMS.OR RZ, [UR6+0x14], R3 ;  /* 0x00001403ffff798c */ /* 0x0003e8000b000006 */
[----:B------:R1:W-:Y:S04]  /*3900*/  ATOMS.OR RZ, [UR6+0x18], R2 ;  /* 0x00001802ffff798c */ /* 0x0003e8000b000006 */
[----:B------:R1:W-:Y:S02]  /*3910*/  ATOMS.XOR RZ, [UR6+0x10], R7 ;  /* 0x00001007ffff798c */ /* 0x0003e4000b800006 */
.L_x_71:
[----:B------:R-:W-:Y:S05]  /*3920*/  BSYNC B0 ;  /* 0x0000000000007941 */ /* 0x000fea0003800000 */
.L_x_70:
[----:B------:R-:W-:Y:S05]  /*3930*/  BRA.U UP0, `(.L_x_76) ;  /* 0x00000001006c7547 */ /* 0x000fea000b800000 */
[----:B------:R-:W-:-:S03]  /*3940*/  UMOV UR7, 0xffffffff ;  /* 0xffffffff00077882 */ /* 0x000fc60000000000 */
[----:B------:R-:W-:Y:S05]  /*3950*/  BRA.DIV UR7, `(.L_x_77) ;  /* 0x000000b607407947 */ /* 0x000fea000b800000 */
[----:B------:R-:W-:-:S13]  /*3960*/  ELECT P6, URZ, PT ;  /* 0x0000000000ff782f */ /* 0x000fda00038c0000 */
.L_x_369:
[----:B------:R-:W-:Y:S05]  /*3970*/  @!P6 BRA `(.L_x_76) ;  /* 0x00000000005ce947 */ /* 0x000fea0003800000 */
[----:B-1----:R-:W1:Y:S02]  /*3980*/  LDS R0, [UR6+0x10] ;  /* 0x00001006ff007984 */ /* 0x002e640008000800 */
[----:B-1----:R-:W-:-:S04]  /*3990*/  SHF.L.U32 R0, R0, 0x1f, RZ ;  /* 0x0000001f00007819 */ /* 0x002fc800000006ff */
[----:B------:R-:W1:Y:S02]  /*39a0*/  SYNCS.PHASECHK.TRANS64.TRYWAIT P0, [UR6+0x8], R0 ;  /* 0x00000800ff0075a7 */ /* 0x000e640008001106 */
[----:B-1----:R-:W-:Y:S05]  /*39b0*/  @P0 BRA `(.L_x_78) ;  /* 0x0000000000080947 */ /* 0x002fea0003800000 */
[----:B------:R-:W1:Y:S02]  /*39c0*/  SYNCS.PHASECHK.TRANS64.TRYWAIT P0, [UR6+0x8], R0 ;  /* 0x00000800ff0075a7 */ /* 0x000e640008001106 */
[----:B-1----:R-:W-:Y:S05]  /*39d0*/  @!P0 BRA `(.L_x_79) ;  /* 0x000000b400408947 */ /* 0x002fea0003800000 */
.L_x_78:
[----:B-1----:R-:W1:Y:S01]  /*39e0*/  LDS R0, [UR37+0x1e0] ;  /* 0x0001e025ff007984 */ /* 0x002e620008000800 */
[----:B------:R-:W-:Y:S02]  /*39f0*/  HFMA2 R4, -RZ, RZ, 0, 5.9604644775390625e-08 ;  /* 0x00000001ff047431 */ /* 0x000fe400000001ff */
[----:B------:R-:W-:Y:S01]  /*3a00*/  IMAD.MOV.U32 R2, RZ, RZ, 0xffff ;  /* 0x0000ffffff027424 */ /* 0x000fe200078e00ff */
[----:B------:R-:W-:Y:S01]  /*3a10*/  UPRMT UR7, UR4, 0x654, UR8 ;  /* 0x0000065404077896 */ /* 0x000fe20008000008 */
[----:B-1----:R-:W-:-:S03]  /*3a20*/  IMAD.SHL.U32 R3, R0, 0x20, RZ ;  /* 0x0000002000037824 */ /* 0x002fc600078e00ff */
[-C--:B------:R-:W-:Y:S02]  /*3a30*/  SHF.L.U32 R2, R2, R0.reuse, RZ ;  /* 0x0000000002027219 */ /* 0x080fe400000006ff */
[----:B------:R-:W-:Y:S01]  /*3a40*/  SHF.L.U32 R0, R4, R0, RZ ;  /* 0x0000000004007219 */ /* 0x000fe200000006ff */
[----:B------:R2:W-:Y:S04]  /*3a50*/  STS [UR37+0x1e0], R3 ;  /* 0x0001e003ff007988 */ /* 0x0005e80008000825 */
[----:B------:R2:W-:Y:S04]  /*3a60*/  ATOMS.OR RZ, [UR6+0x14], R2 ;  /* 0x00001402ffff798c */ /* 0x0005e8000b000006 */
[----:B------:R2:W-:Y:S01]  /*3a70*/  ATOMS.OR RZ, [UR6+0x18], R0 ;  /* 0x00001800ffff798c */ /* 0x0005e2000b000006 */
[----:B------:R-:W-:Y:S03]  /*3a80*/  SYNCS.ARRIVE.TRANS64.RED.A1T0 RZ, [UR7], RZ ;  /* 0x000000ffffff79a7 */ /* 0x000fe60008100407 */
[----:B------:R2:W-:Y:S01]  /*3a90*/  ATOMS.XOR RZ, [UR6+0x10], R4 ;  /* 0x00001004ffff798c */ /* 0x0005e2000b800006 */
[----:B------:R-:W-:Y:S05]  /*3aa0*/  BRA `(.L_x_76) ;  /* 0x0000000000107947 */ /* 0x000fea0003800000 */
.L_x_69:
[----:B------:R-:W-:Y:S02]  /*3ab0*/  MOV R0, 0xffffffff ;  /* 0xffffffff00007802 */ /* 0x000fe40000000f00 */
[----:B------:R-:W-:-:S03]  /*3ac0*/  MOV R2, 0x3af0 ;  /* 0x00003af000027802 */ /* 0x000fc60000000f00 */
[----:B------:R1:W-:Y:S04]  /*3ad0*/  STS [UR37+0x1e0], R0 ;  /* 0x0001e000ff007988 */ /* 0x0003e80008000825 */
[----:B-1--45:R-:W-:Y:S05]  /*3ae0*/  CALL.REL.NOINC `($__internal_1_$__cuda_sm10x_tcgen05_guardrail_trap_phase_invalid_during_alloc) ;  /* 0x000000b800747944 */ /* 0x032fea0003c00000 */
.L_x_76:
[----:B------:R-:W-:Y:S05]  /*3af0*/  WARPSYNC.ALL ;  /* 0x0000000000007948 */ /* 0x000fea0003800000 */
[----:B------:R-:W3:Y:S01]  /*3b00*/  S2UR UR8, SR_CgaCtaId ;  /* 0x00000000000879c3 */ /* 0x000ee20000008800 */
[----:B------:R-:W-:Y:S01]  /*3b10*/  UMOV UR6, 0x400 ;  /* 0x0000040000067882 */ /* 0x000fe20000000000 */
[----:B------:R-:W-:-:S06]  /*3b20*/  NOP ;  /* 0x0000000000007918 */ /* 0x000fcc0000000000 */
[----:B------:R-:W-:Y:S06]  /*3b30*/  BAR.ARV 0x6, 0xa0 ;  /* 0x0182800000007b1d */ /* 0x000fec0000002000 */
[----:B-12---:R-:W-:Y:S01]  /*3b40*/  LOP3.LUT R2, R11, 0xffff, RZ, 0xc0, !PT ;  /* 0x0000ffff0b027812 */ /* 0x006fe200078ec0ff */
[----:B----4-:R-:W-:Y:S01]  /*3b50*/  IMAD.MOV.U32 R6, RZ, RZ, 0x1 ;  /* 0x00000001ff067424 */ /* 0x010fe200078e00ff */
[----:B------:R-:W-:Y:S01]  /*3b60*/  LOP3.LUT R0, R12, 0xffff, RZ, 0xc0, !PT ;  /* 0x0000ffff0c007812 */ /* 0x000fe200078ec0ff */
[----:B------:R-:W-:Y:S01]  /*3b70*/  IMAD.MOV.U32 R7, RZ, RZ, RZ ;  /* 0x000000ffff077224 */ /* 0x000fe200078e00ff */
[----:B------:R-:W-:Y:S01]  /*3b80*/  R2UR UR13, R2 ;  /* 0x00000000020d72ca */ /* 0x000fe200000e0000 */
[----:B------:R-:W-:Y:S01]  /*3b90*/  IMAD.MOV.U32 R2, RZ, RZ, RZ ;  /* 0x000000ffff027224 */ /* 0x000fe200078e00ff */
[----:B------:R-:W-:Y:S01]  /*3ba0*/  R2UR UR12, R0 ;  /* 0x00000000000c72ca */ /* 0x000fe200000e0000 */
[----:B------:R-:W-:Y:S01]  /*3bb0*/  IMAD.MOV.U32 R0, RZ, RZ, RZ ;  /* 0x000000ffff007224 */ /* 0x000fe200078e00ff */
[----:B------:R-:W-:Y:S01]  /*3bc0*/  UMOV UR22, URZ ;  /* 0x000000ff00167c82 */ /* 0x000fe20008000000 */
[----:B------:R-:W-:Y:S01]  /*3bd0*/  UMOV UR21, URZ ;  /* 0x000000ff00157c82 */ /* 0x000fe20008000000 */
[----:B---3--:R-:W-:Y:S01]  /*3be0*/  ULEA UR8, UR8, UR6, 0x18 ;  /* 0x0000000608087291 */ /* 0x008fe2000f8ec0ff */
[----:B------:R-:W1:Y:S03]  /*3bf0*/  LDCU UR6, c[0x0][0x38c] ;  /* 0x00007180ff0677ac */ /* 0x000e660008000800 */
[----:B------:R-:W-:-:S02]  /*3c00*/  UIADD3 UR14, UPT, UPT, UR8, 0x8400, URZ ;  /* 0x00008400080e7890 */ /* 0x000fc4000fffe0ff */
[----:B------:R-:W-:-:S03]  /*3c10*/  UIADD3 UR15, UPT, UPT, UR8, 0x28400, URZ ;  /* 0x00028400080f7890 */ /* 0x000fc6000fffe0ff */
[----:B------:R-:W2:Y:S01]  /*3c20*/  LDS R3, [UR8+0x1e0] ;  /* 0x0001e008ff037984 */ /* 0x000ea20008000800 */
[----:B------:R-:W-:Y:S02]  /*3c30*/  USHF.R.U32.HI UR14, URZ, 0x4, UR14 ;  /* 0x00000004ff0e7899 */ /* 0x000fe4000801160e */
[----:B------:R-:W-:Y:S02]  /*3c40*/  USHF.R.U32.HI UR15, URZ, 0x4, UR15 ;  /* 0x00000004ff0f7899 */ /* 0x000fe4000801160f */
[----:B------:R-:W-:Y:S02]  /*3c50*/  ULOP3.LUT UR14, UR14, 0x3fff, URZ, 0xc0, !UPT ;  /* 0x00003fff0e0e7892 */ /* 0x000fe4000f8ec0ff */
[----:B------:R-:W-:Y:S01]  /*3c60*/  ULOP3.LUT UR15, UR15, 0x3fff, URZ, 0xc0, !UPT ;  /* 0x00003fff0f0f7892 */ /* 0x000fe2000f8ec0ff */
[----:B------:R-:W-:Y:S01]  /*3c70*/  UMOV UR20, URZ ;  /* 0x000000ff00147c82 */ /* 0x000fe20008000000 */
[----:B------:R-:W-:Y:S02]  /*3c80*/  ULOP3.LUT UR14, UR14, 0x10000, URZ, 0xfc, !UPT ;  /* 0x000100000e0e7892 */ /* 0x000fe4000f8efcff */
[----:B-1----:R-:W-:-:S02]  /*3c90*/  UIADD3 UR6, UPT, UPT, UR6, 0x3f, URZ ;  /* 0x0000003f06067890 */ /* 0x002fc4000fffe0ff */
[----:B------:R-:W-:Y:S02]  /*3ca0*/  ULOP3.LUT UR15, UR15, 0x10000, URZ, 0xfc, !UPT ;  /* 0x000100000f0f7892 */ /* 0x000fe4000f8efcff */
[----:B------:R-:W-:Y:S02]  /*3cb0*/  USHF.R.S32.HI UR7, URZ, 0x1f, UR6 ;  /* 0x0000001fff077899 */ /* 0x000fe40008011406 */
[----:B------:R-:W-:Y:S02]  /*3cc0*/  UISETP.NE.AND UP2, UPT, UR5, URZ, UPT ;  /* 0x000000ff0500728c */ /* 0x000fe4000bf45270 */
[----:B------:R-:W-:Y:S01]  /*3cd0*/  ULEA.HI UR7, UR7, UR6, URZ, 0x6 ;  /* 0x0000000607077291 */ /* 0x000fe2000f8f30ff */
[----:B------:R-:W-:Y:S01]  /*3ce0*/  UMOV UR28, 0x0 ;  /* 0x00000000001c7882 */ /* 0x000fe20000000000 */
[----:B------:R-:W-:Y:S02]  /*3cf0*/  UMOV UR29, 0x10200010 ;  /* 0x10200010001d7882 */ /* 0x000fe40000000000 */
[----:B------:R-:W-:Y:S01]  /*3d00*/  USHF.R.S32.HI UR7, URZ, 0x6, UR7 ;  /* 0x00000006ff077899 */ /* 0x000fe20008011407 */
[----:B------:R-:W-:Y:S01]  /*3d10*/  UMOV UR26, 0x0 ;  /* 0x00000000001a7882 */ /* 0x000fe20000000000 */
[----:B------:R-:W-:-:S02]  /*3d20*/  UMOV UR27, 0x10200010 ;  /* 0x10200010001b7882 */ /* 0x000fc40000000000 */
[----:B------:R-:W-:-:S04]  /*3d30*/  UISETP.LT.AND UP0, UPT, UR7, 0x1, UPT ;  /* 0x000000010700788c */ /* 0x000fc8000bf01270 */
[----:B------:R-:W-:Y:S01]  /*3d40*/  USEL UR23, UR7, 0x1, !UP0 ;  /* 0x0000000107177887 */ /* 0x000fe2000c000000 */
[----:B--2---:R-:W-:-:S15]  /*3d50*/  R2UR UR24, R3 ;  /* 0x00000000031872ca */ /* 0x004fde00000e0000 */
.L_x_87:
[C---:B------:R-:W-:Y:S02]  /*3d60*/  LEA R3, R2.reuse, UR8, 0x3 ;  /* 0x0000000802037c11 */ /* 0x040fe4000f8e18ff */
[----:B------:R-:W-:Y:S02]  /*3d70*/  SHF.L.U32 R4, R7, 0x1f, RZ ;  /* 0x0000001f07047819 */ /* 0x000fe400000006ff */
[----:B------:R-:W-:Y:S02]  /*3d80*/  LEA R5, R2, UR8, 0x4 ;  /* 0x0000000802057c11 */ /* 0x000fe4000f8e20ff */
[----:B------:R-:W1:Y:S02]  /*3d90*/  SYNCS.PHASECHK.TRANS64.TRYWAIT P0, [R3+URZ+0x130], R4 ;  /* 0x00013004030075a7 */ /* 0x000e6400080011ff */
[----:B-1----:R-:W-:Y:S05]  /*3da0*/  @!P0 BRA `(.L_x_80) ;  /* 0x000000b000648947 */ /* 0x002fea0003800000 */
.L_x_370:
[----:B------:R2:W3:Y:S01]  /*3db0*/  LDS.128 R8, [R5+0x1c0] ;  /* 0x0001c00005087984 */ /* 0x0004e20000000c00 */
[----:B-1----:R-:W-:Y:S01]  /*3dc0*/  VIADD R3, R3, 0x140 ;  /* 0x0000014003037836 */ /* 0x002fe20000000000 */
[----:B------:R-:W-:Y:S01]  /*3dd0*/  IADD3 R4, PT, PT, R2, 0x1, RZ ;  /* 0x0000000102047810 */ /* 0x000fe20007ffe0ff */
        /* <DEDUP_REMOVED lines=8> */
[----:B------:R-:W-:Y:S05]  /*3e60*/  BRA.U UP2, `(.L_x_81) ;  /* 0x0000000102e07547 */ /* 0x000fea000b800000 */
[----:B------:R-:W1:Y:S01]  /*3e70*/  LDCU UR6, c[0x0][0x38c] ;  /* 0x00007180ff0677ac */ /* 0x000e620008000800 */
[----:B------:R-:W-:Y:S02]  /*3e80*/  PLOP3.LUT P1, PT, PT, PT, PT, 0x80, 0x8 ;  /* 0x000000000008781c */ /* 0x000fe40003f2f070 */
[----:B------:R-:W-:Y:S01]  /*3e90*/  SHF.L.U32 R2, R6, 0x1f, RZ ;  /* 0x0000001f06027819 */ /* 0x000fe200000006ff */
[----:B------:R-:W-:Y:S02]  /*3ea0*/  ULEA UR10, UR22, UR8, 0x3 ;  /* 0x00000008160a7291 */ /* 0x000fe4000f8e18ff */
[----:B------:R-:W-:Y:S02]  /*3eb0*/  ULEA UR11, UR22, UR24, 0x7 ;  /* 0x00000018160b7291 */ /* 0x000fe4000f8e38ff */
[----:B-1----:R-:W-:-:S06]  /*3ec0*/  UISETP.GE.AND UP0, UPT, UR6, 0x1, UPT ;  /* 0x000000010600788c */ /* 0x002fcc000bf06270 */
[----:B------:R-:W-:-:S05]  /*3ed0*/  PLOP3.LUT P0, PT, PT, PT, UP0, 0x80, 0x8 ;  /* 0x000000000008781c */ /* 0x000fca0003f0f008 */
[----:B------:R-:W-:-:S08]  /*3ee0*/  @UP0 ULEA UR6, UR21, UR8, 0x3 ;  /* 0x0000000815060291 */ /* 0x000fd0000f8e18ff */
[----:B--2---:R-:W-:-:S04]  /*3ef0*/  @P0 SHF.L.U32 R3, R0, 0x1f, RZ ;  /* 0x0000001f00030819 */ /* 0x004fc800000006ff */
[----:B------:R1:W2:Y:S01]  /*3f00*/  @P0 SYNCS.PHASECHK.TRANS64.TRYWAIT P1, [UR6], R3 ;  /* 0x00000003ff0005a7 */ /* 0x0002a20008021106 */
[----:B------:R-:W4:Y:S02]  /*3f10*/  SYNCS.PHASECHK.TRANS64.TRYWAIT P0, [UR10+0x170], R2 ;  /* 0x00017002ff0075a7 */ /* 0x000f24000800110a */
[----:B-12-4-:R-:W-:Y:S05]  /*3f20*/  @!P0 BRA `(.L_x_82) ;  /* 0x000000b000188947 */ /* 0x016fea0003800000 */
.L_x_372:
[----:B------:R-:W-:Y:S01]  /*3f30*/  UMOV UR19, UR20 ;  /* 0x0000001400137c82 */ /* 0x000fe20008000000 */
[----:B------:R-:W-:Y:S05]  /*3f40*/  BRA.U !UP0, `(.L_x_83) ;  /* 0x0000000108987547 */ /* 0x000fea000b800000 */
[----:B------:R-:W-:Y:S02]  /*3f50*/  UIADD3 UR19, UPT, UPT, UR23, UR20, URZ ;  /* 0x0000001417137290 */ /* 0x000fe4000fffe0ff */
[----:B------:R-:W-:Y:S01]  /*3f60*/  UPLOP3.LUT UP3, UPT, UPT, UPT, UPT, 0x40, 0x4 ;  /* 0x000000000004789c */ /* 0x000fe20003f6e870 */
[----:B------:R-:W-:Y:S01]  /*3f70*/  UMOV UR18, UR7 ;  /* 0x0000000700127c82 */ /* 0x000fe20008000000 */
[----:B------:R-:W-:-:S09]  /*3f80*/  UMOV UR17, UR21 ;  /* 0x0000001500117c82 */ /* 0x000fd20008000000 */
.L_x_86:
[----:B--2---:R-:W-:Y:S01]  /*3f90*/  ULEA UR9, UR17, UR8, 0x3 ;  /* 0x0000000811097291 */ /* 0x004fe2000f8e18ff */
[----:B----4-:R-:W-:Y:S11]  /*3fa0*/  @P1 BRA `(.L_x_84) ;  /* 0x00000000000c1947 */ /* 0x010ff60003800000 */
[----:B-1----:R-:W-:Y:S04]  /*3fb0*/  SHF.L.U32 R2, R0, 0x1f, RZ ;  /* 0x0000001f00027819 */ /* 0x002fe800000006ff */
[----:B------:R-:W1:Y:S02]  /*3fc0*/  SYNCS.PHASECHK.TRANS64.TRYWAIT P0, [UR9], R2 ;  /* 0x00000002ff0075a7 */ /* 0x000e640008001109 */
[----:B-1----:R-:W-:Y:S05]  /*3fd0*/  @!P0 BRA `(.L_x_85) ;  /* 0x000000b000048947 */ /* 0x002fea0003800000 */
.L_x_84:
[----:B------:R-:W-:Y:S01]  /*3fe0*/  UISETP.NE.AND UP0, UPT, UR18, 0x1, UPT ;  /* 0x000000011200788c */ /* 0x000fe2000bf05270 */
[----:B------:R-:W-:Y:S01]  /*3ff0*/  PLOP3.LUT P1, PT, PT, PT, PT, 0x80, 0x8 ;  /* 0x000000000008781c */ /* 0x000fe20003f2f070 */
[----:B------:R-:W-:Y:S02]  /*4000*/  UIADD3 UR21, UPT, UPT, UR17, 0x1, URZ ;  /* 0x0000000111157890 */ /* 0x000fe4000fffe0ff */
[----:B------:R-:W-:Y:S02]  /*4010*/  ULEA UR30, UR17, UR15, 0x8 ;  /* 0x0000000f111e7291 */ /* 0x000fe4000f8e40ff */
[----:B------:R-:W-:Y:S01]  /*4020*/  UISETP.NE.AND UP1, UPT, UR21, 0x10, UPT ;  /* 0x000000101500788c */ /* 0x000fe2000bf25270 */
[----:B------:R-:W-:Y:S01]  /*4030*/  PLOP3.LUT P0, PT, PT, PT, UP0, 0x80, 0x8 ;  /* 0x000000000008781c */ /* 0x000fe20003f0f008 */
[----:B------:R-:W-:Y:S02]  /*4040*/  ULEA UR32, UR17, UR14, 0x9 ;  /* 0x0000000e11207291 */ /* 0x000fe4000f8e48ff */
[----:B------:R-:W-:Y:S02]  /*4050*/  USEL UR16, URZ, 0x1, UP1 ;  /* 0x00000001ff107887 */ /* 0x000fe40008800000 */
[----:B------:R-:W-:Y:S02]  /*4060*/  USEL UR21, UR21, URZ, UP1 ;  /* 0x000000ff15157287 */ /* 0x000fe40008800000 */
[----:B------:R-:W-:Y:S02]  /*4070*/  UIADD3 UR36, UPT, UPT, UR30, 0x2, URZ ;  /* 0x000000021e247890 */ /* 0x000fe4000fffe0ff */
[----:B------:R-:W-:Y:S01]  /*4080*/  @UP0 ULEA UR6, UR21, UR8, 0x3 ;  /* 0x0000000815060291 */ /* 0x000fe2000f8e18ff */
[----:B------:R-:W-:Y:S01]  /*4090*/  LOP3.LUT R0, R0, UR16, RZ, 0x3c, !PT ;  /* 0x0000001000007c12 */ /* 0x000fe2000f8e3cff */
[----:B------:R-:W-:Y:S02]  /*40a0*/  UIADD3 UR34, UPT, UPT, UR32, 0x2, URZ ;  /* 0x0000000220227890 */ /* 0x000fe4000fffe0ff */
[----:B------:R-:W-:Y:S01]  /*40b0*/  UIADD3 UR9, UPT, UPT, UR9, 0x80, URZ ;  /* 0x0000008009097890 */ /* 0x000fe2000fffe0ff */
[----:B-1----:R-:W-:Y:S01]  /*40c0*/  @P0 SHF.L.U32 R2, R0, 0x1f, RZ ;  /* 0x0000001f00020819 */ /* 0x002fe200000006ff */
[----:B------:R-:W-:Y:S01]  /*40d0*/  UMOV UR31, 0x80004020 ;  /* 0x80004020001f7882 */ /* 0x000fe20000000000 */
[----:B------:R-:W-:Y:S01]  /*40e0*/  UMOV UR33, 0x80004020 ;  /* 0x8000402000217882 */ /* 0x000fe20000000000 */
[----:B------:R-:W-:Y:S01]  /*40f0*/  UMOV UR37, 0x80004020 ;  /* 0x8000402000257882 */ /* 0x000fe20000000000 */
[----:B------:R2:W4:Y:S01]  /*4100*/  @P0 SYNCS.PHASECHK.TRANS64.TRYWAIT P1, [UR6], R2 ;  /* 0x00000002ff0005a7 */ /* 0x0005220008021106 */
[----:B------:R-:W-:Y:S01]  /*4110*/  UIADD3 UR20, UPT, UPT, UR20, 0x1, URZ ;  /* 0x0000000114147890 */ /* 0x000fe2000fffe0ff */
[----:B------:R2:W-:Y:S01]  /*4120*/  UTCQMMA.2CTA gdesc[UR32], gdesc[UR30], tmem[UR11], tmem[UR28], idesc[UR29], UP3 ;  /* 0x00ff1c1e200075ea */ /* 0x0005e20009a0030b */
[----:B------:R-:W-:Y:S02]  /*4130*/  UIADD3 UR18, UPT, UPT, UR18, -0x1, URZ ;  /* 0xffffffff12127890 */ /* 0x000fe4000fffe0ff */
[----:B------:R-:W-:Y:S02]  /*4140*/  UISETP.NE.AND UP0, UPT, UR20, UR19, UPT ;  /* 0x000000131400728c */ /* 0x000fe4000bf05270 */
[----:B------:R-:W-:Y:S01]  /*4150*/  UPLOP3.LUT UP3, UPT, UPT, UPT, UPT, 0x80, 0x8 ;  /* 0x000000000008789c */ /* 0x000fe20003f6f070 */
[----:B------:R-:W-:Y:S01]  /*4160*/  UMOV UR35, 0x80004020 ;  /* 0x8000402000237882 */ /* 0x000fe20000000000 */
[----:B------:R-:W-:Y:S01]  /*4170*/  UMOV UR17, UR21 ;  /* 0x0000001500117c82 */ /* 0x000fe20008000000 */
[----:B------:R2:W-:Y:S01]  /*4180*/  UTCQMMA.2CTA gdesc[UR34], gdesc[UR36], tmem[UR11], tmem[UR26], idesc[UR27], UPT ;  /* 0x00ff1a24220075ea */ /* 0x0005e2000ba0030b */
[----:B------:R2:W-:Y:S03]  /*4190*/  UTCBAR.2CTA.MULTICAST [UR9], URZ, UR13 ;  /* 0x000000ff090073e9 */ /* 0x0005e6000820080d */
[----:B------:R-:W-:Y:S05]  /*41a0*/  BRA.U UP0, `(.L_x_86) ;  /* 0xfffffffd00787547 */ /* 0x000fea000b83ffff */
.L_x_83:
[----:B------:R-:W-:Y:S01]  /*41b0*/  UIADD3 UR10, UPT, UPT, UR10, 0x150, URZ ;  /* 0x000001500a0a7890 */ /* 0x000fe2000fffe0ff */
[----:B------:R-:W-:-:S08]  /*41c0*/  UMOV UR20, UR19 ;  /* 0x0000001300147c82 */ /* 0x000fd00008000000 */
[----:B------:R1:W-:Y:S01]  /*41d0*/  UTCBAR.2CTA.MULTICAST [UR10], URZ, UR12 ;  /* 0x000000ff0a0073e9 */ /* 0x0003e2000820080c */
[----:B------:R-:W-:Y:S02]  /*41e0*/  NOP ;  /* 0x0000000000007918 */ /* 0x000fe40000000000 */
.L_x_81:
[----:B------:R-:W-:Y:S01]  /*41f0*/  UIADD3 UR22, UPT, UPT, UR22, 0x1, URZ ;  /* 0x0000000116167890 */ /* 0x000fe2000fffe0ff */
[----:B---3--:R-:W-:Y:S02]  /*4200*/  LOP3.LUT P0, RZ, R10, 0x1, RZ, 0xc0, !PT ;  /* 0x000000010aff7812 */ /* 0x008fe4000780c0ff */
[----:B----4-:R-:W-:Y:S01]  /*4210*/  ISETP.NE.AND P1, PT, R4, 0x2, PT ;  /* 0x000000020400780c */ /* 0x010fe20003f25270 */
[----:B------:R-:W-:-:S03]  /*4220*/  UISETP.NE.AND UP0, UPT, UR22, 0x4, UPT ;  /* 0x000000041600788c */ /* 0x000fc6000bf05270 */
[----:B-12---:R-:W-:Y:S01]  /*4230*/  SEL R2, RZ, 0x1, P1 ;  /* 0x00000001ff027807 */ /* 0x006fe20000800000 */
[----:B------:R-:W-:Y:S02]  /*4240*/  USEL UR6, URZ, 0x1, UP0 ;  /* 0x00000001ff067887 */ /* 0x000fe40008000000 */
[----:B------:R-:W-:Y:S01]  /*4250*/  USEL UR22, UR22, URZ, UP0 ;  /* 0x000000ff16167287 */ /* 0x000fe20008000000 */
[----:B------:R-:W-:Y:S02]  /*4260*/  LOP3.LUT R7, R7, R2, RZ, 0x3c, !PT ;  /* 0x0000000207077212 */ /* 0x000fe400078e3cff */
[----:B------:R-:W-:Y:S02]  /*4270*/  SEL R2, R4, RZ, P1 ;  /* 0x000000ff04027207 */ /* 0x000fe40000800000 */
[----:B------:R-:W-:Y:S01]  /*4280*/  LOP3.LUT R6, R6, UR6, RZ, 0x3c, !PT ;  /* 0x0000000606067c12 */ /* 0x000fe2000f8e3cff */
[----:B------:R-:W-:Y:S06]  /*4290*/  @P0 BRA `(.L_x_87) ;  /* 0xfffffff800b00947 */ /* 0x000fec000383ffff */
[----:B------:R-:W1:Y:S01]  /*42a0*/  S2UR UR6, SR_CgaCtaId ;  /* 0x00000000000679c3 */ /* 0x000e620000008800 */
[----:B------:R-:W-:Y:S01]  /*42b0*/  ELECT P0, URZ, PT ;  /* 0x0000000000ff782f */ /* 0x000fe20003800000 */
[----:B------:R-:W-:Y:S01]  /*42c0*/  HFMA2 R0, -RZ, RZ, 0, 5.9604644775390625e-08 ;  /* 0x00000001ff007431 */ /* 0x000fe200000001ff */
[----:B------:R-:W-:-:S05]  /*42d0*/  UMOV UR7, 0x40 ;  /* 0x0000004000077882 */ /* 0x000fca0000000000 */
[----:B------:R-:W-:Y:S01]  /*42e0*/  UVIRTCOUNT.DEALLOC.SMPOOL 0x80 ;  /* 0x000000800000784c */ /* 0x000fe20000000000 */
[----:B------:R-:W-:Y:S02]  /*42f0*/  UISETP.NE.AND UP0, UPT, UR5, URZ, UPT ;  /* 0x000000ff0500728c */ /* 0x000fe4000bf05270 */
[----:B-1----:R-:W-:-:S09]  /*4300*/  ULEA UR6, UR6, UR7, 0x18 ;  /* 0x0000000706067291 */ /* 0x002fd2000f8ec0ff */
[----:B------:R1:W-:Y:S01]  /*4310*/  @P0 STS.U8 [UR6+0x1c], R0 ;  /* 0x00001c00ff000988 */ /* 0x0003e20008000006 */
[----:B------:R-:W-:Y:S05]  /*4320*/  BRA.U UP0, `(.L_x_88) ;  /* 0x0000000100a07547 */ /* 0x000fea000b800000 */
[----:B------:R-:W-:Y:S01]  /*4330*/  UIADD3 UR5, UPT, UPT, UR8, 0x170, URZ ;  /* 0x0000017008057890 */ /* 0x000fe2000fffe0ff */
[----:B-1----:R-:W-:-:S03]  /*4340*/  SHF.L.U32 R0, R6, 0x1f, RZ ;  /* 0x0000001f06007819 */ /* 0x002fc600000006ff */
[----:B------:R-:W-:-:S09]  /*4350*/  ULEA UR7, UR22, UR5, 0x3 ;  /* 0x0000000516077291 */ /* 0x000fd2000f8e18ff */
[----:B------:R-:W1:Y:S02]  /*4360*/  SYNCS.PHASECHK.TRANS64.TRYWAIT P0, [UR7], R0 ;  /* 0x00000000ff0075a7 */ /* 0x000e640008001107 */
[----:B-1----:R-:W-:Y:S05]  /*4370*/  @!P0 BRA `(.L_x_89) ;  /* 0x000000ac00348947 */ /* 0x002fea0003800000 */
.L_x_375:
[----:B------:R-:W-:-:S04]  /*4380*/  UIADD3 UR9, UPT, UPT, UR22, 0x1, URZ ;  /* 0x0000000116097890 */ /* 0x000fc8000fffe0ff */
[----:B------:R-:W-:-:S04]  /*4390*/  UISETP.NE.AND UP1, UPT, UR9, 0x4, UPT ;  /* 0x000000040900788c */ /* 0x000fc8000bf25270 */
[----:B------:R-:W-:Y:S02]  /*43a0*/  USEL UR10, URZ, 0x1, UP1 ;  /* 0x00000001ff0a7887 */ /* 0x000fe40008800000 */
[----:B------:R-:W-:-:S04]  /*43b0*/  USEL UR9, UR9, URZ, UP1 ;  /* 0x000000ff09097287 */ /* 0x000fc80008800000 */
[----:B------:R-:W-:Y:S01]  /*43c0*/  ULEA UR7, UR9, UR5, 0x3 ;  /* 0x0000000509077291 */ /* 0x000fe2000f8e18ff */
[----:B-1----:R-:W-:-:S04]  /*43d0*/  LOP3.LUT R0, R6, UR10, RZ, 0x3c, !PT ;  /* 0x0000000a06007c12 */ /* 0x002fc8000f8e3cff */
[----:B------:R-:W-:-:S04]  /*43e0*/  SHF.L.U32 R2, R0, 0x1f, RZ ;  /* 0x0000001f00027819 */ /* 0x000fc800000006ff */
[----:B------:R-:W1:Y:S02]  /*43f0*/  SYNCS.PHASECHK.TRANS64.TRYWAIT P0, [UR7], R2 ;  /* 0x00000002ff0075a7 */ /* 0x000e640008001107 */
[----:B-1----:R-:W-:Y:S05]  /*4400*/  @!P0 BRA `(.L_x_90) ;  /* 0x000000ac00288947 */ /* 0x002fea0003800000 */
.L_x_377:
        /* <DEDUP_REMOVED lines=9> */
.L_x_379:
[----:B------:R-:W-:-:S04]  /*44a0*/  UIADD3 UR9, UPT, UPT, UR9, 0x1, URZ ;  /* 0x0000000109097890 */ /* 0x000fc8000fffe0ff */
[----:B------:R-:W-:-:S04]  /*44b0*/  UISETP.NE.AND UP1, UPT, UR9, 0x4, UPT ;  /* 0x000000040900788c */ /* 0x000fc8000bf25270 */
[----:B------:R-:W-:Y:S02]  /*44c0*/  USEL UR7, URZ, 0x1, UP1 ;  /* 0x00000001ff077887 */ /* 0x000fe40008800000 */
[----:B------:R-:W-:-:S04]  /*44d0*/  USEL UR9, UR9, URZ, UP1 ;  /* 0x000000ff09097287 */ /* 0x000fc80008800000 */
[----:B------:R-:W-:Y:S01]  /*44e0*/  ULEA UR9, UR9, UR5, 0x3 ;  /* 0x0000000509097291 */ /* 0x000fe2000f8e18ff */
[----:B-1----:R-:W-:-:S04]  /*44f0*/  LOP3.LUT R2, R0, UR7, RZ, 0x3c, !PT ;  /* 0x0000000700027c12 */ /* 0x002fc8000f8e3cff */
[----:B------:R-:W-:Y:S01]  /*4500*/  SHF.L.U32 R2, R2, 0x1f, RZ ;  /* 0x0000001f02027819 */ /* 0x000fe200000006ff */
[----:B------:R-:W-:-:S04]  /*4510*/  IMAD.U32 R0, RZ, RZ, UR9 ;  /* 0x00000009ff007e24 */ /* 0x000fc8000f8e00ff */
[----:B------:R1:W2:Y:S03]  /*4520*/  SYNCS.PHASECHK.TRANS64.TRYWAIT P0, [R0+URZ], R2 ;  /* 0x00000002000075a7 */ /* 0x0002a600080011ff */
[----:B--2---:R-:W-:Y:S05]  /*4530*/  @!P0 NANOSLEEP.SYNCS 0x989680 ;  /* 0x009896800000895d */ /* 0x004fea0003900000 */
[----:B------:R-:W2:Y:S02]  /*4540*/  @!P0 SYNCS.PHASECHK.TRANS64 P0, [R0+URZ], R2 ;  /* 0x00000002000085a7 */ /* 0x000ea400080010ff */
[----:B--2---:R-:W-:Y:S05]  /*4550*/  @P0 BRA `(.L_x_92) ;  /* 0x0000000000200947 */ /* 0x004fea0003800000 */
.L_x_93:
[----:B--2---:R2:W3:Y:S02]  /*4560*/  SYNCS.PHASECHK.TRANS64.TRYWAIT P0, [R0+URZ], R2 ;  /* 0x00000002000075a7 */ /* 0x0044e400080011ff */
[----:B---3--:R-:W-:Y:S05]  /*4570*/  @!P0 NANOSLEEP.SYNCS 0x989680 ;  /* 0x009896800000895d */ /* 0x008fea0003900000 */
[----:B------:R-:W3:Y:S02]  /*4580*/  @!P0 SYNCS.PHASECHK.TRANS64 P0, [R0+URZ], R2 ;  /* 0x00000002000085a7 */ /* 0x000ee400080010ff */
[----:B---3--:R-:W-:Y:S05]  /*4590*/  @!P0 BRA `(.L_x_93) ;  /* 0xfffffffc00f08947 */ /* 0x008fea000383ffff */
[----:B------:R-:W-:Y:S05]  /*45a0*/  BRA `(.L_x_92) ;  /* 0x00000000000c7947 */ /* 0x000fea0003800000 */
.L_x_88:
[----:B------:R-:W-:-:S04]  /*45b0*/  UIADD3 UR5, UPT, UPT, UR8, 0x1b0, URZ ;  /* 0x000001b008057890 */ /* 0x000fc8000fffe0ff */
[----:B------:R-:W-:-:S09]  /*45c0*/  UPRMT UR5, UR4, 0x654, UR5 ;  /* 0x0000065404057896 */ /* 0x000fd20008000005 */
[----:B------:R-:W-:Y:S03]  /*45d0*/  SYNCS.ARRIVE.TRANS64.RED.A1T0 RZ, [UR5], RZ ;  /* 0x000000ffffff79a7 */ /* 0x000fe60008100405 */
.L_x_92:
[----:B-12---:R-:W-:Y:S01]  /*45e0*/  SHF.L.U32 R2, RZ, 0x1f, RZ ;  /* 0x0000001fff027819 */ /* 0x006fe200000006ff */
[----:B------:R-:W-:Y:S01]  /*45f0*/  UIADD3 UR5, UPT, UPT, UR8, 0x1b0, URZ ;  /* 0x000001b008057890 */ /* 0x000fe2000fffe0ff */
[----:B------:R-:W-:Y:S02]  /*4600*/  PLOP3.LUT P0, PT, PT, PT, UP0, 0x80, 0x8 ;  /* 0x000000000008781c */ /* 0x000fe40003f0f008 */
[----:B------:R-:W1:Y:S02]  /*4610*/  SYNCS.PHASECHK.TRANS64.TRYWAIT P1, [UR8+0x1b0], R2 ;  /* 0x0001b002ff0075a7 */ /* 0x000e640008021108 */
[----:B-1----:R-:W-:Y:S09]  /*4620*/  @!P1 BRA `(.L_x_94) ;  /* 0x000000a800d09947 */ /* 0x002ff20003800000 */
.L_x_381:
[----:B------:R-:W-:Y:S01]  /*4630*/  @!UP0 UPRMT UR5, UR4, 0x654, UR5 ;  /* 0x0000065404058896 */ /* 0x000fe20008000005 */
[----:B------:R-:W-:Y:S02]  /*4640*/  UMOV UR8, 0xffff ;  /* 0x0000ffff00087882 */ /* 0x000fe40000000000 */
[----:B------:R-:W-:-:S06]  /*4650*/  UMOV UR4, 0x1 ;  /* 0x0000000100047882 */ /* 0x000fcc0000000000 */
[----:B------:R-:W-:Y:S01]  /*4660*/  @!P0 SYNCS.ARRIVE.TRANS64.RED.A1T0 RZ, [UR5], RZ ;  /* 0x000000ffffff89a7 */ /* 0x000fe20008100405 */
[----:B------:R-:W-:Y:S01]  /*4670*/  NOP ;  /* 0x0000000000007918 */ /* 0x000fe20000000000 */
[----:B-1----:R-:W1:Y:S01]  /*4680*/  LDS R0, [UR6+0x14] ;  /* 0x00001406ff007984 */ /* 0x002e620008000800 */
[----:B------:R-:W-:-:S04]  /*4690*/  ULOP3.LUT UR5, UR24, 0xffff, URZ, 0xc0, !UPT ;  /* 0x0000ffff18057892 */ /* 0x000fc8000f8ec0ff */
[----:B------:R-:W-:-:S04]  /*46a0*/  USHF.R.U32.HI UR5, URZ, 0x5, UR5 ;  /* 0x00000005ff057899 */ /* 0x000fc80008011605 */
[----:B------:R-:W-:Y:S02]  /*46b0*/  USHF.L.U32 UR8, UR8, UR5, URZ ;  /* 0x0000000508087299 */ /* 0x000fe400080006ff */
[----:B------:R-:W-:-:S04]  /*46c0*/  USHF.L.U32 UR4, UR4, UR5, URZ ;  /* 0x0000000504047299 */ /* 0x000fc800080006ff */
[----:B-1----:R-:W-:-:S04]  /*46d0*/  LOP3.LUT R0, R0, UR8, RZ, 0xc0, !PT ;  /* 0x0000000800007c12 */ /* 0x002fc8000f8ec0ff */
[----:B------:R-:W-:-:S13]  /*46e0*/  ISETP.NE.AND P0, PT, R0, UR8, PT ;  /* 0x0000000800007c0c */ /* 0x000fda000bf05270 */
[----:B------:R-:W-:Y:S05]  /*46f0*/  @P0 BRA `(.L_x_95) ;  /* 0x0000000000580947 */ /* 0x000fea0003800000 */
[----:B------:R-:W1:Y:S02]  /*4700*/  LDS R0, [UR6+0x18] ;  /* 0x00001806ff007984 */ /* 0x000e640008000800 */
[----:B-1----:R-:W-:-:S04]  /*4710*/  LOP3.LUT R0, R0, UR4, RZ, 0xc0, !PT ;  /* 0x0000000400007c12 */ /* 0x002fc8000f8ec0ff */
[----:B------:R-:W-:-:S13]  /*4720*/  ISETP.NE.AND P0, PT, R0, UR4, PT ;  /* 0x0000000400007c0c */ /* 0x000fda000bf05270 */
[----:B------:R-:W-:Y:S05]  /*4730*/  @P0 BRA `(.L_x_96) ;  /* 0x00000000003c0947 */ /* 0x000fea0003800000 */
[----:B------:R-:W1:Y:S01]  /*4740*/  S2R R2, SR_LANEID ;  /* 0x0000000000027919 */ /* 0x000e620000000000 */
[----:B------:R-:W-:Y:S01]  /*4750*/  ULOP3.LUT UR8, URZ, UR8, URZ, 0x33, !UPT ;  /* 0x00000008ff087292 */ /* 0x000fe2000f8e33ff */
[----:B------:R-:W-:Y:S02]  /*4760*/  VOTEU.ANY UR7, UPT, PT ;  /* 0x0000000000077886 */ /* 0x000fe400038e0100 */
[----:B------:R-:W-:-:S03]  /*4770*/  UFLO.U32 UR7, UR7 ;  /* 0x00000007000772bd */ /* 0x000fc600080e0000 */
[----:B------:R-:W-:-:S04]  /*4780*/  IMAD.U32 R0, RZ, RZ, UR8 ;  /* 0x00000008ff007e24 */ /* 0x000fc8000f8e00ff */
[----:B------:R2:W3:Y:S02]  /*4790*/  REDUX UR5, R0 ;  /* 0x00000000000573c4 */ /* 0x0004e40000000000 */
[----:B------:R4:W-:Y:S01]  /*47a0*/  UTCATOMSWS.AND URZ, UR8 ;  /* 0x0000000800ff79e3 */ /* 0x0009e20008000000 */
[----:B-1----:R-:W-:Y:S02]  /*47b0*/  ISETP.EQ.U32.AND P0, PT, R2, UR7, PT ;  /* 0x0000000702007c0c */ /* 0x002fe4000bf02070 */
[----:B--2---:R-:W-:Y:S02]  /*47c0*/  LOP3.LUT R0, RZ, UR4, RZ, 0x33, !PT ;  /* 0x00000004ff007c12 */ /* 0x004fe4000f8e33ff */
[----:B---3--:R-:W-:Y:S02]  /*47d0*/  MOV R2, UR5 ;  /* 0x0000000500027c02 */ /* 0x008fe40008000f00 */
[----:B------:R-:W1:Y:S07]  /*47e0*/  REDUX UR4, R0 ;  /* 0x00000000000473c4 */ /* 0x000e6e0000000000 */
[----:B------:R4:W-:Y:S01]  /*47f0*/  @P0 ATOMS.AND RZ, [UR6+0x14], R2 ;  /* 0x00001402ffff098c */ /* 0x0009e2000a800006 */
[----:B-1----:R-:W-:-:S05]  /*4800*/  IMAD.U32 R0, RZ, RZ, UR4 ;  /* 0x00000004ff007e24 */ /* 0x002fca000f8e00ff */
[----:B------:R4:W-:Y:S01]  /*4810*/  @P0 ATOMS.AND RZ, [UR6+0x18], R0 ;  /* 0x00001800ffff098c */ /* 0x0009e2000a800006 */
[----:B------:R-:W-:Y:S05]  /*4820*/  BRA `(.L_x_97) ;  /* 0x0000000000147947 */ /* 0x000fea0003800000 */
.L_x_96:
[----:B------:R-:W-:Y:S02]  /*4830*/  MOV R2, 0x4850 ;  /* 0x0000485000027802 */ /* 0x000fe40000000f00 */
[----:B-----5:R-:W-:Y:S05]  /*4840*/  CALL.REL.NOINC `($__internal_0_$__cuda_sm10x_tcgen05_guardrail_trap_col_being_dealloced_not_returned_by_alloc) ;  /* 0x000000ac00107944 */ /* 0x020fea0003c00000 */
[----:B------:R-:W-:Y:S05]  /*4850*/  BRA `(.L_x_97) ;  /* 0x0000000000087947 */ /* 0x000fea0003800000 */
.L_x_95:
[----:B------:R-:W-:Y:S02]  /*4860*/  MOV R2, 0x4880 ;  /* 0x0000488000027802 */ /* 0x000fe40000000f00 */
[----:B-----5:R-:W-:Y:S05]  /*4870*/  CALL.REL.NOINC `($__internal_2_$__cuda_sm10x_tcgen05_guardrail_trap_unallocated_columns_being_dealloced) ;  /* 0x000000ac001c7944 */ /* 0x020fea0003c00000 */
.L_x_97:
[----:B------:R-:W-:Y:S01]  /*4880*/  NOP ;  /* 0x0000000000007918 */ /* 0x000fe20000000000 */
[----:B----4-:R-:W-:Y:S05]  /*4890*/  EXIT ;  /* 0x000000000000794d */ /* 0x010fea0003800000 */
.L_x_68:
[----:B------:R-:W-:-:S09]  /*48a0*/  UISETP.NE.OR UP5, UPT, UR10, 0x3, UP5 ;  /* 0x000000030a00788c */ /* 0x000fd2000afa5670 */
[----:B------:R-:W-:Y:S05]  /*48b0*/  BRA.U UP5, `(.L_x_98) ;  /* 0x0000000d05447547 */ /* 0x000fea000b800000 */
[----:B------:R-:W1:Y:S01]  /*48c0*/  LDC R0, c[0x0][0xb30] ;  /* 0x0002cc00ff007b82 */ /* 0x000e620000000800 */
[----:B------:R-:W2:Y:S01]  /*48d0*/  LDCU.64 UR8, c[0x0][0x888] ;  /* 0x00011100ff0877ac */ /* 0x000ea20008000a00 */
[----:B------:R-:W-:Y:S02]  /*48e0*/  HFMA2 R25, -RZ, RZ, 0, 0 ;  /* 0x00000000ff197431 */ /* 0x000fe400000001ff */
[----:B------:R-:W-:Y:S01]  /*48f0*/  IMAD.MOV.U32 R18, RZ, RZ, 0x1 ;  /* 0x00000001ff127424 */ /* 0x000fe200078e00ff */
[----:B------:R-:W-:Y:S01]  /*4900*/  MOV R34, 0x2000 ;  /* 0x0000200000227802 */ /* 0x000fe20000000f00 */
[----:B------:R-:W3:Y:S01]  /*4910*/  LDCU.64 UR4, c[0x0][0x890] ;  /* 0x00011200ff0477ac */ /* 0x000ee20008000a00 */
[----:B------:R-:W-:Y:S01]  /*4920*/  IMAD.MOV.U32 R17, RZ, RZ, RZ ;  /* 0x000000ffff117224 */ /* 0x000fe200078e00ff */
[----:B------:R-:W4:Y:S01]  /*4930*/  LDC R27, c[0x0][0x370] ;  /* 0x0000dc00ff1b7b82 */ /* 0x000f220000000800 */
[----:B------:R-:W-:Y:S01]  /*4940*/  UMOV UR6, 0x400 ;  /* 0x0000040000067882 */ /* 0x000fe20000000000 */
[----:B------:R-:W-:-:S02]  /*4950*/  UPLOP3.LUT UP1, UPT, UPT, UPT, UPT, 0x40, 0x4 ;  /* 0x000000000004789c */ /* 0x000fc40003f2e870 */
[----:B------:R-:W-:-:S04]  /*4960*/  ULEA UR6, UR37, UR6, 0x18 ;  /* 0x0000000625067291 */ /* 0x000fc8000f8ec0ff */
[----:B------:R-:W4:Y:S01]  /*4970*/  LDC R12, c[0x0][0xb0c] ;  /* 0x0002c300ff0c7b82 */ /* 0x000f220000000800 */
[----:B------:R-:W-:Y:S02]  /*4980*/  UIADD3 UR13, UPT, UPT, UR6, 0x108, URZ ;  /* 0x00000108060d7890 */ /* 0x000fe4000fffe0ff */
[----:B--2---:R-:W-:Y:S02]  /*4990*/  UISETP.NE.U32.AND UP2, UPT, UR8, URZ, UPT ;  /* 0x000000ff0800728c */ /* 0x004fe4000bf45070 */
[----:B------:R-:W-:Y:S02]  /*49a0*/  UIADD3 UR17, UPT, UPT, UR6, 0x100, URZ ;  /* 0x0000010006117890 */ /* 0x000fe4000fffe0ff */
[----:B---3--:R-:W-:Y:S01]  /*49b0*/  UISETP.NE.U32.AND UP3, UPT, UR4, URZ, UPT ;  /* 0x000000ff0400728c */ /* 0x008fe2000bf65070 */
[----:B------:R-:W2:Y:S01]  /*49c0*/  LDC R31, c[0x0][0xb20] ;  /* 0x0002c800ff1f7b82 */ /* 0x000ea20000000800 */
[----:B-1----:R-:W-:Y:S01]  /*49d0*/  ISETP.NE.AND P1, PT, R0, 0x1, PT ;  /* 0x000000010000780c */ /* 0x002fe20003f25270 */
[----:B------:R-:W-:-:S02]  /*49e0*/  UISETP.NE.AND.EX UP2, UPT, UR9, URZ, UPT, UP2 ;  /* 0x000000ff0900728c */ /* 0x000fc4000bf45320 */
[----:B------:R-:W-:Y:S02]  /*49f0*/  UPRMT UR13, UR37, 0x654, UR13 ;  /* 0x00000654250d7896 */ /* 0x000fe4000800000d */
[----:B------:R-:W-:Y:S02]  /*4a00*/  UISETP.NE.AND.EX UP3, UPT, UR5, URZ, UPT, UP3 ;  /* 0x000000ff0500728c */ /* 0x000fe4000bf65330 */
[----:B------:R-:W1:Y:S08]  /*4a10*/  LDC.64 R32, c[0x0][0x348] ;  /* 0x0000d200ff207b82 */ /* 0x000e700000000a00 */
[----:B------:R-:W3:Y:S08]  /*4a20*/  LDC.64 R28, c[0x0][0xb10] ;  /* 0x0002c400ff1c7b82 */ /* 0x000ef00000000a00 */
[----:B------:R-:W1:Y:S08]  /*4a30*/  LDC.64 R10, c[0x0][0xb18] ;  /* 0x0002c600ff0a7b82 */ /* 0x000e700000000a00 */
[----:B------:R-:W1:Y:S08]  /*4a40*/  LDC.64 R8, c[0x0][0xb28] ;  /* 0x0002ca00ff087b82 */ /* 0x000e700000000a00 */
[----:B--2-4-:R-:W1:Y:S02]  /*4a50*/  LDC R26, c[0x0][0x374] ;  /* 0x0000dd00ff1a7b82 */ /* 0x014e640000000800 */
.L_x_107:
[----:B------:R-:W-:Y:S02]  /*4a60*/  LEA R0, R17, UR6, 0x3 ;  /* 0x0000000611007c11 */ /* 0x000fe4000f8e18ff */
[----:B------:R-:W-:Y:S02]  /*4a70*/  SHF.L.U32 R2, R25, 0x1f, RZ ;  /* 0x0000001f19027819 */ /* 0x000fe400000006ff */
[----:B------:R-:W-:Y:S02]  /*4a80*/  LEA R5, R17, UR6, 0x4 ;  /* 0x0000000611057c11 */ /* 0x000fe4000f8e20ff */
[----:B------:R-:W2:Y:S02]  /*4a90*/  SYNCS.PHASECHK.TRANS64.TRYWAIT P0, [R0+URZ+0x130], R2 ;  /* 0x00013002000075a7 */ /* 0x000ea400080011ff */
[----:B--2---:R-:W-:Y:S05]  /*4aa0*/  @!P0 BRA `(.L_x_99) ;  /* 0x000000a400c88947 */ /* 0x004fea0003800000 */
.L_x_382:
[----:B------:R-:W-:Y:S01]  /*4ab0*/  ISETP.GE.AND P0, PT, R172, 0x1, PT ;  /* 0x00000001ac00780c */ /* 0x000fe20003f06270 */
[----:B------:R-:W4:Y:S01]  /*4ac0*/  LDS.128 R20, [R5+0x1c0] ;  /* 0x0001c00005147984 */ /* 0x000f220000000c00 */
[----:B--2---:R-:W-:Y:S01]  /*4ad0*/  VIADD R0, R0, 0x140 ;  /* 0x0000014000007836 */ /* 0x004fe20000000000 */
[----:B------:R-:W-:Y:S01]  /*4ae0*/  @!PT LDS RZ, [RZ] ;  /* 0x00000000fffff984 */ /* 0x000fe20000000800 */
[----:B------:R-:W-:Y:S01]  /*4af0*/  @!PT LDS RZ, [RZ] ;  /* 0x00000000fffff984 */ /* 0x000fe20000000800 */
[----:B------:R-:W-:Y:S01]  /*4b00*/  @!PT LDS RZ, [RZ] ;  /* 0x00000000fffff984 */ /* 0x000fe20000000800 */
[----:B------:R-:W-:Y:S01]  /*4b10*/  @!PT LDS RZ, [RZ] ;  /* 0x00000000fffff984 */ /* 0x000fe20000000800 */
[----:B------:R2:W-:Y:S06]  /*4b20*/  MEMBAR.ALL.CTA ;  /* 0x0000000000007992 */ /* 0x0005ec0000008000 */
[----:B--2---:R-:W2:Y:S01]  /*4b30*/  FENCE.VIEW.ASYNC.S ;  /* 0x00000000000073c6 */ /* 0x004ea20000000000 */
[----:B------:R-:W-:Y:S04]  /*4b40*/  PRMT R0, RZ, 0x654, R0 ;  /* 0x00000654ff007816 */ /* 0x000fe80000000000 */
[----:B--2---:R2:W-:Y:S01]  /*4b50*/  SYNCS.ARRIVE.TRANS64.RED.A1T0 RZ, [R0+URZ], RZ ;  /* 0x000000ff00ff79a7 */ /* 0x0045e200081004ff */
[----:B----4-:R-:W-:Y:S11]  /*4b60*/  LOP3.LUT P3, RZ, R22, 0x1, RZ, 0xc0, !PT ;  /* 0x0000000116ff7812 */ /* 0x010ff6000786c0ff */
[----:B------:R-:W-:Y:S02]  /*4b70*/  @!UPT UIADD3 URZ, UPT, UPT, URZ, URZ, URZ ;  /* 0x000000fffffff290 */ /* 0x000fe4000fffe0ff */
[----:B------:R-:W-:Y:S02]  /*4b80*/  @P3 MOV R4, R20 ;  /* 0x0000001400043202 */ /* 0x000fe40000000f00 */
[----:B------:R-:W-:Y:S01]  /*4b90*/  @P3 LOP3.LUT R3, R21, 0xffff, RZ, 0xc0, !PT ;  /* 0x0000ffff15033812 */ /* 0x000fe200078ec0ff */
[----:B--2---:R-:W-:Y:S06]  /*4ba0*/  @!P0 BRA `(.L_x_100) ;  /* 0x0000000000a48947 */ /* 0x004fec0003800000 */
[----:B-1----:R-:W-:Y:S01]  /*4bb0*/  IMAD.HI.U32 R0, R26, R11, RZ ;  /* 0x0000000b1a007227 */ /* 0x002fe200078e00ff */
[----:B------:R-:W-:Y:S02]  /*4bc0*/  ISETP.NE.AND P0, PT, R10, 0x1, PT ;  /* 0x000000010a00780c */ /* 0x000fe40003f05270 */
[----:B------:R-:W-:Y:S01]  /*4bd0*/  ISETP.NE.AND P2, PT, R172, 0x1, PT ;  /* 0x00000001ac00780c */ /* 0x000fe20003f45270 */
[----:B---3--:R-:W-:Y:S01]  /*4be0*/  IMAD.HI.U32 R2, R27, R28, RZ ;  /* 0x0000001c1b027227 */ /* 0x008fe200078e00ff */
[----:B------:R-:W-:Y:S02]  /*4bf0*/  SHF.R.U32.HI R0, RZ, R31, R0 ;  /* 0x0000001fff007219 */ /* 0x000fe40000011600 */
[----:B------:R-:W-:Y:S01]  /*4c00*/  ISETP.NE.AND P4, PT, R12, 0x1, PT ;  /* 0x000000010c00780c */ /* 0x000fe20003f85270 */
[----:B------:R-:W-:Y:S01]  /*4c10*/  IMAD.HI.U32 R5, R3, R11, RZ ;  /* 0x0000000b03057227 */ /* 0x000fe200078e00ff */
[----:B------:R-:W-:Y:S02]  /*4c20*/  SHF.R.U32.HI R2, RZ, R29, R2 ;  /* 0x0000001dff027219 */ /* 0x000fe40000011602 */
[----:B------:R-:W-:Y:S01]  /*4c30*/  SEL R0, R26, R0, !P0 ;  /* 0x000000001a007207 */ /* 0x000fe20004000000 */
[----:B------:R-:W-:Y:S01]  /*4c40*/  IMAD.HI.U32 R13, R4, R28, RZ ;  /* 0x0000001c040d7227 */ /* 0x000fe200078e00ff */
[----:B------:R-:W-:Y:S03]  /*4c50*/  SEL R6, R27, R2, !P4 ;  /* 0x000000021b067207 */ /* 0x000fe60006000000 */
[-C--:B------:R-:W-:Y:S04]  /*4c60*/  IMAD.HI.U32 R2, R0, R8.reuse, RZ ;  /* 0x0000000800027227 */ /* 0x080fe800078e00ff */
[----:B------:R-:W-:Y:S01]  /*4c70*/  IMAD.HI.U32 R7, R6, R8, RZ ;  /* 0x0000000806077227 */ /* 0x000fe200078e00ff */
[----:B------:R-:W-:Y:S02]  /*4c80*/  @P2 SHF.R.U32.HI R0, RZ, R9, R2 ;  /* 0x00000009ff002219 */ /* 0x000fe40000011602 */
[----:B------:R-:W-:Y:S02]  /*4c90*/  SHF.R.U32.HI R2, RZ, R31, R5 ;  /* 0x0000001fff027219 */ /* 0x000fe40000011605 */
[----:B------:R-:W-:Y:S01]  /*4ca0*/  @P2 SHF.R.U32.HI R6, RZ, R9, R7 ;  /* 0x00000009ff062219 */ /* 0x000fe20000011607 */
[----:B------:R-:W-:Y:S01]  /*4cb0*/  IMAD R0, R172, R0, RZ ;  /* 0x00000000ac007224 */ /* 0x000fe200078e02ff */
[----:B------:R-:W-:Y:S02]  /*4cc0*/  SHF.R.U32.HI R7, RZ, R29, R13 ;  /* 0x0000001dff077219 */ /* 0x000fe4000001160d */
[----:B------:R-:W-:Y:S02]  /*4cd0*/  SEL R5, R3, R2, !P0 ;  /* 0x0000000203057207 */ /* 0x000fe40004000000 */
[----:B------:R-:W-:Y:S01]  /*4ce0*/  SEL R2, R4, R7, !P4 ;  /* 0x0000000704027207 */ /* 0x000fe20006000000 */
[----:B------:R-:W-:Y:S01]  /*4cf0*/  IMAD R7, R172, R6, RZ ;  /* 0x00000006ac077224 */ /* 0x000fe200078e02ff */
[C---:B------:R-:W-:Y:S01]  /*4d00*/  ISETP.GE.AND P0, PT, R5.reuse, R0, PT ;  /* 0x000000000500720c */ /* 0x040fe20003f06270 */
[C---:B------:R-:W-:Y:S03]  /*4d10*/  IMAD.HI.U32 R0, R5.reuse, R8, RZ ;  /* 0x0000000805007227 */ /* 0x040fe600078e00ff */
[C---:B------:R-:W-:Y:S02]  /*4d20*/  ISETP.GE.OR P0, PT, R2.reuse, R7, P0 ;  /* 0x000000070200720c */ /* 0x040fe40000706670 */
[----:B------:R-:W-:Y:S04]  /*4d30*/  SHF.R.U32.HI R0, RZ, R9, R0 ;  /* 0x00000009ff007219 */ /* 0x000fe80000011600 */
[----:B------:R-:W-:Y:S05]  /*4d40*/  SEL R13, R5, R0, !P2 ;  /* 0x00000000050d7207 */ /* 0x000fea0005000000 */
[----:B------:R-:W-:Y:S02]  /*4d50*/  IMAD.MOV R7, RZ, RZ, -R13 ;  /* 0x000000ffff077224 */ /* 0x000fe400078e0a0d */
[----:B------:R-:W-:Y:S04]  /*4d60*/  @!P0 IMAD.HI.U32 R0, R2, R8, RZ ;  /* 0x0000000802008227 */ /* 0x000fe800078e00ff */
[----:B------:R-:W-:Y:S01]  /*4d70*/  IMAD R7, R172, R7, R5 ;  /* 0x00000007ac077224 */ /* 0x000fe200078e0205 */
[----:B------:R-:W-:Y:S04]  /*4d80*/  @!P0 SHF.R.U32.HI R0, RZ, R9, R0 ;  /* 0x00000009ff008219 */ /* 0x000fe80000011600 */
[----:B------:R-:W-:Y:S04]  /*4d90*/  @!P0 SEL R0, R2, R0, !P2 ;  /* 0x0000000002008207 */ /* 0x000fe80005000000 */
[----:B------:R-:W-:Y:S01]  /*4da0*/  @!P0 IADD3 R13, PT, PT, R13, -R0, RZ ;  /* 0x800000000d0d8210 */ /* 0x000fe20007ffe0ff */
[----:B------:R-:W-:Y:S01]  /*4db0*/  @!P0 IMAD R0, R6, R7, R0 ;  /* 0x0000000706008224 */ /* 0x000fe200078e0200 */
[----:B------:R-:W-:Y:S01]  /*4dc0*/  IADD3 R7, PT, PT, -R5, RZ, RZ ;  /* 0x000000ff05077210 */ /* 0x000fe20007ffe1ff */
[--C-:B------:R-:W-:Y:S02]  /*4dd0*/  IMAD.MOV R6, RZ, RZ, -R2.reuse ;  /* 0x000000ffff067224 */ /* 0x100fe400078e0a02 */
[----:B------:R-:W-:Y:S02]  /*4de0*/  @!P0 IMAD R5, R13, R172, R2 ;  /* 0x000000ac0d058224 */ /* 0x000fe400078e0202 */
[----:B------:R-:W-:Y:S02]  /*4df0*/  @!P0 IMAD.MOV.U32 R2, RZ, RZ, R0 ;  /* 0x000000ffff028224 */ /* 0x000fe400078e0000 */
[----:B------:R-:W-:Y:S02]  /*4e00*/  IMAD R4, R12, R6, R4 ;  /* 0x000000060c047224 */ /* 0x000fe400078e0204 */
[----:B------:R-:W-:Y:S02]  /*4e10*/  IMAD R3, R10, R7, R3 ;  /* 0x000000070a037224 */ /* 0x000fe400078e0203 */
[----:B------:R-:W-:Y:S02]  /*4e20*/  IMAD R4, R2, R12, R4 ;  /* 0x0000000c02047224 */ /* 0x000fe400078e0204 */
[----:B------:R-:W-:Y:S02]  /*4e30*/  IMAD R3, R5, R10, R3 ;  /* 0x0000000a05037224 */ /* 0x000fe400078e0203 */
.L_x_100:
[----:B------:R-:W-:Y:S05]  /*4e40*/  BRA.U UP1, `(.L_x_101) ;  /* 0x0000000101107547 */ /* 0x000fea000b800000 */
[----:B------:R-:W-:Y:S04]  /*4e50*/  MOV R0, UR7 ;  /* 0x0000000700007c02 */ /* 0x000fe80008000f00 */
[----:B------:R-:W-:Y:S04]  /*4e60*/  SHF.L.U32 R0, R0, 0x1f, RZ ;  /* 0x0000001f00007819 */ /* 0x000fe800000006ff */
[----:B------:R-:W2:Y:S02]  /*4e70*/  SYNCS.PHASECHK.TRANS64.TRYWAIT P0, [UR6+0x128], R0 ;  /* 0x00012800ff0075a7 */ /* 0x000ea40008001106 */
[----:B--2---:R-:W-:Y:S05]  /*4e80*/  @!P0 BRA `(.L_x_102) ;  /* 0x000000a000e48947 */ /* 0x004fea0003800000 */
.L_x_101:
[----:B------:R-:W-:Y:S02]  /*4e90*/  R2UR UR19, R19 ;  /* 0x00000000131372ca */ /* 0x000fe400000e0000 */
[----:B------:R-:W-:Y:S02]  /*4ea0*/  R2UR UR18, R24 ;  /* 0x00000000181272ca */ /* 0x000fe400000e0000 */
[----:B------:R-:W-:Y:S02]  /*4eb0*/  ISETP.NE.U32.AND P2, PT, RZ, UR4, PT ;  /* 0x00000004ff007c0c */ /* 0x000fe4000bf45070 */
[----:B------:R-:W-:Y:S02]  /*4ec0*/  SHF.L.U32 R16, R18, 0x1f, RZ ;  /* 0x0000001f12107819 */ /* 0x000fe400000006ff */
[----:B------:R-:W-:Y:S05]  /*4ed0*/  ISETP.NE.AND.EX P2, PT, RZ, UR5, PT, P2 ;  /* 0x00000005ff007c0c */ /* 0x000fea000bf45320 */
[----:B------:R-:W-:Y:S02]  /*4ee0*/  USHF.L.U32 UR19, UR19, 0x7, URZ ;  /* 0x0000000713137899 */ /* 0x000fe400080006ff */
[----:B------:R-:W-:Y:S01]  /*4ef0*/  USHF.L.U32 UR18, UR18, 0x7, URZ ;  /* 0x0000000712127899 */ /* 0x000fe200080006ff */
[----:B------:R-:W-:Y:S11]  /*4f00*/  BRA.U !UP3, `(.L_x_103) ;  /* 0x000000010b347547 */ /* 0x000ff6000b800000 */
[----:B------:R-:W-:Y:S01]  /*4f10*/  UPLOP3.LUT UP0, UPT, UPT, UPT, UP2, 0x80, 0x8 ;  /* 0x000000000008789c */ /* 0x000fe20003f0f020 */
[----:B--2---:R-:W-:Y:S02]  /*4f20*/  HFMA2 R0, -RZ, RZ, 0, 5.9604644775390625e-08 ;  /* 0x00000001ff007431 */ /* 0x004fe400000001ff */
[----:B------:R-:W-:Y:S03]  /*4f30*/  IMAD.MOV.U32 R251, RZ, RZ, 0x1 ;  /* 0x00000001fffb7424 */ /* 0x000fe600078e00ff */
[----:B------:R-:W-:Y:S05]  /*4f40*/  PLOP3.LUT P0, PT, PT, PT, UP0, 0x80, 0x8 ;  /* 0x000000000008781c */ /* 0x000fea0003f0f008 */
[----:B------:R-:W2:Y:S01]  /*4f50*/  @UP0 LDCU.64 UR10, c[0x0][0x888] ;  /* 0x00011100ff0a07ac */ /* 0x000ea20008000a00 */
[----:B------:R-:W-:Y:S07]  /*4f60*/  @UP0 UIMAD UR8, UR36, UR4, URZ ;  /* 0x00000004240802a4 */ /* 0x000fee000f8e02ff */
[----:B------:R-:W-:Y:S01]  /*4f70*/  @!P0 PRMT R251, R0, 0x7610, R251 ;  /* 0x0000761000fb8816 */ /* 0x000fe200000000fb */
[----:B--2---:R-:W-:Y:S03]  /*4f80*/  @UP0 UIMAD.WIDE UR10, UR8, 0x4, UR10 ;  /* 0x00000004080a08a5 */ /* 0x004fe6000f8e020a */
[----:B------:R-:W2:Y:S03]  /*4f90*/  @!UP0 LDCU UR8, c[0x0][0x880] ;  /* 0x00011000ff0887ac */ /* 0x000ea60008000800 */
[----:B------:R-:W-:Y:S01]  /*4fa0*/  IMAD.U32 R6, RZ, RZ, UR10 ;  /* 0x0000000aff067e24 */ /* 0x000fe2000f8e00ff */
[----:B------:R-:W-:Y:S05]  /*4fb0*/  MOV R7, UR11 ;  /* 0x0000000b00077c02 */ /* 0x000fea0008000f00 */
[----:B-----5:R4:W5:Y:S02]  /*4fc0*/  @P0 LDG.E R175, desc[UR38][R6.64] ;  /* 0x0000002606af0981 */ /* 0x020964000c1e1900 */
[----:B--2-4-:R-:W-:Y:S07]  /*4fd0*/  @!P0 IMAD.U32 R175, RZ, RZ, UR8 ;  /* 0x00000008ffaf8e24 */ /* 0x014fee000f8e00ff */
.L_x_103:
[----:B-----5:R-:W-:Y:S01]  /*4fe0*/  @!P2 FSETP.EQ.AND P0, PT, R175, RZ, PT ;  /* 0x000000ffaf00a20b */ /* 0x020fe20003f02000 */
[----:B------:R-:W-:Y:S01]  /*4ff0*/  @!UPT UIADD3 URZ, UPT, UPT, URZ, URZ, URZ ;  /* 0x000000fffffff290 */ /* 0x000fe2000fffe0ff */
[----:B------:R-:W-:Y:S11]  /*5000*/  @!P2 BRA `(.L_x_104) ;  /* 0x000000000014a947 */ /* 0x000ff60003800000 */
[----:B------:R-:W-:Y:S02]  /*5010*/  LOP3.LUT P2, RZ, R251, 0xff, RZ, 0xc0, !PT ;  /* 0x000000fffbff7812 */ /* 0x000fe4000784c0ff */
[----:B------:R-:W-:Y:S04]  /*5020*/  PLOP3.LUT P0, PT, PT, PT, UP0, 0x80, 0x8 ;  /* 0x000000000008781c */ /* 0x000fe80003f0f008 */
[----:B------:R-:W-:Y:S07]  /*5030*/  PLOP3.LUT P0, PT, P0, PT, PT, 0x8, 0x80 ;  /* 0x000000000080781c */ /* 0x000fee000070e170 */
[----:B------:R-:W-:Y:S11]  /*5040*/  @P2 FSETP.EQ.AND P0, PT, R175, RZ, PT ;  /* 0x000000ffaf00220b */ /* 0x000ff60003f02000 */
[----:B------:R-:W-:Y:S02]  /*5050*/  @!UPT UIADD3 URZ, UPT, UPT, URZ, URZ, URZ ;  /* 0x000000fffffff290 */ /* 0x000fe4000fffe0ff */
.L_x_104:
[----:B------:R-:W4:Y:S01]  /*5060*/  SYNCS.PHASECHK.TRANS64.TRYWAIT P2, [UR6+0x110], R16 ;  /* 0x00011010ff0075a7 */ /* 0x000f220008041106 */
[----:B------:R-:W-:Y:S04]  /*5070*/  ELECT P4, URZ, PT ;  /* 0x0000000000ff782f */ /* 0x000fe80003880000 */
[----:B------:R-:W-:Y:S11]  /*5080*/  PLOP3.LUT P4, PT, P0, P4, PT, 0xf2, 0x2f ;  /* 0x00000000002f781c */ /* 0x000ff60000789e72 */
[----:B------:R-:W-:Y:S02]  /*5090*/  @!UPT UIADD3 URZ, UPT, UPT, URZ, URZ, URZ ;  /* 0x000000fffffff290 */ /* 0x000fe4000fffe0ff */
[----:B-12---:R-:W-:Y:S05]  /*50a0*/  @!P4 IADD3 R2, P0, PT, R32, 0x580, RZ ;  /* 0x000005802002c810 */ /* 0x006fea0007f1e0ff */
[----:B------:R-:W-:Y:S01]  /*50b0*/  @!P4 IMAD.X R0, RZ, RZ, R33, P0 ;  /* 0x000000ffff00c224 */ /* 0x000fe200000e0621 */
[----:B----4-:R-:W-:Y:S07]  /*50c0*/  @!P2 BRA `(.L_x_105) ;  /* 0x000000a0006ca947 */ /* 0x010fee0003800000 */
.L_x_385:
[----:B------:R-:W1:Y:S01]  /*50d0*/  LDC.64 R14, c[0x0][0xb10] ;  /* 0x0002c400ff0e7b82 */ /* 0x000e620000000a00 */
[----:B------:R-:W-:Y:S01]  /*50e0*/  @!P4 R2UR UR9, R2 ;  /* 0x000000000209c2ca */ /* 0x000fe200000e0000 */
[----:B------:R-:W-:Y:S01]  /*50f0*/  VOTEU.ALL UP1, P4 ;  /* 0x0000000000ff7886 */ /* 0x000fe20002020000 */
[----:B------:R-:W-:Y:S01]  /*5100*/  @!P4 R2UR UR8, R0 ;  /* 0x000000000008c2ca */ /* 0x000fe200000e0000 */
[----:B------:R-:W-:Y:S01]  /*5110*/  @!P4 IMAD.MOV.U32 R0, RZ, RZ, 0x2000 ;  /* 0x00002000ff00c424 */ /* 0x000fe200078e00ff */
[----:B------:R-:W-:Y:S03]  /*5120*/  UMOV UR10, 0x0 ;  /* 0x00000000000a7882 */ /* 0x000fe60000000000 */
[----:B------:R-:W2:Y:S01]  /*5130*/  @!P1 LDC R13, c[0x0][0xb20] ;  /* 0x0002c800ff0d9b82 */ /* 0x000ea20000000800 */
[----:B------:R-:W-:Y:S01]  /*5140*/  @!UP1 UIADD3 UR16, UPT, UPT, UR6, 0x200, URZ ;  /* 0x0000020006109890 */ /* 0x000fe2000fffe0ff */
[----:B------:R-:W-:Y:S01]  /*5150*/  @P3 SHF.R.U32.HI R30, RZ, 0x10, R21 ;  /* 0x00000010ff1e3819 */ /* 0x000fe20000011615 */
[----:B------:R-:W-:Y:S05]  /*5160*/  VOTEU.ALL UP1, P4 ;  /* 0x0000000000ff7886 */ /* 0x000fea0002020000 */
[----:B------:R-:W4:Y:S01]  /*5170*/  @!P1 LDC R2, c[0x0][0xb0c] ;  /* 0x0002c300ff029b82 */ /* 0x000f220000000800 */
[----:B------:R-:W-:Y:S01]  /*5180*/  UMOV UR11, 0x10000000 ;  /* 0x10000000000b7882 */ /* 0x000fe20000000000 */
[----:B------:R-:W-:Y:S01]  /*5190*/  UMOV UR20, UR36 ;  /* 0x0000002400147c82 */ /* 0x000fe20008000000 */
[----:B------:R-:W-:Y:S02]  /*51a0*/  IMAD.U32 R6, RZ, RZ, UR9 ;  /* 0x00000009ff067e24 */ /* 0x000fe4000f8e00ff */
[----:B------:R-:W-:Y:S01]  /*51b0*/  IMAD.U32 R7, RZ, RZ, UR8 ;  /* 0x00000008ff077e24 */ /* 0x000fe2000f8e00ff */
[----:B------:R-:W-:Y:S02]  /*51c0*/  UPRMT UR8, UR37, 0x654, UR17 ;  /* 0x0000065425087896 */ /* 0x000fe40008000011 */
[----:B------:R-:W-:Y:S02]  /*51d0*/  @!P4 R2UR UR14, R6 ;  /* 0x00000000060ec2ca */ /* 0x000fe400000e0000 */
[----:B------:R-:W-:Y:S02]  /*51e0*/  @!P4 R2UR UR15, R7 ;  /* 0x00000000070fc2ca */ /* 0x000fe400000e0000 */
[----:B------:R-:W5:Y:S11]  /*51f0*/  LDC.64 R6, c[0x0][0xb18] ;  /* 0x0002c600ff067b82 */ /* 0x000f760000000a00 */
[----:B------:R1:W-:Y:S01]  /*5200*/  @!UP1 UTMALDG.3D [UR16], [UR14], desc[UR10] ;  /* 0x00000a100e0095b4 */ /* 0x0003e20008011000 */
[----:B------:R3:W-:Y:S01]  /*5210*/  @!P4 SYNCS.ARRIVE.TRANS64.RED.A0TR RZ, [UR6+0x100], R0 ;  /* 0x00010000ffffc9a7 */ /* 0x0007e20008300406 */
[----:B-----5:R-:W-:Y:S01]  /*5220*/  @!P1 ISETP.NE.AND P0, PT, R6, 0x1, PT ;  /* 0x000000010600980c */ /* 0x020fe20003f05270 */
[----:B-1----:R-:W-:Y:S01]  /*5230*/  @!P1 IMAD.HI.U32 R5, R4, R14, RZ ;  /* 0x0000000e04059227 */ /* 0x002fe200078e00ff */
[----:B----4-:R-:W-:Y:S01]  /*5240*/  @!P1 ISETP.NE.AND P2, PT, R2, 0x1, PT ;  /* 0x000000010200980c */ /* 0x010fe20003f45270 */
[----:B------:R-:W-:Y:S02]  /*5250*/  SYNCS.ARRIVE.TRANS64.RED.A1T0 RZ, [UR8], RZ ;  /* 0x000000ffffff79a7 */ /* 0x000fe40008100408 */
[C---:B---3--:R-:W-:Y:S01]  /*5260*/  @!P1 IMAD.HI.U32 R0, R3.reuse, R7, RZ ;  /* 0x0000000703009227 */ /* 0x048fe200078e00ff */
[----:B------:R-:W1:Y:S02]  /*5270*/  SYNCS.PHASECHK.TRANS64.TRYWAIT P5, [UR6+0x118], R16 ;  /* 0x00011810ff0075a7 */ /* 0x000e6400080a1106 */
[----:B------:R-:W-:Y:S02]  /*5280*/  @!P1 SHF.R.U32.HI R7, RZ, R15, R5 ;  /* 0x0000000fff079219 */ /* 0x000fe40000011605 */
[----:B--2---:R-:W-:Y:S02]  /*5290*/  @!P1 SHF.R.U32.HI R0, RZ, R13, R0 ;  /* 0x0000000dff009219 */ /* 0x004fe40000011600 */
[----:B------:R-:W-:Y:S02]  /*52a0*/  @!P1 SEL R7, R4, R7, !P2 ;  /* 0x0000000704079207 */ /* 0x000fe40005000000 */
[----:B------:R-:W-:Y:S05]  /*52b0*/  @!P1 SEL R5, R3, R0, !P0 ;  /* 0x0000000003059207 */ /* 0x000fea0004000000 */
[----:B------:R-:W-:Y:S02]  /*52c0*/  @!P1 IMAD.IADD R0, R5, 0x1, -R7 ;  /* 0x0000000105009824 */ /* 0x000fe400078e0a07 */
[----:B------:R-:W-:Y:S02]  /*52d0*/  @!P1 IMAD.IADD R5, R7, 0x1, -R5 ;  /* 0x0000000107059824 */ /* 0x000fe400078e0a05 */
[----:B------:R-:W-:Y:S02]  /*52e0*/  @!P1 IMAD R4, R0, R2, R4 ;  /* 0x0000000200049224 */ /* 0x000fe400078e0204 */
[----:B------:R-:W-:Y:S02]  /*52f0*/  @!P1 IMAD R3, R5, R6, R3 ;  /* 0x0000000605039224 */ /* 0x000fe400078e0203 */
[----:B------:R-:W-:Y:S01]  /*5300*/  VIADD R0, R17, 0x1 ;  /* 0x0000000111007836 */ /* 0x000fe20000000000 */
[----:B-1----:R-:W-:Y:S06]  /*5310*/  @!P5 BRA `(.L_x_106) ;  /* 0x0000009c00f0d947 */ /* 0x002fec0003800000 */
.L_x_387:
[----:B------:R-:W2:Y:S01]  /*5320*/  LDL R14, [R1+0x18] ;  /* 0x00001800010e7983 */ /* 0x000ea20000100800 */
[----:B------:R-:W-:Y:S01]  /*5330*/  @!P4 IADD3 R5, P0, PT, R32, 0x580, RZ ;  /* 0x000005802005c810 */ /* 0x000fe20007f1e0ff */
[----:B------:R-:W-:Y:S01]  /*5340*/  VOTEU.ALL UP1, P4 ;  /* 0x0000000000ff7886 */ /* 0x000fe20002020000 */
[----:B------:R-:W-:Y:S01]  /*5350*/  UMOV UR20, 0x0 ;  /* 0x0000000000147882 */ /* 0x000fe20000000000 */
[----:B------:R-:W3:Y:S01]  /*5360*/  LDL R13, [R1+0x14] ;  /* 0x00001400010d7983 */ /* 0x000ee20000100800 */
[----:B------:R-:W-:Y:S01]  /*5370*/  @!P4 R2UR UR9, R5 ;  /* 0x000000000509c2ca */ /* 0x000fe200000e0000 */
[----:B-1----:R-:W-:Y:S01]  /*5380*/  @!P4 IMAD.X R2, RZ, RZ, R33, P0 ;  /* 0x000000ffff02c224 */ /* 0x002fe200000e0621 */
[----:B------:R-:W-:Y:S01]  /*5390*/  @!UP1 UIADD3 UR10, UPT, UPT, UR18, 0x40, URZ ;  /* 0x00000040120a9890 */ /* 0x000fe2000fffe0ff */
[----:B------:R-:W-:Y:S01]  /*53a0*/  ISETP.NE.AND P0, PT, R0, 0x2, PT ;  /* 0x000000020000780c */ /* 0x000fe20003f05270 */
[----:B------:R-:W-:Y:S01]  /*53b0*/  UMOV UR21, 0x10000000 ;  /* 0x1000000000157882 */ /* 0x000fe20000000000 */
[----:B------:R-:W-:Y:S01]  /*53c0*/  UMOV UR11, UR19 ;  /* 0x00000013000b7c82 */ /* 0x000fe20008000000 */
[----:B------:R-:W-:Y:S01]  /*53d0*/  @!P4 R2UR UR8, R2 ;  /* 0x000000000208c2ca */ /* 0x000fe200000e0000 */
[----:B------:R-:W-:Y:S01]  /*53e0*/  UMOV UR12, UR36 ;  /* 0x00000024000c7c82 */ /* 0x000fe20008000000 */
[----:B------:R-:W-:Y:S02]  /*53f0*/  @P3 R2UR UR36, R30 ;  /* 0x000000001e2432ca */ /* 0x000fe400000e0000 */
[----:B------:R-:W-:Y:S02]  /*5400*/  SEL R2, RZ, 0x1, P0 ;  /* 0x00000001ff027807 */ /* 0x000fe40000000000 */
[----:B------:R-:W-:Y:S01]  /*5410*/  LOP3.LUT R18, R18, 0x1, RZ, 0x3c, !PT ;  /* 0x0000000112127812 */ /* 0x000fe200078e3cff */
[----:B------:R-:W-:Y:S01]  /*5420*/  IMAD.U32 R6, RZ, RZ, UR9 ;  /* 0x00000009ff067e24 */ /* 0x000fe2000f8e00ff */
[----:B------:R-:W-:Y:S01]  /*5430*/  @!UP1 UIADD3 UR9, UPT, UPT, UR6, 0x108, URZ ;  /* 0x0000010806099890 */ /* 0x000fe2000fffe0ff */
[----:B------:R-:W-:Y:S02]  /*5440*/  LOP3.LUT R25, R25, R2, RZ, 0x3c, !PT ;  /* 0x0000000219197212 */ /* 0x000fe400078e3cff */
[----:B------:R-:W-:Y:S02]  /*5450*/  SEL R17, R0, RZ, P0 ;  /* 0x000000ff00117207 */ /* 0x000fe40000000000 */
[----:B------:R-:W-:Y:S01]  /*5460*/  IMAD.U32 R7, RZ, RZ, UR8 ;  /* 0x00000008ff077e24 */ /* 0x000fe2000f8e00ff */
[----:B------:R-:W-:Y:S01]  /*5470*/  @!P4 R2UR UR14, R6 ;  /* 0x00000000060ec2ca */ /* 0x000fe200000e0000 */
[----:B------:R-:W-:Y:S01]  /*5480*/  @!UP1 UIADD3 UR8, UPT, UPT, UR6, 0x2200, URZ ;  /* 0x0000220006089890 */ /* 0x000fe2000fffe0ff */
[----:B------:R-:W-:Y:S02]  /*5490*/  VOTEU.ALL UP1, P4 ;  /* 0x0000000000ff7886 */ /* 0x000fe40002020000 */
[----:B------:R-:W-:Y:S11]  /*54a0*/  @!P4 R2UR UR15, R7 ;  /* 0x00000000070fc2ca */ /* 0x000ff600000e0000 */
[----:B------:R-:W-:Y:S02]  /*54b0*/  @!UPT UIADD3 URZ, UPT, UPT, URZ, URZ, URZ ;  /* 0x000000fffffff290 */ /* 0x000fe4000fffe0ff */
[----:B------:R4:W-:Y:S01]  /*54c0*/  @!UP1 UTMALDG.3D [UR8], [UR14], desc[UR20] ;  /* 0x000014080e0095b4 */ /* 0x0009e20008011000 */
[----:B------:R4:W-:Y:S01]  /*54d0*/  @!P4 SYNCS.ARRIVE.TRANS64.RED.A0TR RZ, [UR6+0x108], R34 ;  /* 0x00010822ffffc9a7 */ /* 0x0009e20008300406 */
[----:B------:R-:W-:Y:S01]  /*54e0*/  UPLOP3.LUT UP1, UPT, UPT, UPT, UPT, 0x80, 0x8 ;  /* 0x000000000008789c */ /* 0x000fe20003f2f070 */
[----:B------:R-:W-:Y:S01]  /*54f0*/  SYNCS.ARRIVE.TRANS64.RED.A1T0 RZ, [UR13], RZ ;  /* 0x000000ffffff79a7 */ /* 0x000fe2000810040d */
[----:B--2---:R-:W-:Y:S02]  /*5500*/  IMAD.IADD R24, R3, 0x1, R14 ;  /* 0x0000000103187824 */ /* 0x004fe400078e020e */
[----:B---3--:R-:W-:Y:S01]  /*5510*/  IMAD.IADD R19, R4, 0x1, R13 ;  /* 0x0000000104137824 */ /* 0x008fe200078e020d */
[----:B----4-:R-:W-:Y:S06]  /*5520*/  @P3 BRA `(.L_x_107) ;  /* 0xfffffff4004c3947 */ /* 0x010fec000383ffff */
[----:B------:R-:W-:-:S04]  /*5530*/  SHF.L.U32 R0, R18, 0x1f, RZ ;  /* 0x0000001f12007819 */ /* 0x000fc800000006ff */
[----:B------:R-:W1:Y:S02]  /*5540*/  SYNCS.PHASECHK.TRANS64.TRYWAIT P0, [UR6+0x110], R0 ;  /* 0x00011000ff0075a7 */ /* 0x000e640008001106 */
[----:B-1----:R-:W-:Y:S05]  /*5550*/  @!P0 BRA `(.L_x_108) ;  /* 0x0000009c00788947 */ /* 0x002fea0003800000 */
.L_x_389:
[----:B-1----:R-:W-:-:S07]  /*5560*/  MOV R2, UR6 ;  /* 0x0000000600027c02 */ /* 0x002fce0008000f00 */
.L_x_109:
[----:B-1----:R-:W-:-:S04]  /*5570*/  SHF.L.U32 R0, R18, 0x1f, RZ ;  /* 0x0000001f12007819 */ /* 0x002fc800000006ff */
[----:B------:R1:W2:Y:S03]  /*5580*/  SYNCS.PHASECHK.TRANS64.TRYWAIT P0, [R2+URZ+0x118], R0 ;  /* 0x00011800020075a7 */ /* 0x0002a600080011ff */
[----:B--2---:R-:W-:Y:S05]  /*5590*/  @!P0 NANOSLEEP.SYNCS 0x989680 ;  /* 0x009896800000895d */ /* 0x004fea0003900000 */
[----:B------:R-:W2:Y:S02]  /*55a0*/  @!P0 SYNCS.PHASECHK.TRANS64 P0, [R2+URZ+0x118], R0 ;  /* 0x00011800020085a7 */ /* 0x000ea400080010ff */
[----:B--2---:R-:W-:Y:S05]  /*55b0*/  @P0 EXIT ;  /* 0x000000000000094d */ /* 0x004fea0003800000 */
[----:B------:R-:W-:Y:S05]  /*55c0*/  BRA `(.L_x_109) ;  /* 0xfffffffc00e87947 */ /* 0x000fea000383ffff */
.L_x_98:
[----:B------:R-:W-:-:S06]  /*55d0*/  UISETP.GE.AND UP1, UPT, UR10, 0x4, UPT ;  /* 0x000000040a00788c */ /* 0x000fcc000bf26270 */
[----:B------:R-:W-:-:S13]  /*55e0*/  PLOP3.LUT P0, PT, PT, PT, UP1, 0x80, 0x8 ;  /* 0x000000000008781c */ /* 0x000fda0003f0f018 */
[----:B------:R-:W-:Y:S05]  /*55f0*/  @!P0 EXIT ;  /* 0x000000000000894d */ /* 0x000fea0003800000 */
[----:B------:R-:W-:Y:S01]  /*5600*/  BAR.SYNC.DEFER_BLOCKING 0x6, 0xa0 ;  /* 0x0182800000007b1d */ /* 0x000fe20000010000 */
[C---:B------:R-:W-:Y:S01]  /*5610*/  IMAD.SHL.U32 R2, R16.reuse, 0x40, RZ ;  /* 0x0000004010027824 */ /* 0x040fe200078e00ff */
[C---:B------:R-:W-:Y:S01]  /*5620*/  SHF.L.U32 R4, R16.reuse, 0x10, RZ ;  /* 0x0000001010047819 */ /* 0x040fe200000006ff */
[----:B------:R-:W-:Y:S02]  /*5630*/  IMAD.SHL.U32 R3, R16, 0x8, RZ ;  /* 0x0000000810037824 */ /* 0x000fe400078e00ff */
[----:B------:R-:W-:Y:S02]  /*5640*/  HFMA2 R245, -RZ, RZ, 0, 0 ;  /* 0x00000000fff57431 */ /* 0x000fe400000001ff */
[----:B------:R-:W-:Y:S01]  /*5650*/  IMAD.MOV.U32 R168, RZ, RZ, RZ ;  /* 0x000000ffffa87224 */ /* 0x000fe200078e00ff */
[----:B------:R-:W-:Y:S01]  /*5660*/  UMOV UR41, 0x400 ;  /* 0x0000040000297882 */ /* 0x000fe20000000000 */
[----:B------:R-:W-:Y:S01]  /*5670*/  LOP3.LUT R0, R2, 0x180, RZ, 0xc0, !PT ;  /* 0x0000018002007812 */ /* 0x000fe200078ec0ff */
[----:B------:R-:W-:Y:S01]  /*5680*/  ULEA UR41, UR37, UR41, 0x18 ;  /* 0x0000002925297291 */ /* 0x000fe2000f8ec0ff */
[----:B------:R-:W1:Y:S01]  /*5690*/  LDC R5, c[0x0][0x370] ;  /* 0x0000dc00ff057b82 */ /* 0x000e620000000800 */
[----:B------:R-:W-:Y:S01]  /*56a0*/  IMAD.MOV.U32 R12, RZ, RZ, RZ ;  /* 0x000000ffff0c7224 */ /* 0x000fe200078e00ff */
[----:B------:R-:W-:Y:S01]  /*56b0*/  LOP3.LUT R0, R0, 0x30, R3, 0xf8, !PT ;  /* 0x0000003000007812 */ /* 0x000fe200078ef803 */
[----:B------:R-:W-:Y:S01]  /*56c0*/  UIADD3 UR40, UPT, UPT, UR41, 0x200, URZ ;  /* 0x0000020029287890 */ /* 0x000fe2000fffe0ff */
[----:B------:R-:W-:Y:S01]  /*56d0*/  LOP3.LUT R3, R4, 0x600000, RZ, 0xc0, !PT ;  /* 0x0060000004037812 */ /* 0x000fe200078ec0ff */
[----:B------:R-:W-:Y:S01]  /*56e0*/  IMAD.MOV.U32 R242, RZ, RZ, RZ ;  /* 0x000000fffff27224 */ /* 0x000fe200078e00ff */
[----:B------:R-:W-:Y:S01]  /*56f0*/  LOP3.LUT R0, R0, 0x1e40, R2, 0xf8, !PT ;  /* 0x00001e4000007812 */ /* 0x000fe200078ef802 */
[----:B------:R-:W2:Y:S01]  /*5700*/  LDCU.64 UR46, c[0x0][0x348] ;  /* 0x00006900ff2e77ac */ /* 0x000ea20008000a00 */
[----:B------:R-:W3:Y:S01]  /*5710*/  LDC R4, c[0x0][0x374] ;  /* 0x0000dd00ff047b82 */ /* 0x000ee20000000800 */
[----:B------:R-:W-:-:S02]  /*5720*/  MOV R240, RZ ;  /* 0x000000ff00f07202 */ /* 0x000fc40000000f00 */
[----:B------:R-:W-:Y:S01]  /*5730*/  IADD3 R244, PT, PT, R0, UR40, RZ ;  /* 0x0000002800f47c10 */ /* 0x000fe2000fffe0ff */
[----:B------:R-:W-:Y:S01]  /*5740*/  UIADD3 UR43, UPT, UPT, UR41, 0x4200, URZ ;  /* 0x00004200292b7890 */ /* 0x000fe2000fffe0ff */
[----:B------:R-:W-:Y:S01]  /*5750*/  UMOV UR42, URZ ;  /* 0x000000ff002a7c82 */ /* 0x000fe20008000000 */
[----:B------:R-:W4:Y:S04]  /*5760*/  LDS R171, [UR41+0x1e0] ;  /* 0x0001e029ffab7984 */ /* 0x000f280008000800 */
[----:B-1----:R1:W-:Y:S04]  /*5770*/  STL [R1+0x20], R5 ;  /* 0x0000200501007387 */ /* 0x0023e80000100800 */
[----:B---3--:R1:W-:Y:S04]  /*5780*/  STL [R1+0x1c], R4 ;  /* 0x00001c0401007387 */ /* 0x0083e80000100800 */
[----:B------:R1:W-:Y:S01]  /*5790*/  STL [R1+0x10], RZ ;  /* 0x000010ff01007387 */ /* 0x0003e20000100800 */
[----:B--2-4-:R-:W-:-:S07]  /*57a0*/  IMAD.IADD R171, R171, 0x1, R3 ;  /* 0x00000001abab7824 */ /* 0x014fce00078e0203 */
.L_x_327:
[----:B--2---:R-:W2:Y:S01]  /*57b0*/  LDL R2, [R1+0x10] ;  /* 0x0000100001027983 */ /* 0x004ea20000100800 */
[C---:B------:R-:W-:Y:S02]  /*57c0*/  LEA R0, R12.reuse, UR41, 0x3 ;  /* 0x000000290c007c11 */ /* 0x040fe4000f8e18ff */
[----:B------:R-:W-:Y:S02]  /*57d0*/  LEA R3, R12, UR41, 0x4 ;  /* 0x000000290c037c11 */ /* 0x000fe4000f8e20ff */
[----:B--2---:R-:W-:-:S04]  /*57e0*/  SHF.L.U32 R2, R2, 0x1f, RZ ;  /* 0x0000001f02027819 */ /* 0x004fc800000006ff */
[----:B------:R-:W2:Y:S02]  /*57f0*/  SYNCS.PHASECHK.TRANS64.TRYWAIT P0, [R0+URZ+0x130], R2 ;  /* 0x00013002000075a7 */ /* 0x000ea400080011ff */
[----:B--2---:R-:W-:Y:S05]  /*5800*/  @!P0 BRA `(.L_x_110) ;  /* 0x0000009800e48947 */ /* 0x004fea0003800000 */
.L_x_390:
[----:B------:R-:W3:Y:S01]  /*5810*/  LDS.128 R20, [R3+0x1c0] ;  /* 0x0001c00003147984 */ /* 0x000ee20000000c00 */
[----:B------:R-:W-:Y:S01]  /*5820*/  ISETP.GE.AND P0, PT, R172, 0x1, PT ;  /* 0x00000001ac00780c */ /* 0x000fe20003f06270 */
[----:B--2---:R-:W-:Y:S01]  /*5830*/  VIADD R0, R0, 0x140 ;  /* 0x0000014000007836 */ /* 0x004fe20000000000 */
[----:B------:R-:W-:Y:S01]  /*5840*/  LOP3.LUT R222, R222, 0xfffffffd, RZ, 0xc0, !PT ;  /* 0xfffffffddede7812 */ /* 0x000fe200078ec0ff */
[----:B------:R-:W-:Y:S01]  /*5850*/  @!PT LDS RZ, [RZ] ;  /* 0x00000000fffff984 */ /* 0x000fe20000000800 */
[----:B------:R-:W-:Y:S01]  /*5860*/  @!PT LDS RZ, [RZ] ;  /* 0x00000000fffff984 */ /* 0x000fe20000000800 */
[----:B------:R-:W-:Y:S01]  /*5870*/  @!PT LDS RZ, [RZ] ;  /* 0x00000000fffff984 */ /* 0x000fe20000000800 */
[----:B------:R-:W-:Y:S01]  /*5880*/  @!PT LDS RZ, [RZ] ;  /* 0x00000000fffff984 */ /* 0x000fe20000000800 */
[----:B------:R2:W-:Y:S06]  /*5890*/  MEMBAR.ALL.CTA ;  /* 0x0000000000007992 */ /* 0x0005ec0000008000 */
[----:B--2---:R-:W2:Y:S01]  /*58a0*/  FENCE.VIEW.ASYNC.S ;  /* 0x00000000000073c6 */ /* 0x004ea20000000000 */
[----:B------:R-:W-:-:S04]  /*58b0*/  PRMT R0, RZ, 0x654, R0 ;  /* 0x00000654ff007816 */ /* 0x000fc80000000000 */
[----:B--2---:R2:W-:Y:S01]  /*58c0*/  SYNCS.ARRIVE.TRANS64.RED.A1T0 RZ, [R0+URZ], RZ ;  /* 0x000000ff00ff79a7 */ /* 0x0045e200081004ff */
[----:B---3--:R2:W-:Y:S01]  /*58d0*/  STL.64 [R1], R20 ;  /* 0x0000001401007387 */ /* 0x0085e20000100a00 */
[----:B------:R-:W-:-:S03]  /*58e0*/  LOP3.LUT P3, RZ, R22, 0x1, RZ, 0xc0, !PT ;  /* 0x0000000116ff7812 */ /* 0x000fc6000786c0ff */
[----:B------:R2:W-:Y:S10]  /*58f0*/  STL.64 [R1+0x8], R22 ;  /* 0x0000081601007387 */ /* 0x0005f40000100a00 */
[----:B------:R-:W-:-:S02]  /*5900*/  @P3 LOP3.LUT R222, R222, 0x2, RZ, 0xfc, !PT ;  /* 0x00000002dede3812 */ /* 0x000fc400078efcff */
[----:B------:R-:W-:Y:S02]  /*5910*/  @P3 MOV R250, R20 ;  /* 0x0000001400fa3202 */ /* 0x000fe40000000f00 */
[----:B------:R-:W-:Y:S01]  /*5920*/  @P3 LOP3.LUT R249, R21, 0xffff, RZ, 0xc0, !PT ;  /* 0x0000ffff15f93812 */ /* 0x000fe200078ec0ff */
[----:B------:R-:W-:Y:S06]  /*5930*/  @!P0 BRA `(.L_x_111) ;  /* 0x0000000000c08947 */ /* 0x000fec0003800000 */
[----:B------:R-:W2:Y:S01]  /*5940*/  LDL R11, [R1+0x1c] ;  /* 0x00001c00010b7983 */ /* 0x000ea20000100800 */
[----:B------:R-:W3:Y:S03]  /*5950*/  LDC.64 R6, c[0x0][0xb18] ;  /* 0x0002c600ff067b82 */ /* 0x000ee60000000a00 */
[----:B------:R-:W4:Y:S01]  /*5960*/  LDL R10, [R1+0x20] ;  /* 0x00002000010a7983 */ /* 0x000f220000100800 */
[----:B------:R-:W-:-:S04]  /*5970*/  ISETP.NE.AND P0, PT, R172, 0x1, PT ;  /* 0x00000001ac00780c */ /* 0x000fc80003f05270 */
[----:B------:R-:W4:Y:S08]  /*5980*/  LDC.64 R8, c[0x0][0xb10] ;  /* 0x0002c400ff087b82 */ /* 0x000f300000000a00 */
[----:B------:R-:W4:Y:S08]  /*5990*/  LDC R14, c[0x0][0xb20] ;  /* 0x0002c800ff0e7b82 */ /* 0x000f300000000800 */
[----:B------:R-:W1:Y:S01]  /*59a0*/  LDC R13, c[0x0][0xb0c] ;  /* 0x0002c300ff0d7b82 */ /* 0x000e620000000800 */
[----:B---3--:R-:W-:-:S07]  /*59b0*/  ISETP.NE.AND P1, PT, R6, 0x1, PT ;  /* 0x000000010600780c */ /* 0x008fce0003f25270 */
[----:B-1----:R-:W1:Y:S01]  /*59c0*/  LDC.64 R4, c[0x0][0xb28] ;  /* 0x0002ca00ff047b82 */ /* 0x002e620000000a00 */
[----:B------:R-:W-:Y:S01]  /*59d0*/  ISETP.NE.AND P2, PT, R13, 0x1, PT ;  /* 0x000000010d00780c */ /* 0x000fe20003f45270 */
[----:B--2---:R-:W-:-:S04]  /*59e0*/  IMAD.HI.U32 R0, R11, R7, RZ ;  /* 0x000000070b007227 */ /* 0x004fc800078e00ff */
[----:B----4-:R-:W-:Y:S01]  /*59f0*/  IMAD.HI.U32 R3, R10, R8, RZ ;  /* 0x000000080a037227 */ /* 0x010fe200078e00ff */
[----:B------:R-:W-:-:S04]  /*5a00*/  SHF.R.U32.HI R0, RZ, R14, R0 ;  /* 0x0000000eff007219 */ /* 0x000fc80000011600 */
[----:B------:R-:W-:Y:S02]  /*5a10*/  SHF.R.U32.HI R3, RZ, R9, R3 ;  /* 0x00000009ff037219 */ /* 0x000fe40000011603 */
[----:B------:R-:W-:Y:S02]  /*5a20*/  SEL R0, R11, R0, !P1 ;  /* 0x000000000b007207 */ /* 0x000fe40004800000 */
[----:B------:R-:W-:Y:S01]  /*5a30*/  SEL R3, R10, R3, !P2 ;  /* 0x000000030a037207 */ /* 0x000fe20005000000 */
[----:B------:R-:W-:-:S04]  /*5a40*/  IMAD.HI.U32 R10, R249, R7, RZ ;  /* 0x00000007f90a7227 */ /* 0x000fc800078e00ff */
[----:B-1----:R-:W-:Y:S01]  /*5a50*/  IMAD.HI.U32 R11, R0, R4, RZ ;  /* 0x00000004000b7227 */ /* 0x002fe200078e00ff */
[----:B------:R-:W-:-:S03]  /*5a60*/  SHF.R.U32.HI R10, RZ, R14, R10 ;  /* 0x0000000eff0a7219 */ /* 0x000fc6000001160a */
[----:B------:R-:W-:Y:S01]  /*5a70*/  IMAD.HI.U32 R7, R250, R8, RZ ;  /* 0x00000008fa077227 */ /* 0x000fe200078e00ff */
[----:B------:R-:W-:-:S03]  /*5a80*/  @P0 SHF.R.U32.HI R0, RZ, R5, R11 ;  /* 0x00000005ff000219 */ /* 0x000fc6000001160b */
[----:B------:R-:W-:Y:S01]  /*5a90*/  IMAD.HI.U32 R2, R3, R4, RZ ;  /* 0x0000000403027227 */ /* 0x000fe200078e00ff */
[----:B------:R-:W-:-:S03]  /*5aa0*/  SHF.R.U32.HI R9, RZ, R9, R7 ;  /* 0x00000009ff097219 */ /* 0x000fc60000011607 */
[----:B------:R-:W-:Y:S01]  /*5ab0*/  IMAD R7, R172, R0, RZ ;  /* 0x00000000ac077224 */ /* 0x000fe200078e02ff */
[----:B------:R-:W-:Y:S02]  /*5ac0*/  @P0 SHF.R.U32.HI R3, RZ, R5, R2 ;  /* 0x00000005ff030219 */ /* 0x000fe40000011602 */
[----:B------:R-:W-:Y:S02]  /*5ad0*/  SEL R0, R249, R10, !P1 ;  /* 0x0000000af9007207 */ /* 0x000fe40004800000 */
[----:B------:R-:W-:Y:S01]  /*5ae0*/  SEL R2, R250, R9, !P2 ;  /* 0x00000009fa027207 */ /* 0x000fe20005000000 */
[----:B------:R-:W-:Y:S01]  /*5af0*/  IMAD R8, R172, R3, RZ ;  /* 0x00000003ac087224 */ /* 0x000fe200078e02ff */
[C---:B------:R-:W-:Y:S01]  /*5b00*/  ISETP.GE.AND P1, PT, R0.reuse, R7, PT ;  /* 0x000000070000720c */ /* 0x040fe20003f26270 */
[----:B------:R-:W-:-:S03]  /*5b10*/  IMAD.HI.U32 R7, R0, R4, RZ ;  /* 0x0000000400077227 */ /* 0x000fc600078e00ff */
[----:B------:R-:W-:Y:S02]  /*5b20*/  ISETP.GE.OR P1, PT, R2, R8, P1 ;  /* 0x000000080200720c */ /* 0x000fe40000f26670 */
[----:B------:R-:W-:-:S04]  /*5b30*/  SHF.R.U32.HI R7, RZ, R5, R7 ;  /* 0x00000005ff077219 */ /* 0x000fc80000011607 */
[----:B------:R-:W-:-:S05]  /*5b40*/  SEL R7, R0, R7, !P0 ;  /* 0x0000000700077207 */ /* 0x000fca0004000000 */
[----:B------:R-:W-:Y:S02]  /*5b50*/  IMAD.MOV R8, RZ, RZ, -R7 ;  /* 0x000000ffff087224 */ /* 0x000fe400078e0a07 */
[----:B------:R-:W-:-:S05]  /*5b60*/  @!P1 IMAD.HI.U32 R4, R2, R4, RZ ;  /* 0x0000000402049227 */ /* 0x000fca00078e00ff */
[----:B------:R-:W-:Y:S01]  /*5b70*/  @!P1 SHF.R.U32.HI R4, RZ, R5, R4 ;  /* 0x00000005ff049219 */ /* 0x000fe20000011604 */
[----:B------:R-:W-:Y:S01]  /*5b80*/  IMAD R5, R172, R8, R0 ;  /* 0x00000008ac057224 */ /* 0x000fe200078e0200 */
[----:B------:R-:W-:Y:S02]  /*5b90*/  IADD3 R8, PT, PT, -R0, RZ, RZ ;  /* 0x000000ff00087210 */ /* 0x000fe40007ffe1ff */
        /* <DEDUP_REMOVED lines=10> */
.L_x_111:
[----:B------:R-:W3:Y:S02]  /*5c40*/  LDCU UR4, c[0x0][0xb30] ;  /* 0x00016600ff0477ac */ /* 0x000ee40008000800 */
[----:B---3--:R-:W-:-:S09]  /*5c50*/  UISETP.NE.AND UP0, UPT, UR4, 0x1, UPT ;  /* 0x000000010400788c */ /* 0x008fd2000bf05270 */
[----:B------:R-:W-:Y:S05]  /*5c60*/  BRA.U UP0, `(.L_x_112) ;  /* 0x0000000100407547 */ /* 0x000fea000b800000 */
[----:B------:R-:W3:Y:S08]  /*5c70*/  LDC.64 R2, c[0x0][0xb10] ;  /* 0x0002c400ff027b82 */ /* 0x000ef00000000a00 */
[----:B-1----:R-:W2:Y:S08]  /*5c80*/  LDC.64 R4, c[0x0][0xb18] ;  /* 0x0002c600ff047b82 */ /* 0x002eb00000000a00 */
[----:B------:R-:W1:Y:S08]  /*5c90*/  LDC R7, c[0x0][0xb20] ;  /* 0x0002c800ff077b82 */ /* 0x000e700000000800 */
[----:B------:R-:W4:Y:S01]  /*5ca0*/  LDC R6, c[0x0][0xb0c] ;  /* 0x0002c300ff067b82 */ /* 0x000f220000000800 */
[----:B---3--:R-:W-:-:S05]  /*5cb0*/  IMAD.HI.U32 R2, R250, R2, RZ ;  /* 0x00000002fa027227 */ /* 0x008fca00078e00ff */
[----:B------:R-:W-:Y:S01]  /*5cc0*/  SHF.R.U32.HI R2, RZ, R3, R2 ;  /* 0x00000003ff027219 */ /* 0x000fe20000011602 */
[----:B--2---:R-:W-:Y:S01]  /*5cd0*/  IMAD.HI.U32 R0, R249, R5, RZ ;  /* 0x00000005f9007227 */ /* 0x004fe200078e00ff */
[----:B------:R-:W-:-:S04]  /*5ce0*/  ISETP.NE.AND P0, PT, R4, 0x1, PT ;  /* 0x000000010400780c */ /* 0x000fc80003f05270 */
[----:B-1----:R-:W-:-:S04]  /*5cf0*/  SHF.R.U32.HI R0, RZ, R7, R0 ;  /* 0x00000007ff007219 */ /* 0x002fc80000011600 */
[----:B------:R-:W-:Y:S02]  /*5d00*/  SEL R0, R249, R0, !P0 ;  /* 0x00000000f9007207 */ /* 0x000fe40004000000 */
[----:B----4-:R-:W-:-:S04]  /*5d10*/  ISETP.NE.AND P1, PT, R6, 0x1, PT ;  /* 0x000000010600780c */ /* 0x010fc80003f25270 */
[----:B------:R-:W-:-:S05]  /*5d20*/  SEL R2, R250, R2, !P1 ;  /* 0x00000002fa027207 */ /* 0x000fca0004800000 */
[----:B------:R-:W-:Y:S02]  /*5d30*/  IMAD.IADD R3, R0, 0x1, -R2 ;  /* 0x0000000100037824 */ /* 0x000fe400078e0a02 */
[----:B------:R-:W-:Y:S02]  /*5d40*/  IMAD.IADD R0, R2, 0x1, -R0 ;  /* 0x0000000102007824 */ /* 0x000fe400078e0a00 */
[----:B------:R-:W-:Y:S02]  /*5d50*/  IMAD R250, R3, R6, R250 ;  /* 0x0000000603fa7224 */ /* 0x000fe400078e02fa */
[----:B------:R-:W-:-:S07]  /*5d60*/  IMAD R249, R0, R4, R249 ;  /* 0x0000000400f97224 */ /* 0x000fce00078e02f9 */
.L_x_112:
[----:B--2---:R2:W3:Y:S01]  /*5d70*/  LDL R0, [R1+0x24] ;  /* 0x0000240001007983 */ /* 0x0044e20000100800 */
[----:B------:R-:W-:Y:S01]  /*5d80*/  ULOP3.LUT UP0, URZ, UR40, 0x1b0, URZ, 0xc0, !UPT ;  /* 0x000001b028ff7892 */ /* 0x000fe2000f80c0ff */
[----:B------:R-:W-:Y:S02]  /*5d90*/  IADD3 R252, PT, PT, R12, 0x1, RZ ;  /* 0x000000010cfc7810 */ /* 0x000fe40007ffe0ff */
[----:B---3--:R-:W-:-:S05]  /*5da0*/  @P3 SHF.R.U32.HI R0, RZ, 0x10, R21 ;  /* 0x00000010ff003819 */ /* 0x008fca0000011615 */
[----:B------:R2:W-:Y:S01]  /*5db0*/  @P3 STL [R1+0x24], R0 ;  /* 0x0000240001003387 */ /* 0x0005e20000100800 */
[----:B------:R-:W-:Y:S05]  /*5dc0*/  BRA.U !UP0, `(.L_x_113) ;  /* 0x0000000108407547 */ /* 0x000fea000b800000 */
[----:B------:R-:W-:Y:S01]  /*5dd0*/  MOV R2, 0x0 ;  /* 0x0000000000027802 */ /* 0x000fe20000000f00 */
[----:B------:R-:W1:Y:S01]  /*5de0*/  LDCU.64 UR8, c[0x4][0x80] ;  /* 0x01001000ff0877ac */ /* 0x000e620008000a00 */
[----:B------:R-:W-:Y:S02]  /*5df0*/  HFMA2 R12, -RZ, RZ, 0, 5.9604644775390625e-08 ;  /* 0x00000001ff0c7431 */ /* 0x000fe400000001ff */
[----:B------:R-:W-:Y:S01]  /*5e00*/  IMAD.MOV.U32 R8, RZ, RZ, 0x70 ;  /* 0x00000070ff087424 */ /* 0x000fe200078e00ff */
[----:B------:R-:W3:Y:S01]  /*5e10*/  LDCU.64 UR6, c[0x4][0x88] ;  /* 0x01001100ff0677ac */ /* 0x000ee20008000a00 */
[----:B------:R-:W4:Y:S01]  /*5e20*/  LDC.64 R2, c[0x4][R2] ;  /* 0x0100000002027b82 */ /* 0x000f220000000a00 */
[----:B------:R-:W-:Y:S01]  /*5e30*/  IMAD.MOV.U32 R13, RZ, RZ, RZ ;  /* 0x000000ffff0d7224 */ /* 0x000fe200078e00ff */
[----:B------:R-:W2:Y:S01]  /*5e40*/  LDCU.64 UR4, c[0x4][0x8] ;  /* 0x01000100ff0477ac */ /* 0x000ea20008000a00 */
[----:B-1----:R-:W-:Y:S01]  /*5e50*/  IMAD.U32 R4, RZ, RZ, UR8 ;  /* 0x00000008ff047e24 */ /* 0x002fe2000f8e00ff */
[----:B------:R-:W-:Y:S01]  /*5e60*/  MOV R5, UR9 ;  /* 0x0000000900057c02 */ /* 0x000fe20008000f00 */
[----:B---3--:R-:W-:Y:S01]  /*5e70*/  IMAD.U32 R6, RZ, RZ, UR6 ;  /* 0x00000006ff067e24 */ /* 0x008fe2000f8e00ff */
[----:B------:R-:W-:Y:S01]  /*5e80*/  MOV R7, UR7 ;  /* 0x0000000700077c02 */ /* 0x000fe20008000f00 */
[----:B--2---:R-:W-:Y:S01]  /*5e90*/  IMAD.U32 R10, RZ, RZ, UR4 ;  /* 0x00000004ff0a7e24 */ /* 0x004fe2000f8e00ff */
[----:B------:R-:W-:-:S02]  /*5ea0*/  MOV R11, UR5 ;  /* 0x00000005000b7c02 */ /* 0x000fc40008000f00 */
[----:B------:R-:W-:-:S07]  /*5eb0*/  LEPC R20, `(.L_x_113) ;  /* 0x000000001014794e */ /* 0x000fce0000000000 */
[----:B----45:R-:W-:Y:S05]  /*5ec0*/  CALL.ABS.NOINC R2 ;  /* 0x0000000002007343 */ /* 0x030fea0003c00000 */
.L_x_113:
[----:B------:R-:W-:-:S09]  /*5ed0*/  ULOP3.LUT UP0, URZ, UR43, 0x1b0, URZ, 0xc0, !UPT ;  /* 0x000001b02bff7892 */ /* 0x000fd2000f80c0ff */
        /* <DEDUP_REMOVED lines=17> */
.L_x_114:
[----:B-1----:R-:W1:Y:S02]  /*5ff0*/  LDC.64 R4, c[0x0][0x890] ;  /* 0x00022400ff047b82 */ /* 0x002e640000000a00 */
[----:B-1----:R-:W-:-:S04]  /*6000*/  ISETP.NE.U32.AND P3, PT, R4, RZ, PT ;  /* 0x000000ff0400720c */ /* 0x002fc80003f65070 */
[----:B------:R-:W-:-:S13]  /*6010*/  ISETP.NE.AND.EX P3, PT, R5, RZ, PT, P3 ;  /* 0x000000ff0500720c */ /* 0x000fda0003f65330 */
[----:B------:R-:W-:Y:S05]  /*6020*/  @!P3 BRA `(.L_x_115) ;  /* 0x000000000034b947 */ /* 0x000fea0003800000 */
[----:B------:R-:W1:Y:S02]  /*6030*/  LDCU.64 UR4, c[0x0][0x888] ;  /* 0x00011100ff0477ac */ /* 0x000e640008000a00 */
[----:B-1----:R-:W-:-:S04]  /*6040*/  UISETP.NE.U32.AND UP0, UPT, UR4, URZ, UPT ;  /* 0x000000ff0400728c */ /* 0x002fc8000bf05070 */
[----:B------:R-:W-:-:S09]  /*6050*/  UISETP.NE.AND.EX UP0, UPT, UR5, URZ, UPT, UP0 ;  /* 0x000000ff0500728c */ /* 0x000fd2000bf05300 */
[----:B------:R-:W-:Y:S05]  /*6060*/  BRA.U !UP0, `(.L_x_116) ;  /* 0x0000000108187547 */ /* 0x000fea000b800000 */
[----:B------:R-:W1:Y:S01]  /*6070*/  LDC.64 R6, c[0x0][0x888] ;  /* 0x00022200ff067b82 */ /* 0x000e620000000a00 */
[----:B------:R-:W-:-:S04]  /*6080*/  IMAD R2, R4, UR36, RZ ;  /* 0x0000002404027c24 */ /* 0x000fc8000f8e02ff */
[----:B-1----:R-:W-:-:S05]  /*6090*/  IMAD.WIDE R2, R2, 0x4, R6 ;  /* 0x0000000402027825 */ /* 0x002fca00078e0206 */
[----:B-----5:R1:W5:Y:S01]  /*60a0*/  LDG.E R175, desc[UR38][R2.64] ;  /* 0x0000002602af7981 */ /* 0x020362000c1e1900 */
[----:B------:R-:W-:Y:S01]  /*60b0*/  MOV R251, 0x1 ;  /* 0x0000000100fb7802 */ /* 0x000fe20000000f00 */
[----:B------:R-:W-:Y:S06]  /*60c0*/  BRA `(.L_x_115) ;  /* 0x00000000000c7947 */ /* 0x000fec0003800000 */
.L_x_116:
[----:B------:R-:W1:Y:S01]  /*60d0*/  LDCU UR4, c[0x0][0x880] ;  /* 0x00011000ff0477ac */ /* 0x000e620008000800 */
[----:B------:R-:W-:Y:S01]  /*60e0*/  HFMA2 R251, -RZ, RZ, 0, 5.9604644775390625e-08 ;  /* 0x00000001fffb7431 */ /* 0x000fe200000001ff */
[----:B-1---5:R-:W-:Y:S02]  /*60f0*/  MOV R175, UR4 ;  /* 0x0000000400af7c02 */ /* 0x022fe40008000f00 */
.L_x_115:
        /* <DEDUP_REMOVED lines=9> */
[----:B--2---:R-:W-:-:S04]  /*6190*/  IMAD R0, R2, UR36, RZ ;  /* 0x0000002402007c24 */ /* 0x004fc8000f8e02ff */
[----:B-1----:R-:W-:-:S05]  /*61a0*/  IMAD.WIDE R2, R0, 0x4, R6 ;  /* 0x0000000400027825 */ /* 0x002fca00078e0206 */
[----:B-----5:R1:W5:Y:S01]  /*61b0*/  LDG.E R104, desc[UR38][R2.64] ;  /* 0x0000002602687981 */ /* 0x020362000c1e1900 */
[----:B------:R-:W-:Y:S05]  /*61c0*/  BRA `(.L_x_117) ;  /* 0x0000000000087947 */ /* 0x000fea0003800000 */
.L_x_118:
[----:B------:R-:W1:Y:S02]  /*61d0*/  LDCU UR4, c[0x0][0x8a0] ;  /* 0x00011400ff0477ac */ /* 0x000e640008000800 */
[----:B-1---5:R-:W-:Y:S02]  /*61e0*/  MOV R104, UR4 ;  /* 0x0000000400687c02 */ /* 0x022fe40008000f00 */
.L_x_117:
[----:B------:R-:W-:Y:S01]  /*61f0*/  PLOP3.LUT P0, PT, PT, PT, PT, 0x8, 0x80 ;  /* 0x000000000080781c */ /* 0x000fe20003f0e170 */
[----:B------:R-:W-:Y:S01]  /*6200*/  UISETP.NE.AND UP0, UPT, UR44, URZ, UPT ;  /* 0x000000ff2c00728c */ /* 0x000fe2000bf05270 */
[----:B------:R-:W-:-:S11]  /*6210*/  LOP3.LUT R222, R222, 0xffffffdf, RZ, 0xc0, !PT ;  /* 0xffffffdfdede7812 */ /* 0x000fd600078ec0ff */
[----:B------:R-:W-:Y:S01]  /*6220*/  @P0 LOP3.LUT R222, R222, 0x20, RZ, 0xfc, !PT ;  /* 0x00000020dede0812 */ /* 0x000fe200078efcff */
[----:B------:R-:W-:Y:S06]  /*6230*/  BRA.U !UP0, `(.L_x_119) ;  /* 0x0000000108447547 */ /* 0x000fec000b800000 */
[----:B------:R-:W-:Y:S02]  /*6240*/  ISETP.NE.U32.AND P0, PT, R4, RZ, PT ;  /* 0x000000ff0400720c */ /* 0x000fe40003f05070 */
[----:B------:R-:W-:Y:S02]  /*6250*/  LOP3.LUT R222, R222, 0xffffffdf, RZ, 0xc0, !PT ;  /* 0xffffffdfdede7812 */ /* 0x000fe400078ec0ff */
[----:B------:R-:W-:-:S13]  /*6260*/  ISETP.NE.AND.EX P0, PT, R5, RZ, PT, P0 ;  /* 0x000000ff0500720c */ /* 0x000fda0003f05300 */
[----:B-----5:R-:W-:-:S13]  /*6270*/  @!P0 FSETP.EQ.AND P1, PT, R175, RZ, PT ;  /* 0x000000ffaf00820b */ /* 0x020fda0003f22000 */
[----:B------:R-:W-:Y:S01]  /*6280*/  @P1 LOP3.LUT R222, R222, 0x20, RZ, 0xfc, !PT ;  /* 0x00000020dede1812 */ /* 0x000fe200078efcff */
[----:B------:R-:W-:Y:S06]  /*6290*/  @!P0 BRA `(.L_x_119) ;  /* 0x00000000002c8947 */ /* 0x000fec0003800000 */
[----:B------:R-:W3:Y:S01]  /*62a0*/  LDCU.64 UR4, c[0x0][0x888] ;  /* 0x00011100ff0477ac */ /* 0x000ee20008000a00 */
[----:B------:R-:W-:Y:S02]  /*62b0*/  LOP3.LUT P1, RZ, R251, 0xff, RZ, 0xc0, !PT ;  /* 0x000000fffbff7812 */ /* 0x000fe4000782c0ff */
[----:B------:R-:W-:Y:S02]  /*62c0*/  FSETP.NEU.AND P0, PT, R175, RZ, PT ;  /* 0x000000ffaf00720b */ /* 0x000fe40003f0d000 */
[----:B------:R-:W-:Y:S02]  /*62d0*/  LOP3.LUT R222, R222, 0xffffffdf, RZ, 0xc0, !PT ;  /* 0xffffffdfdede7812 */ /* 0x000fe400078ec0ff */
[----:B--2---:R-:W-:Y:S02]  /*62e0*/  SEL R0, RZ, 0xffffffff, P0 ;  /* 0xffffffffff007807 */ /* 0x004fe40000000000 */
[----:B---3--:R-:W-:-:S04]  /*62f0*/  ISETP.NE.U32.AND P2, PT, RZ, UR4, PT ;  /* 0x00000004ff007c0c */ /* 0x008fc8000bf45070 */
[----:B------:R-:W-:-:S04]  /*6300*/  ISETP.NE.AND.EX P2, PT, RZ, UR5, PT, P2 ;  /* 0x00000005ff007c0c */ /* 0x000fc8000bf45320 */
[----:B------:R-:W-:-:S04]  /*6310*/  @!P1 SEL R0, RZ, 0xffffffff, P2 ;  /* 0xffffffffff009807 */ /* 0x000fc80001000000 */
[----:B------:R-:W-:-:S04]  /*6320*/  LOP3.LUT R0, R0, 0x1, RZ, 0xc0, !PT ;  /* 0x0000000100007812 */ /* 0x000fc800078ec0ff */
[----:B------:R-:W-:-:S13]  /*6330*/  ISETP.EQ.U32.AND P0, PT, R0, 0x1, PT ;  /* 0x000000010000780c */ /* 0x000fda0003f02070 */
[----:B------:R-:W-:-:S07]  /*6340*/  @P0 LOP3.LUT R222, R222, 0x20, RZ, 0xfc, !PT ;  /* 0x00000020dede0812 */ /* 0x000fce00078efcff */
.L_x_119:
[C---:B------:R-:W-:Y:S01]  /*6350*/  LOP3.LUT P4, RZ, R222.reuse, 0x20, RZ, 0xc0, !PT ;  /* 0x00000020deff7812 */ /* 0x040fe2000788c0ff */
[----:B------:R-:W3:Y:S01]  /*6360*/  LDCU.64 UR4, c[0x0][0x888] ;  /* 0x00011100ff0477ac */ /* 0x000ee20008000a00 */
[----:B------:R-:W-:Y:S01]  /*6370*/  LOP3.LUT R222, R222, 0xffffffef, RZ, 0xc0, !PT ;  /* 0xffffffefdede7812 */ /* 0x000fe200078ec0ff */
[----:B------:R-:W-:Y:S01]  /*6380*/  IMAD.MOV.U32 R241, RZ, RZ, 0x1 ;  /* 0x00000001fff17424 */ /* 0x000fe200078e00ff */
[----:B------:R-:W-:Y:S01]  /*6390*/  CS2R R238, SRZ ;  /* 0x0000000000ee7805 */ /* 0x000fe2000001ff00 */
[----:B------:R-:W-:Y:S01]  /*63a0*/  IMAD.SHL.U32 R248, R24, 0x80, RZ ;  /* 0x0000008018f87824 */ /* 0x000fe200078e00ff */
[----:B------:R-:W-:Y:S01]  /*63b0*/  CS2R R236, SRZ ;  /* 0x0000000000ec7805 */ /* 0x000fe2000001ff00 */
[----:B------:R-:W-:Y:S01]  /*63c0*/  IMAD.SHL.U32 R247, R19, 0x80, RZ ;  /* 0x0000008013f77824 */ /* 0x000fe200078e00ff */
[----:B------:R-:W-:Y:S01]  /*63d0*/  CS2R R234, SRZ ;  /* 0x0000000000ea7805 */ /* 0x000fe2000001ff00 */
[----:B------:R-:W-:Y:S01]  /*63e0*/  IMAD R170, R168, 0x80, R171 ;  /* 0x00000080a8aa7824 */ /* 0x000fe200078e02ab */
[----:B------:R-:W-:Y:S01]  /*63f0*/  CS2R R232, SRZ ;  /* 0x0000000000e87805 */ /* 0x000fe2000001ff00 */
[----:B------:R-:W-:Y:S01]  /*6400*/  IMAD.MOV.U32 R169, RZ, RZ, RZ ;  /* 0x000000ffffa97224 */ /* 0x000fe200078e00ff */
[----:B------:R-:W-:-:S02]  /*6410*/  CS2R R230, SRZ ;  /* 0x0000000000e67805 */ /* 0x000fc4000001ff00 */
[----:B-1----:R-:W-:Y:S01]  /*6420*/  @!P4 LEA R2, R240, UR41, 0x3 ;  /* 0x00000029f002cc11 */ /* 0x002fe2000f8e18ff */
[----:B------:R-:W-:Y:S01]  /*6430*/  IMAD.MOV.U32 R246, RZ, RZ, R242 ;  /* 0x000000fffff67224 */ /* 0x000fe200078e00f2 */
[----:B--2---:R-:W-:Y:S01]  /*6440*/  @!P4 SHF.L.U32 R0, R242, 0x1f, RZ ;  /* 0x0000001ff200c819 */ /* 0x004fe200000006ff */
[----:B------:R-:W-:Y:S01]  /*6450*/  IMAD.MOV.U32 R243, RZ, RZ, R240 ;  /* 0x000000fffff37224 */ /* 0x000fe200078e00f0 */
[----:B------:R-:W-:Y:S02]  /*6460*/  CS2R R228, SRZ ;  /* 0x0000000000e47805 */ /* 0x000fe4000001ff00 */
[----:B------:R-:W-:Y:S01]  /*6470*/  CS2R R226, SRZ ;  /* 0x0000000000e27805 */ /* 0x000fe2000001ff00 */
[----:B------:R1:W2:Y:S01]  /*6480*/  @!P4 SYNCS.PHASECHK.TRANS64.TRYWAIT P1, [R2+URZ+0x100], R0 ;  /* 0x000100000200c5a7 */ /* 0x0002a200080211ff */
[----:B---3--:R-:W-:Y:S02]  /*6490*/  ISETP.NE.U32.AND P0, PT, RZ, UR4, PT ;  /* 0x00000004ff007c0c */ /* 0x008fe4000bf05070 */
[----:B------:R-:W-:-:S02]  /*64a0*/  CS2R R224, SRZ ;  /* 0x0000000000e07805 */ /* 0x000fc4000001ff00 */
[----:B------:R-:W-:Y:S02]  /*64b0*/  ISETP.NE.AND.EX P0, PT, RZ, UR5, PT, P0 ;  /* 0x00000005ff007c0c */ /* 0x000fe4000bf05300 */
[----:B-1----:R-:W-:Y:S02]  /*64c0*/  LEA R2, R168, UR41, 0x3 ;  /* 0x00000029a8027c11 */ /* 0x002fe4000f8e18ff */
[----:B------:R-:W-:-:S04]  /*64d0*/  SHF.L.U32 R0, R245, 0x1f, RZ ;  /* 0x0000001ff5007819 */ /* 0x000fc800000006ff */
[----:B------:R1:W3:Y:S02]  /*64e0*/  SYNCS.PHASECHK.TRANS64.TRYWAIT P2, [R2+URZ+0x150], R0 ;  /* 0x00015000020075a7 */ /* 0x0002e400080411ff */
[----:B-1----:R-:W-:Y:S02]  /*64f0*/  SEL R2, RZ, 0xffffffff, P0 ;  /* 0xffffffffff027807 */ /* 0x002fe40000000000 */
[----:B------:R-:W-:Y:S02]  /*6500*/  LOP3.LUT P0, RZ, R251, 0xff, RZ, 0xc0, !PT ;  /* 0x000000fffbff7812 */ /* 0x000fe4000780c0ff */
[----:B--2---:R-:W-:Y:S02]  /*6510*/  @!P4 SEL R241, RZ, 0x1, !P1 ;  /* 0x00000001fff1c807 */ /* 0x004fe40004800000 */
[----:B---3--:R-:W-:Y:S02]  /*6520*/  @P2 LOP3.LUT R222, R222, 0x10, RZ, 0xfc, !PT ;  /* 0x00000010dede2812 */ /* 0x008fe400078efcff */
[----:B-----5:R-:W-:-:S02]  /*6530*/  FSETP.NEU.AND P2, PT, R175, RZ, PT ;  /* 0x000000ffaf00720b */ /* 0x020fc40003f4d000 */
[----:B------:R-:W-:Y:S02]  /*6540*/  LOP3.LUT R222, R222, 0xfffffffe, RZ, 0xc0, !PT ;  /* 0xfffffffedede7812 */ /* 0x000fe400078ec0ff */
[----:B------:R-:W-:-:S04]  /*6550*/  SEL R0, RZ, 0xffffffff, P2 ;  /* 0xffffffffff007807 */ /* 0x000fc80001000000 */
[----:B------:R-:W-:Y:S02]  /*6560*/  @P3 SEL R0, R2, R0, !P0 ;  /* 0x0000000002003207 */ /* 0x000fe40004000000 */
[----:B------:R-:W-:Y:S02]  /*6570*/  PLOP3.LUT P0, PT, PT, PT, PT, 0x80, 0x8 ;  /* 0x000000000008781c */ /* 0x000fe40003f0f070 */
[----:B------:R-:W-:-:S04]  /*6580*/  LOP3.LUT R0, R0, 0x1, RZ, 0xc0, !PT ;  /* 0x0000000100007812 */ /* 0x000fc800078ec0ff */
[----:B------:R-:W-:-:S13]  /*6590*/  ISETP.NE.U32.AND P2, PT, R0, 0x1, PT ;  /* 0x000000010000780c */ /* 0x000fda0003f45070 */
[----:B------:R-:W-:Y:S02]  /*65a0*/  @P2 LOP3.LUT R222, R222, 0x1, RZ, 0xfc, !PT ;  /* 0x00000001dede2812 */ /* 0x000fe400078efcff */
[----:B------:R-:W-:Y:S02]  /*65b0*/  PLOP3.LUT P2, PT, PT, PT, PT, 0x8, 0x80 ;  /* 0x000000000080781c */ /* 0x000fe40003f4e170 */
[----:B------:R-:W-:-:S11]  /*65c0*/  LOP3.LUT R222, R222, 0xfffffff7, RZ, 0xc0, !PT ;  /* 0xfffffff7dede7812 */ /* 0x000fd600078ec0ff */
[----:B------:R-:W-:-:S07]  /*65d0*/  @P2 LOP3.LUT R222, R222, 0x8, RZ, 0xfc, !PT ;  /* 0x00000008dede2812 */ /* 0x000fce00078efcff */
.L_x_326:
[C---:B------:R-:W-:Y:S01]  /*65e0*/  LOP3.LUT P1, RZ, R222.reuse, 0x20, RZ, 0xc0, !PT ;  /* 0x00000020deff7812 */ /* 0x040fe2000782c0ff */
[----:B------:R-:W-:Y:S05]  /*65f0*/  YIELD ;  /* 0x0000000000007946 */ /* 0x000fea0003800000 */
[----:B------:R-:W-:Y:S01]  /*6600*/  LOP3.LUT R222, R222, 0xfffffffb, RZ, 0xc0, !PT ;  /* 0xfffffffbdede7812 */ /* 0x000fe200078ec0ff */
[----:B------:R-:W-:Y:S03]  /*6610*/  BSSY B1, `(.L_x_120) ;  /* 0x0000030000017945 */ /* 0x000fe60003800000 */
[----:B------:R-:W-:Y:S03]  /*6620*/  @P0 LOP3.LUT R222, R222, 0x4, RZ, 0xfc, !PT ;  /* 0x00000004dede0812 */ /* 0x000fe600078efcff */
[----:B------:R-:W-:Y:S05]  /*6630*/  @P1 BRA `(.L_x_121) ;  /* 0x0000000000b41947 */ /* 0x000fea0003800000 */
[----:B------:R-:W-:Y:S01]  /*6640*/  LOP3.LUT P1, RZ, R222, 0x1, RZ, 0xc0, !PT ;  /* 0x00000001deff7812 */ /* 0x000fe2000782c0ff */
[----:B------:R-:W1:Y:S01]  /*6650*/  S2R R4, SR_TID.X ;  /* 0x0000000000047919 */ /* 0x000e620000002100 */
[----:B------:R-:W-:Y:S01]  /*6660*/  ISETP.NE.AND P0, PT, R241, RZ, PT ;  /* 0x000000fff100720c */ /* 0x000fe20003f05270 */
[----:B------:R-:W-:Y:S01]  /*6670*/  BSSY B0, `(.L_x_122) ;  /* 0x000000e000007945 */ /* 0x000fe20003800000 */
[----:B------:R-:W2:Y:S09]  /*6680*/  S2R R2, SR_TID.X ;  /* 0x0000000000027919 */ /* 0x000eb20000002100 */
[----:B------:R-:W-:Y:S01]  /*6690*/  @P1 IMAD R0, R240, 0x2000, R244 ;  /* 0x00002000f0001824 */ /* 0x000fe200078e02f4 */
[----:B-1----:R-:W-:Y:S02]  /*66a0*/  LOP3.LUT R4, R4, 0x4, RZ, 0xc0, !PT ;  /* 0x0000000404047812 */ /* 0x002fe400078ec0ff */
[----:B--2---:R-:W-:Y:S03]  /*66b0*/  LOP3.LUT R2, R2, 0x2, RZ, 0xc0, !PT ;  /* 0x0000000202027812 */ /* 0x004fe600078ec0ff */
[C-C-:B------:R-:W-:Y:S01]  /*66c0*/  @P1 IMAD R6, R4.reuse, -0x10, R0.reuse ;  /* 0xfffffff004061824 */ /* 0x140fe200078e0200 */
[----:B------:R-:W-:Y:S01]  /*66d0*/  IADD3 R3, PT, PT, -R4, 0x2, RZ ;  /* 0x0000000204037810 */ /* 0x000fe20007ffe1ff */
[----:B------:R-:W-:Y:S04]  /*66e0*/  @P1 IMAD R2, R2, -0x10, R0 ;  /* 0xfffffff002021824 */ /* 0x000fe800078e0200 */
[----:B------:R-:W-:Y:S01]  /*66f0*/  @P1 IMAD R5, R3, 0x10, R2 ;  /* 0x0000001003051824 */ /* 0x000fe200078e0202 */
[----:B------:R-:W-:Y:S06]  /*6700*/  @P0 BRA `(.L_x_123) ;  /* 0x0000000000100947 */ /* 0x000fec0003800000 */
[----:B------:R-:W-:Y:S02]  /*6710*/  LEA R4, R240, UR41, 0x3 ;  /* 0x00000029f0047c11 */ /* 0x000fe4000f8e18ff */
[----:B------:R-:W-:Y:S04]  /*6720*/  SHF.L.U32 R3, R242, 0x1f, RZ ;  /* 0x0000001ff2037819 */ /* 0x000fe800000006ff */
[----:B------:R-:W1:Y:S02]  /*6730*/  SYNCS.PHASECHK.TRANS64.TRYWAIT P0, [R4+URZ+0x100], R3 ;  /* 0x00010003040075a7 */ /* 0x000e6400080011ff */
[----:B-1----:R-:W-:Y:S05]  /*6740*/  @!P0 BRA `(.L_x_124) ;  /* 0x0000008c00288947 */ /* 0x002fea0003800000 */
.L_x_123:
[----:B------:R-:W-:Y:S05]  /*6750*/  BSYNC B0 ;  /* 0x0000000000007941 */ /* 0x000fea0003800000 */
.L_x_122:
[----:B------:R-:W-:Y:S11]  /*6760*/  LOP3.LUT P0, RZ, R222, 0x1, RZ, 0xc0, !PT ;  /* 0x00000001deff7812 */ /* 0x000ff6000780c0ff */
[----:B------:R-:W-:Y:S02]  /*6770*/  @!UPT UIADD3 URZ, UPT, UPT, URZ, URZ, URZ ;  /* 0x000000fffffff290 */ /* 0x000fe4000fffe0ff */
[----:B------:R2:W3:Y:S04]  /*6780*/  @P0 LDS.128 R224, [R0] ;  /* 0x0000000000e00984 */ /* 0x0004e80000000c00 */
[----:B------:R4:W1:Y:S04]  /*6790*/  @P0 LDS.128 R228, [R2+0x10] ;  /* 0x0000100002e40984 */ /* 0x0008680000000c00 */
[----:B------:R1:W3:Y:S04]  /*67a0*/  @P0 LDS.128 R232, [R6+0x20] ;  /* 0x0000200006e80984 */ /* 0x0002e80000000c00 */
[----:B------:R1:W3:Y:S01]  /*67b0*/  @P0 LDS.128 R236, [R5+0x10] ;  /* 0x0000100005ec0984 */ /* 0x0002e20000000c00 */
[----:B------:R-:W-:Y:S01]  /*67c0*/  @!PT LDS RZ, [RZ] ;  /* 0x00000000fffff984 */ /* 0x000fe20000000800 */
[----:B------:R-:W-:Y:S01]  /*67d0*/  @!PT LDS RZ, [RZ] ;  /* 0x00000000fffff984 */ /* 0x000fe20000000800 */
[----:B------:R-:W-:Y:S01]  /*67e0*/  @!PT LDS RZ, [RZ] ;  /* 0x00000000fffff984 */ /* 0x000fe20000000800 */
[----:B------:R-:W-:Y:S01]  /*67f0*/  @!PT LDS RZ, [RZ] ;  /* 0x00000000fffff984 */ /* 0x000fe20000000800 */
[----:B------:R5:W-:Y:S06]  /*6800*/  MEMBAR.ALL.CTA ;  /* 0x0000000000007992 */ /* 0x000bec0000008000 */
[----:B-----5:R-:W5:Y:S01]  /*6810*/  FENCE.VIEW.ASYNC.S ;  /* 0x00000000000073c6 */ /* 0x020f620000000000 */
[C---:B--2---:R-:W-:Y:S01]  /*6820*/  LEA R0, R243.reuse, UR41, 0x3 ;  /* 0x00000029f3007c11 */ /* 0x044fe2000f8e18ff */
[----:B----4-:R-:W-:Y:S04]  /*6830*/  IMAD.U32 R2, RZ, RZ, UR37 ;  /* 0x00000025ff027e24 */ /* 0x010fe8000f8e00ff */
[----:B------:R-:W-:Y:S05]  /*6840*/  VIADD R0, R0, 0x110 ;  /* 0x0000011000007836 */ /* 0x000fea0000000000 */
[----:B------:R-:W-:Y:S01]  /*6850*/  PRMT R0, R2, 0x654, R0 ;  /* 0x0000065402007816 */ /* 0x000fe20000000000 */
[----:B------:R-:W-:Y:S05]  /*6860*/  VIADD R2, R243, 0x1 ;  /* 0x00000001f3027836 */ /* 0x000fea0000000000 */
[C---:B------:R-:W-:Y:S01]  /*6870*/  ISETP.NE.AND P0, PT, R2.reuse, 0x2, PT ;  /* 0x000000020200780c */ /* 0x040fe20003f05270 */
[----:B-----5:R2:W-:Y:S03]  /*6880*/  SYNCS.ARRIVE.TRANS64.RED.A1T0 RZ, [R0+URZ], RZ ;  /* 0x000000ff00ff79a7 */ /* 0x0205e600081004ff */
[----:B------:R-:W-:Y:S02]  /*6890*/  SEL R243, R2, RZ, P0 ;  /* 0x000000ff02f37207 */ /* 0x000fe40000000000 */
[----:B-1----:R-:W-:Y:S04]  /*68a0*/  SEL R3, RZ, 0x1, P0 ;  /* 0x00000001ff037807 */ /* 0x002fe80000000000 */
[----:B------:R-:W-:Y:S01]  /*68b0*/  LOP3.LUT R246, R246, R3, RZ, 0x3c, !PT ;  /* 0x00000003f6f67212 */ /* 0x000fe200078e3cff */
[----:B--2---:R-:W-:Y:S05]  /*68c0*/  VIADD R0, R240, 0x1 ;  /* 0x00000001f0007836 */ /* 0x004fea0000000000 */
[C---:B------:R-:W-:Y:S04]  /*68d0*/  ISETP.NE.AND P0, PT, R0.reuse, 0x2, PT ;  /* 0x000000020000780c */ /* 0x040fe80003f05270 */
[----:B------:R-:W-:Y:S02]  /*68e0*/  SEL R2, RZ, 0x1, P0 ;  /* 0x00000001ff027807 */ /* 0x000fe40000000000 */
[----:B------:R-:W-:Y:S02]  /*68f0*/  SEL R240, R0, RZ, P0 ;  /* 0x000000ff00f07207 */ /* 0x000fe40000000000 */
[----:B---3--:R-:W-:Y:S02]  /*6900*/  LOP3.LUT R242, R242, R2, RZ, 0x3c, !PT ;  /* 0x00000002f2f27212 */ /* 0x008fe400078e3cff */
.L_x_121:
[----:B------:R-:W-:Y:S05]  /*6910*/  BSYNC B1 ;  /* 0x0000000000017941 */ /* 0x000fea0003800000 */
.L_x_120:
[----:B------:R-:W-:Y:S01]  /*6920*/  LOP3.LUT P1, RZ, R222, 0x10, RZ, 0xc0, !PT ;  /* 0x00000010deff7812 */ /* 0x000fe2000782c0ff */
[----:B------:R-:W-:Y:S01]  /*6930*/  IMAD.IADD R2, R170, 0x1, R169 ;  /* 0x00000001aa027824 */ /* 0x000fe200078e02a9 */
[----:B------:R-:W-:Y:S01]  /*6940*/  LOP3.LUT P0, RZ, R222, 0x8, RZ, 0xc0, !PT ;  /* 0x00000008deff7812 */ /* 0x000fe2000780c0ff */
[----:B------:R-:W-:Y:S01]  /*6950*/  BSSY B0, `(.L_x_125) ;  /* 0x0000008000007945 */ /* 0x000fe20003800000 */
[----:B------:R-:W-:Y:S02]  /*6960*/  LEA R223, R168, UR41, 0x3 ;  /* 0x00000029a8df7c11 */ /* 0x000fe4000f8e18ff */
[----:B------:R-:W-:Y:S02]  /*6970*/  PLOP3.LUT P0, PT, P0, P1, PT, 0xf8, 0x8f ;  /* 0x00000000008f781c */ /* 0x000fe40000703f70 */
[----:B------:R-:W-:Y:S11]  /*6980*/  SHF.R.U32.HI R3, RZ, 0x15, R2 ;  /* 0x00000015ff037819 */ /* 0x000ff60000011602 */
[----:B------:R-:W-:Y:S05]  /*6990*/  @P0 BRA `(.L_x_126) ;  /* 0x00000000000c0947 */ /* 0x000fea0003800000 */
[----:B------:R-:W-:Y:S04]  /*69a0*/  SHF.L.U32 R0, R245, 0x1f, RZ ;  /* 0x0000001ff5007819 */ /* 0x000fe800000006ff */
[----:B------:R-:W1:Y:S02]  /*69b0*/  SYNCS.PHASECHK.TRANS64.TRYWAIT P0, [R223+URZ+0x150], R0 ;  /* 0x00015000df0075a7 */ /* 0x000e6400080011ff */
[----:B-1----:R-:W-:Y:S05]  /*69c0*/  @!P0 BRA `(.L_x_127) ;  /* 0x00000088009c8947 */ /* 0x002fea0003800000 */
.L_x_126:
[----:B------:R-:W-:Y:S05]  /*69d0*/  BSYNC B0 ;  /* 0x0000000000007941 */ /* 0x000fea0003800000 */
.L_x_125:
[----:B------:R-:W2:Y:S02]  /*69e0*/  S2R R4, SR_TID.X ;  /* 0x0000000000047919 */ /* 0x000ea40000002100 */
[----:B--2---:R-:W-:Y:S04]  /*69f0*/  SHF.R.U32.HI R4, RZ, 0x5, R4 ;  /* 0x00000005ff047819 */ /* 0x004fe80000011604 */
[----:B------:R-:W-:Y:S11]  /*6a00*/  LOP3.LUT P0, RZ, R3, 0x3, R4, 0x48, !PT ;  /* 0x0000000303ff7812 */ /* 0x000ff60007804804 */
[----:B------:R-:W-:Y:S02]  /*6a10*/  @!UPT UIADD3 URZ, UPT, UPT, URZ, URZ, URZ ;  /* 0x000000fffffff290 */ /* 0x000fe4000fffe0ff */
[----:B------:R-:W-:Y:S05]  /*6a20*/  @!P0 BRA `(.L_x_128) ;  /* 0x0000000000408947 */ /* 0x000fea0003800000 */
[----:B------:R-:W2:Y:S01]  /*6a30*/  LDCU.64 UR8, c[0x4][0x70] ;  /* 0x01000e00ff0877ac */ /* 0x000ea20008000a00 */
[----:B------:R-:W-:Y:S01]  /*6a40*/  MOV R15, 0x0 ;  /* 0x00000000000f7802 */ /* 0x000fe20000000f00 */
[----:B------:R-:W-:Y:S02]  /*6a50*/  HFMA2 R12, -RZ, RZ, 0, 5.9604644775390625e-08 ;  /* 0x00000001ff0c7431 */ /* 0x000fe400000001ff */
[----:B------:R-:W-:Y:S02]  /*6a60*/  IMAD.MOV.U32 R8, RZ, RZ, 0x192 ;  /* 0x00000192ff087424 */ /* 0x000fe400078e00ff */
[----:B------:R-:W-:Y:S01]  /*6a70*/  IMAD.MOV.U32 R13, RZ, RZ, RZ ;  /* 0x000000ffff0d7224 */ /* 0x000fe200078e00ff */
[----:B------:R-:W3:Y:S01]  /*6a80*/  LDCU.64 UR6, c[0x4][0x78] ;  /* 0x01000f00ff0677ac */ /* 0x000ee20008000a00 */
[----:B------:R-:W4:Y:S01]  /*6a90*/  LDC.64 R14, c[0x4][R15] ;  /* 0x010000000f0e7b82 */ /* 0x000f220000000a00 */
[----:B------:R-:W5:Y:S01]  /*6aa0*/  LDCU.64 UR4, c[0x4][0x10] ;  /* 0x01000200ff0477ac */ /* 0x000f620008000a00 */
[----:B--2---:R-:W-:Y:S01]  /*6ab0*/  MOV R5, UR9 ;  /* 0x0000000900057c02 */ /* 0x004fe20008000f00 */
[----:B------:R-:W-:Y:S01]  /*6ac0*/  IMAD.U32 R4, RZ, RZ, UR8 ;  /* 0x00000008ff047e24 */ /* 0x000fe2000f8e00ff */
[----:B---3--:R-:W-:Y:S01]  /*6ad0*/  MOV R7, UR7 ;  /* 0x0000000700077c02 */ /* 0x008fe20008000f00 */
[----:B------:R-:W-:Y:S01]  /*6ae0*/  IMAD.U32 R6, RZ, RZ, UR6 ;  /* 0x00000006ff067e24 */ /* 0x000fe2000f8e00ff */
[----:B-----5:R-:W-:Y:S01]  /*6af0*/  MOV R11, UR5 ;  /* 0x00000005000b7c02 */ /* 0x020fe20008000f00 */
[----:B------:R-:W-:Y:S02]  /*6b00*/  IMAD.U32 R10, RZ, RZ, UR4 ;  /* 0x00000004ff0a7e24 */ /* 0x000fe4000f8e00ff */
[----:B------:R-:W-:Y:S07]  /*6b10*/  LEPC R20, `(.L_x_128) ;  /* 0x000000001014794e */ /* 0x000fee0000000000 */
[----:B-1--4-:R-:W-:Y:S05]  /*6b20*/  CALL.ABS.NOINC R14 ;  /* 0x000000000e007343 */ /* 0x012fea0003c00000 */
.L_x_128:
[----:B-1----:R-:W-:Y:S01]  /*6b30*/  F2FP.F16.E4M3.UNPACK_B R0, R224 ;  /* 0x000000e0ff00723e */ /* 0x002fe200020006ff */
[----:B------:R-:W-:Y:S05]  /*6b40*/  WARPSYNC.ALL ;  /* 0x0000000000007948 */ /* 0x000fea0003800000 */
[-C--:B------:R-:W-:Y:S01]  /*6b50*/  F2FP.F16.E4M3.UNPACK_B R4, R225.reuse.H1 ;  /* 0x000000e1ff04723e */ /* 0x080fe200030006ff */
[--C-:B------:R-:W-:Y:S01]  /*6b60*/  HADD2.F32 R68, -RZ, R0.reuse.H0_H0 ;  /* 0x20000000ff447230 */ /* 0x100fe20000004100 */
[----:B------:R-:W-:Y:S01]  /*6b70*/  R2UR UR4, R2 ;  /* 0x00000000020472ca */ /* 0x000fe200000e0000 */
[----:B------:R-:W-:Y:S01]  /*6b80*/  HADD2.F32 R69, -RZ, R0.H1_H1 ;  /* 0x30000000ff457230 */ /* 0x000fe20000004100 */
[----:B------:R-:W-:Y:S01]  /*6b90*/  F2FP.F16.E4M3.UNPACK_B R0, R226 ;  /* 0x000000e2ff00723e */ /* 0x000fe200020006ff */
[--C-:B------:R-:W-:Y:S01]  /*6ba0*/  HADD2.F32 R74, -RZ, R4.reuse.H0_H0 ;  /* 0x20000004ff4a7230 */ /* 0x100fe20000004100 */
[----:B------:R-:W-:Y:S01]  /*6bb0*/  F2FP.F16.E4M3.UNPACK_B R2, R225 ;  /* 0x000000e1ff02723e */ /* 0x000fe200020006ff */
[----:B------:R-:W-:Y:S01]  /*6bc0*/  HADD2.F32 R75, -RZ, R4.H1_H1 ;  /* 0x30000004ff4b7230 */ /* 0x000fe20000004100 */
[----:B------:R-:W-:Y:S01]  /*6bd0*/  F2FP.F16.E4M3.UNPACK_B R4, R227.H1 ;  /* 0x000000e3ff04723e */ /* 0x000fe200030006ff */
[--C-:B------:R-:W-:Y:S01]  /*6be0*/  HADD2.F32 R76, -RZ, R0.reuse.H0_H0 ;  /* 0x20000000ff4c7230 */ /* 0x100fe20000004100 */
[----:B------:R-:W-:Y:S01]  /*6bf0*/  F2FP.F16.E4M3.UNPACK_B R3, R224.H1 ;  /* 0x000000e0ff03723e */ /* 0x000fe200030006ff */
[----:B------:R-:W-:Y:S01]  /*6c00*/  HADD2.F32 R77, -RZ, R0.H1_H1 ;  /* 0x30000000ff4d7230 */ /* 0x000fe20000004100 */
[----:B------:R-:W-:Y:S01]  /*6c10*/  F2FP.F16.E4M3.UNPACK_B R0, R228 ;  /* 0x000000e4ff00723e */ /* 0x000fe200020006ff */
[--C-:B------:R-:W-:Y:S02]  /*6c20*/  HADD2.F32 R72, -RZ, R2.reuse.H0_H0 ;  /* 0x20000002ff487230 */ /* 0x100fe40000004100 */
[----:B------:R-:W-:Y:S02]  /*6c30*/  HFMA2 R167, -RZ, RZ, 3.7421875, 0 ;  /* 0x437c0000ffa77431 */ /* 0x000fe400000001ff */
[----:B------:R-:W-:Y:S01]  /*6c40*/  HADD2.F32 R73, -RZ, R2.H1_H1 ;  /* 0x30000002ff497230 */ /* 0x000fe20000004100 */
[----:B------:R-:W-:Y:S01]  /*6c50*/  F2FP.F16.E4M3.UNPACK_B R2, R226.H1 ;  /* 0x000000e2ff02723e */ /* 0x000fe200030006ff */
[--C-:B------:R-:W-:Y:S01]  /*6c60*/  HADD2.F32 R82, -RZ, R4.reuse.H0_H0 ;  /* 0x20000004ff527230 */ /* 0x100fe20000004100 */
[----:B------:R-:W-:Y:S01]  /*6c70*/  MOV R176, 0x3bbb989d ;  /* 0x3bbb989d00b07802 */ /* 0x000fe20000000f00 */
[----:B------:R-:W-:Y:S01]  /*6c80*/  HADD2.F32 R83, -RZ, R4.H1_H1 ;  /* 0x30000004ff537230 */ /* 0x000fe20000004100 */
[----:B------:R-:W-:Y:S01]  /*6c90*/  F2FP.F16.E4M3.UNPACK_B R4, R229.H1 ;  /* 0x000000e5ff04723e */ /* 0x000fe200030006ff */
[--C-:B------:R-:W-:Y:S01]  /*6ca0*/  HADD2.F32 R84, -RZ, R0.reuse.H0_H0 ;  /* 0x20000000ff547230 */ /* 0x100fe20000004100 */
[----:B------:R-:W-:Y:S01]  /*6cb0*/  LOP3.LUT P6, RZ, R222, 0x8, RZ, 0xc0, !PT ;  /* 0x00000008deff7812 */ /* 0x000fe200078cc0ff */
[----:B------:R-:W-:Y:S01]  /*6cc0*/  HADD2.F32 R85, -RZ, R0.H1_H1 ;  /* 0x30000000ff557230 */ /* 0x000fe20000004100 */
[----:B------:R-:W-:Y:S01]  /*6cd0*/  F2FP.F16.E4M3.UNPACK_B R0, R230 ;  /* 0x000000e6ff00723e */ /* 0x000fe200020006ff */
[--C-:B------:R-:W-:Y:S01]  /*6ce0*/  HADD2.F32 R78, -RZ, R2.reuse.H0_H0 ;  /* 0x20000002ff4e7230 */ /* 0x100fe20000004100 */
[----:B------:R-:W-:Y:S01]  /*6cf0*/  BSSY.RECONVERGENT B1, `(.L_x_129) ;  /* 0x00002e0000017945 */ /* 0x000fe20003800200 */
[----:B------:R-:W-:Y:S01]  /*6d00*/  HADD2.F32 R79, -RZ, R2.H1_H1 ;  /* 0x30000002ff4f7230 */ /* 0x000fe20000004100 */
[----:B------:R-:W-:Y:S01]  /*6d10*/  F2FP.F16.E4M3.UNPACK_B R2, R228.H1 ;  /* 0x000000e4ff02723e */ /* 0x000fe200030006ff */
[--C-:B------:R-:W-:Y:S02]  /*6d20*/  HADD2.F32 R70, -RZ, R3.reuse.H0_H0 ;  /* 0x20000003ff467230 */ /* 0x100fe40000004100 */
[----:B------:R-:W-:Y:S01]  /*6d30*/  HADD2.F32 R71, -RZ, R3.H1_H1 ;  /* 0x30000003ff477230 */ /* 0x000fe20000004100 */
[----:B------:R-:W-:Y:S01]  /*6d40*/  F2FP.F16.E4M3.UNPACK_B R3, R227 ;  /* 0x000000e3ff03723e */ /* 0x000fe200020006ff */
[--C-:B------:R-:W-:Y:S02]  /*6d50*/  HADD2.F32 R90, -RZ, R4.reuse.H0_H0 ;  /* 0x20000004ff5a7230 */ /* 0x100fe40000004100 */
        /* <DEDUP_REMOVED lines=24> */
[----:B------:R-:W-:Y:S02]  /*6ee0*/  HADD2.F32 R108, -RZ, R4.H1_H1 ;  /* 0x30000004ff6c7230 */ /* 0x000fe40000004100 */
[--C-:B------:R-:W-:Y:S01]  /*6ef0*/  HADD2.F32 R109, -RZ, R0.reuse.H0_H0 ;  /* 0x20000000ff6d7230 */ /* 0x100fe20000004100 */
[----:B------:R-:W1:Y:S01]  /*6f00*/  LDTM.x64 R4, tmem[UR4] ;  /* 0x00000004000479ee */ /* 0x000e620008340000 */
[----:B------:R-:W-:Y:S01]  /*6f10*/  HADD2.F32 R110, -RZ, R0.H1_H1 ;  /* 0x30000000ff6e7230 */ /* 0x000fe20000004100 */
[----:B------:R-:W-:Y:S01]  /*6f20*/  F2FP.F16.E4M3.UNPACK_B R0, R235.H1 ;  /* 0x000000ebff00723e */ /* 0x000fe200030006ff */
[--C-:B------:R-:W-:Y:S01]  /*6f30*/  HADD2.F32 R102, -RZ, R2.reuse.H0_H0 ;  /* 0x20000002ff667230 */ /* 0x100fe20000004100 */
[----:B------:R-:W-:Y:S01]  /*6f40*/  @P6 NOP ;  /* 0x0000000000006918 */ /* 0x000fe20000000000 */
[----:B------:R-:W-:Y:S01]  /*6f50*/  HADD2.F32 R103, -RZ, R2.H1_H1 ;  /* 0x30000002ff677230 */ /* 0x000fe20000004100 */
[----:B------:R-:W-:Y:S01]  /*6f60*/  F2FP.F16.E4M3.UNPACK_B R2, R234.H1 ;  /* 0x000000eaff02723e */ /* 0x000fe200030006ff */
[--C-:B------:R-:W-:Y:S02]  /*6f70*/  HADD2.F32 R96, -RZ, R3.reuse.H0_H0 ;  /* 0x20000003ff607230 */ /* 0x100fe40000004100 */
[----:B------:R-:W-:Y:S01]  /*6f80*/  HADD2.F32 R97, -RZ, R3.H1_H1 ;  /* 0x30000003ff617230 */ /* 0x000fe20000004100 */
[----:B------:R-:W-:Y:S01]  /*6f90*/  F2FP.F16.E4M3.UNPACK_B R3, R233 ;  /* 0x000000e9ff03723e */ /* 0x000fe200020006ff */
[--C-:B------:R-:W-:Y:S02]  /*6fa0*/  HADD2.F32 R115, -RZ, R0.reuse.H0_H0 ;  /* 0x20000000ff737230 */ /* 0x100fe40000004100 */
[----:B------:R-:W-:Y:S01]  /*6fb0*/  HADD2.F32 R116, -RZ, R0.H1_H1 ;  /* 0x30000000ff747230 */ /* 0x000fe20000004100 */
[-C--:B------:R-:W-:Y:S01]  /*6fc0*/  F2FP.F16.E4M3.UNPACK_B R0, R236.reuse.H1 ;  /* 0x000000ecff00723e */ /* 0x080fe200030006ff */
[--C-:B------:R-:W-:Y:S02]  /*6fd0*/  HADD2.F32 R112, -RZ, R2.reuse.H1_H1 ;  /* 0x30000002ff707230 */ /* 0x100fe40000004100 */
[----:B------:R-:W-:Y:S01]  /*6fe0*/  HADD2.F32 R111, -RZ, R2.H0_H0 ;  /* 0x20000002ff6f7230 */ /* 0x000fe20000004100 */
[----:B------:R-:W-:Y:S01]  /*6ff0*/  F2FP.F16.E4M3.UNPACK_B R2, R236 ;  /* 0x000000ecff02723e */ /* 0x000fe200020006ff */
[--C-:B------:R-:W-:Y:S02]  /*7000*/  HADD2.F32 R105, -RZ, R3.reuse.H0_H0 ;  /* 0x20000003ff697230 */ /* 0x100fe40000004100 */
[----:B------:R-:W-:Y:S01]  /*7010*/  HADD2.F32 R106, -RZ, R3.H1_H1 ;  /* 0x30000003ff6a7230 */ /* 0x000fe20000004100 */
[----:B------:R-:W-:Y:S01]  /*7020*/  F2FP.F16.E4M3.UNPACK_B R3, R235 ;  /* 0x000000ebff03723e */ /* 0x000fe200020006ff */
[--C-:B------:R-:W-:Y:S02]  /*7030*/  HADD2.F32 R119, -RZ, R0.reuse.H0_H0 ;  /* 0x20000000ff777230 */ /* 0x100fe40000004100 */
[C---:B-1----:R-:W-:Y:S01]  /*7040*/  FMUL R7, R104.reuse, R7 ;  /* 0x0000000768077220 */ /* 0x042fe20000400000 */
[----:B------:R-:W-:Y:S01]  /*7050*/  HADD2.F32 R120, -RZ, R0.H1_H1 ;  /* 0x30000000ff787230 */ /* 0x000fe20000004100 */
[-C--:B------:R-:W-:Y:S01]  /*7060*/  F2FP.F16.E4M3.UNPACK_B R0, R238.reuse ;  /* 0x000000eeff00723e */ /* 0x080fe200020006ff */
[--C-:B------:R-:W-:Y:S02]  /*7070*/  HADD2.F32 R117, -RZ, R2.reuse.H0_H0 ;  /* 0x20000002ff757230 */ /* 0x100fe40000004100 */
[C---:B------:R-:W-:Y:S01]  /*7080*/  FMUL R11, R104.reuse, R11 ;  /* 0x0000000b680b7220 */ /* 0x040fe20000400000 */
[----:B------:R-:W-:Y:S01]  /*7090*/  HADD2.F32 R118, -RZ, R2.H1_H1 ;  /* 0x30000002ff767230 */ /* 0x000fe20000004100 */
[----:B------:R-:W-:Y:S01]  /*70a0*/  F2FP.F16.E4M3.UNPACK_B R2, R237.H1 ;  /* 0x000000edff02723e */ /* 0x000fe200030006ff */
[--C-:B------:R-:W-:Y:S02]  /*70b0*/  HADD2.F32 R114, -RZ, R3.reuse.H1_H1 ;  /* 0x30000003ff727230 */ /* 0x100fe40000004100 */
[C---:B------:R-:W-:Y:S01]  /*70c0*/  FMUL R15, R104.reuse, R15 ;  /* 0x0000000f680f7220 */ /* 0x040fe20000400000 */
[----:B------:R-:W-:Y:S01]  /*70d0*/  HADD2.F32 R113, -RZ, R3.H0_H0 ;  /* 0x20000003ff717230 */ /* 0x000fe20000004100 */
[----:B------:R-:W-:Y:S01]  /*70e0*/  F2FP.F16.E4M3.UNPACK_B R3, R237 ;  /* 0x000000edff03723e */ /* 0x000fe200020006ff */
[--C-:B------:R-:W-:Y:S02]  /*70f0*/  HADD2.F32 R125, -RZ, R0.reuse.H0_H0 ;  /* 0x20000000ff7d7230 */ /* 0x100fe40000004100 */
[C---:B------:R-:W-:Y:S01]  /*7100*/  FMUL R19, R104.reuse, R19 ;  /* 0x0000001368137220 */ /* 0x040fe20000400000 */
[----:B------:R-:W-:Y:S01]  /*7110*/  HADD2.F32 R126, -RZ, R0.H1_H1 ;  /* 0x30000000ff7e7230 */ /* 0x000fe20000004100 */
[----:B------:R-:W-:Y:S01]  /*7120*/  F2FP.F16.E4M3.UNPACK_B R0, R239.H1 ;  /* 0x000000efff00723e */ /* 0x000fe200030006ff */
[--C-:B------:R-:W-:Y:S02]  /*7130*/  HADD2.F32 R123, -RZ, R2.reuse.H0_H0 ;  /* 0x20000002ff7b7230 */ /* 0x100fe40000004100 */
[C---:B------:R-:W-:Y:S01]  /*7140*/  FMUL R23, R104.reuse, R23 ;  /* 0x0000001768177220 */ /* 0x040fe20000400000 */
[----:B------:R-:W-:Y:S01]  /*7150*/  HADD2.F32 R124, -RZ, R2.H1_H1 ;  /* 0x30000002ff7c7230 */ /* 0x000fe20000004100 */
[----:B------:R-:W-:Y:S01]  /*7160*/  F2FP.F16.E4M3.UNPACK_B R2, R238.H1 ;  /* 0x000000eeff02723e */ /* 0x000fe200030006ff */
[--C-:B------:R-:W-:Y:S02]  /*7170*/  HADD2.F32 R121, -RZ, R3.reuse.H0_H0 ;  /* 0x20000003ff797230 */ /* 0x100fe40000004100 */
[C---:B------:R-:W-:Y:S01]  /*7180*/  FMUL R27, R104.reuse, R27 ;  /* 0x0000001b681b7220 */ /* 0x040fe20000400000 */
[----:B------:R-:W-:Y:S01]  /*7190*/  HADD2.F32 R122, -RZ, R3.H1_H1 ;  /* 0x30000003ff7a7230 */ /* 0x000fe20000004100 */
[----:B------:R-:W-:Y:S01]  /*71a0*/  F2FP.F16.E4M3.UNPACK_B R3, R239 ;  /* 0x000000efff03723e */ /* 0x000fe200020006ff */
[--C-:B------:R-:W-:Y:S02]  /*71b0*/  HADD2.F32 R131, -RZ, R0.reuse.H0_H0 ;  /* 0x20000000ff837230 */ /* 0x100fe40000004100 */
[C---:B------:R-:W-:Y:S01]  /*71c0*/  FMUL R31, R104.reuse, R31 ;  /* 0x0000001f681f7220 */ /* 0x040fe20000400000 */
[----:B------:R-:W-:Y:S02]  /*71d0*/  HADD2.F32 R132, -RZ, R0.H1_H1 ;  /* 0x30000000ff847230 */ /* 0x000fe40000004100 */
[C---:B------:R-:W-:Y:S01]  /*71e0*/  FMUL R0, R104.reuse, R4 ;  /* 0x0000000468007220 */ /* 0x040fe20000400000 */
[--C-:B------:R-:W-:Y:S02]  /*71f0*/  HADD2.F32 R127, -RZ, R2.reuse.H0_H0 ;  /* 0x20000002ff7f7230 */ /* 0x100fe40000004100 */
[C---:B------:R-:W-:Y:S01]  /*7200*/  FMUL R4, R104.reuse, R8 ;  /* 0x0000000868047220 */ /* 0x040fe20000400000 */
[----:B------:R-:W-:Y:S02]  /*7210*/  HADD2.F32 R128, -RZ, R2.H1_H1 ;  /* 0x30000002ff807230 */ /* 0x000fe40000004100 */
[C---:B------:R-:W-:Y:S01]  /*7220*/  FMUL R2, R104.reuse, R5 ;  /* 0x0000000568027220 */ /* 0x040fe20000400000 */
[--C-:B------:R-:W-:Y:S02]  /*7230*/  HADD2.F32 R130, -RZ, R3.reuse.H1_H1 ;  /* 0x30000003ff827230 */ /* 0x100fe40000004100 */
[C---:B------:R-:W-:Y:S01]  /*7240*/  FFMA R0, R175.reuse, R68, R0 ;  /* 0x00000044af007223 */ /* 0x040fe20000000000 */
[----:B------:R-:W-:Y:S02]  /*7250*/  HADD2.F32 R129, -RZ, R3.H0_H0 ;  /* 0x20000003ff817230 */ /* 0x000fe40000004100 */
[C---:B------:R-:W-:Y:S01]  /*7260*/  FMUL R3, R104.reuse, R6 ;  /* 0x0000000668037220 */ /* 0x040fe20000400000 */
[C---:B------:R-:W-:Y:S01]  /*7270*/  FFMA R173, R175.reuse, R69, R2 ;  /* 0x00000045afad7223 */ /* 0x040fe20000000002 */
[C---:B------:R-:W-:Y:S01]  /*7280*/  FMUL R5, R104.reuse, R9 ;  /* 0x0000000968057220 */ /* 0x040fe20000400000 */
[C---:B------:R-:W-:Y:S01]  /*7290*/  FMUL R6, R104.reuse, R10 ;  /* 0x0000000a68067220 */ /* 0x040fe20000400000 */
[C---:B------:R-:W-:Y:S01]  /*72a0*/  FFMA R174, R175.reuse, R70, R3 ;  /* 0x00000046afae7223 */ /* 0x040fe20000000003 */
[C---:B------:R-:W-:Y:S01]  /*72b0*/  FFMA R7, R175.reuse, R71, R7 ;  /* 0x00000047af077223 */ /* 0x040fe20000000007 */
[C---:B------:R-:W-:Y:S01]  /*72c0*/  FFMA R4, R175.reuse, R72, R4 ;  /* 0x00000048af047223 */ /* 0x040fe20000000004 */
[C---:B------:R-:W-:Y:S01]  /*72d0*/  FMUL R8, R104.reuse, R12 ;  /* 0x0000000c68087220 */ /* 0x040fe20000400000 */
[C---:B------:R-:W-:Y:S01]  /*72e0*/  FFMA R5, R175.reuse, R73, R5 ;  /* 0x00000049af057223 */ /* 0x040fe20000000005 */
[C---:B------:R-:W-:Y:S01]  /*72f0*/  FMUL R9, R104.reuse, R13 ;  /* 0x0000000d68097220 */ /* 0x040fe20000400000 */
[C---:B------:R-:W-:Y:S01]  /*7300*/  FFMA R6, R175.reuse, R74, R6 ;  /* 0x0000004aaf067223 */ /* 0x040fe20000000006 */
[C---:B------:R-:W-:Y:S01]  /*7310*/  FMUL R10, R104.reuse, R14 ;  /* 0x0000000e680a7220 */ /* 0x040fe20000400000 */
        /* <DEDUP_REMOVED lines=59> */
[C---:B------:R-:W-:Y:S01]  /*76d0*/  FMUL R47, R104.reuse, R47 ;  /* 0x0000002f682f7220 */ /* 0x040fe20000400000 */
[C---:B------:R-:W-:Y:S01]  /*76e0*/  FFMA R43, R175.reuse, R108, R43 ;  /* 0x0000006caf2b7223 */ /* 0x040fe2000000002b */
[C---:B------:R-:W-:Y:S01]  /*76f0*/  FFMA R40, R175.reuse, R109, R40 ;  /* 0x0000006daf287223 */ /* 0x040fe20000000028 */
[C---:B------:R-:W-:Y:S01]  /*7700*/  FMUL R44, R104.reuse, R48 ;  /* 0x00000030682c7220 */ /* 0x040fe20000400000 */
        /* <DEDUP_REMOVED lines=32> */
[C---:B------:R-:W-:Y:S01]  /*7910*/  FMUL R61, R104.reuse, R65 ;  /* 0x00000041683d7220 */ /* 0x040fe20000400000 */
[C---:B------:R-:W-:Y:S01]  /*7920*/  FFMA R57, R175.reuse, R126, R57 ;  /* 0x0000007eaf397223 */ /* 0x040fe20000000039 */
[C---:B------:R-:W-:Y:S01]  /*7930*/  FMUL R62, R104.reuse, R66 ;  /* 0x00000042683e7220 */ /* 0x040fe20000400000 */
[C---:B------:R-:W-:Y:S01]  /*7940*/  FFMA R58, R175.reuse, R127, R58 ;  /* 0x0000007faf3a7223 */ /* 0x040fe2000000003a */
[C---:B------:R-:W-:Y:S01]  /*7950*/  FFMA R63, R175.reuse, R128, R63 ;  /* 0x00000080af3f7223 */ /* 0x040fe2000000003f */
[----:B------:R-:W-:Y:S01]  /*7960*/  FMUL R67, R104, R67 ;  /* 0x0000004368437220 */ /* 0x000fe20000400000 */
[C---:B------:R-:W-:Y:S01]  /*7970*/  FFMA R60, R175.reuse, R129, R60 ;  /* 0x00000081af3c7223 */ /* 0x040fe2000000003c */
[C---:B------:R-:W-:Y:S01]  /*7980*/  FFMA R61, R175.reuse, R130, R61 ;  /* 0x00000082af3d7223 */ /* 0x040fe2000000003d */
[C---:B------:R-:W-:Y:S01]  /*7990*/  FFMA R62, R175.reuse, R131, R62 ;  /* 0x00000083af3e7223 */ /* 0x040fe2000000003e */
[----:B------:R-:W-:Y:S01]  /*79a0*/  FFMA R67, R175, R132, R67 ;  /* 0x00000084af437223 */ /* 0x000fe20000000043 */
[-C--:B------:R-:W-:Y:S04]  /*79b0*/  FFMA.SAT R2, R0, -R176.reuse, 0.5 ;  /* 0x3f00000000027423 */ /* 0x080fe800000028b0 */
[-C--:B------:R-:W-:Y:S04]  /*79c0*/  FFMA.RM R166, R2, R167.reuse, 12582913 ;  /* 0x4b40000102a67423 */ /* 0x080fe800000040a7 */
[----:B------:R-:W-:Y:S04]  /*79d0*/  FADD R2, R166, -12583039 ;  /* 0xcb40007fa6027421 */ /* 0x000fe80000000000 */
[C---:B------:R-:W-:Y:S04]  /*79e0*/  FFMA R2, R0.reuse, -1.4426950216293334961, -R2 ;  /* 0xbfb8aa3b00027823 */ /* 0x040fe80000000802 */
[----:B------:R-:W-:Y:S01]  /*79f0*/  FFMA R2, R0, -1.925963033500011079e-08, R2 ;  /* 0xb2a5706000027823 */ /* 0x000fe20000000002 */
[-C--:B------:R-:W-:Y:S03]  /*7a00*/  FFMA.SAT R3, R173, -R176.reuse, 0.5 ;  /* 0x3f000000ad037423 */ /* 0x080fe600000028b0 */
[----:B------:R-:W1:Y:S01]  /*7a10*/  MUFU.EX2 R177, R2 ;  /* 0x0000000200b17308 */ /* 0x000e620000000800 */
[-C--:B------:R-:W-:Y:S04]  /*7a20*/  FFMA.RM R165, R3, R167.reuse, 12582913 ;  /* 0x4b40000103a57423 */ /* 0x080fe800000040a7 */
[----:B------:R-:W-:Y:S04]  /*7a30*/  FADD R3, R165, -12583039 ;  /* 0xcb40007fa5037421 */ /* 0x000fe80000000000 */
[C---:B------:R-:W-:Y:S04]  /*7a40*/  FFMA R3, R173.reuse, -1.4426950216293334961, -R3 ;  /* 0xbfb8aa3bad037823 */ /* 0x040fe80000000803 */
[----:B------:R-:W-:Y:S01]  /*7a50*/  FFMA R3, R173, -1.925963033500011079e-08, R3 ;  /* 0xb2a57060ad037823 */ /* 0x000fe20000000003 */
[-C--:B------:R-:W-:Y:S03]  /*7a60*/  FFMA.SAT R64, R174, -R176.reuse, 0.5 ;  /* 0x3f000000ae407423 */ /* 0x080fe600000028b0 */
[----:B------:R-:W2:Y:S01]  /*7a70*/  MUFU.EX2 R178, R3 ;  /* 0x0000000300b27308 */ /* 0x000ea20000000800 */
[-C--:B------:R-:W-:Y:S04]  /*7a80*/  FFMA.RM R164, R64, R167.reuse, 12582913 ;  /* 0x4b40000140a47423 */ /* 0x080fe800000040a7 */
[----:B------:R-:W-:Y:S04]  /*7a90*/  FADD R64, R164, -12583039 ;  /* 0xcb40007fa4407421 */ /* 0x000fe80000000000 */
[C---:B------:R-:W-:Y:S04]  /*7aa0*/  FFMA R64, R174.reuse, -1.4426950216293334961, -R64 ;  /* 0xbfb8aa3bae407823 */ /* 0x040fe80000000840 */
[----:B------:R-:W-:Y:S01]  /*7ab0*/  FFMA R64, R174, -1.925963033500011079e-08, R64 ;  /* 0xb2a57060ae407823 */ /* 0x000fe20000000040 */
[-C--:B------:R-:W-:Y:S03]  /*7ac0*/  FFMA.SAT R65, R7, -R176.reuse, 0.5 ;  /* 0x3f00000007417423 */ /* 0x080fe600000028b0 */
[----:B------:R-:W3:Y:S01]  /*7ad0*/  MUFU.EX2 R179, R64 ;  /* 0x0000004000b37308 */ /* 0x000ee20000000800 */
[-C--:B------:R-:W-:Y:S04]  /*7ae0*/  FFMA.RM R163, R65, R167.reuse, 12582913 ;  /* 0x4b40000141a37423 */ /* 0x080fe800000040a7 */
[----:B------:R-:W-:Y:S04]  /*7af0*/  FADD R65, R163, -12583039 ;  /* 0xcb40007fa3417421 */ /* 0x000fe80000000000 */
[C---:B------:R-:W-:Y:S04]  /*7b00*/  FFMA R65, R7.reuse, -1.4426950216293334961, -R65 ;  /* 0xbfb8aa3b07417823 */ /* 0x040fe80000000841 */
[----:B------:R-:W-:Y:S01]  /*7b10*/  FFMA R65, R7, -1.925963033500011079e-08, R65 ;  /* 0xb2a5706007417823 */ /* 0x000fe20000000041 */
[-C--:B------:R-:W-:Y:S03]  /*7b20*/  FFMA.SAT R66, R4, -R176.reuse, 0.5 ;  /* 0x3f00000004427423 */ /* 0x080fe600000028b0 */
[----:B------:R-:W4:Y:S01]  /*7b30*/  MUFU.EX2 R180, R65 ;  /* 0x0000004100b47308 */ /* 0x000f220000000800 */
[-C--:B------:R-:W-:Y:S04]  /*7b40*/  FFMA.RM R162, R66, R167.reuse, 12582913 ;  /* 0x4b40000142a27423 */ /* 0x080fe800000040a7 */
[----:B------:R-:W-:Y:S04]  /*7b50*/  FADD R66, R162, -12583039 ;  /* 0xcb40007fa2427421 */ /* 0x000fe80000000000 */
[C---:B------:R-:W-:Y:S04]  /*7b60*/  FFMA R66, R4.reuse, -1.4426950216293334961, -R66 ;  /* 0xbfb8aa3b04427823 */ /* 0x040fe80000000842 */
[----:B------:R-:W-:Y:S01]  /*7b70*/  FFMA R66, R4, -1.925963033500011079e-08, R66 ;  /* 0xb2a5706004427823 */ /* 0x000fe20000000042 */
[-C--:B------:R-:W-:Y:S03]  /*7b80*/  FFMA.SAT R68, R5, -R176.reuse, 0.5 ;  /* 0x3f00000005447423 */ /* 0x080fe600000028b0 */
[----:B------:R-:W5:Y:S01]  /*7b90*/  MUFU.EX2 R181, R66 ;  /* 0x0000004200b57308 */ /* 0x000f620000000800 */
        /* <DEDUP_REMOVED lines=10> */
[CC--:B------:R-:W-:Y:S03]  /*7c40*/  FFMA.SAT R70, R11.reuse, -R176.reuse, 0.5 ;  /* 0x3f0000000b467423 */ /* 0x0c0fe600000028b0 */
        /* <DEDUP_REMOVED lines=90> */
[----:B------:R1:W5:Y:S01]  /*81f0*/  MUFU.EX2 R198, R84 ;  /* 0x0000005400c67308 */ /* 0x0003620000000800 */
[-C--:B------:R-:W-:Y:S04]  /*8200*/  FFMA.RM R145, R85, R167.reuse, 12582913 ;  /* 0x4b40000155917423 */ /* 0x080fe800000040a7 */
[----:B------:R-:W-:Y:S04]  /*8210*/  FADD R85, R145, -12583039 ;  /* 0xcb40007f91557421 */ /* 0x000fe80000000000 */
[C---:B------:R-:W-:Y:S04]  /*8220*/  FFMA R85, R22.reuse, -1.4426950216293334961, -R85 ;  /* 0xbfb8aa3b16557823 */ /* 0x040fe80000000855 */
[----:B------:R-:W-:Y:S01]  /*8230*/  FFMA R85, R22, -1.925963033500011079e-08, R85 ;  /* 0xb2a5706016557823 */ /* 0x000fe20000000055 */
[-C--:B------:R-:W-:Y:S03]  /*8240*/  FFMA.SAT R86, R27, -R176.reuse, 0.5 ;  /* 0x3f0000001b567423 */ /* 0x080fe600000028b0 */
[----:B------:R2:W5:Y:S01]  /*8250*/  MUFU.EX2 R199, R85 ;  /* 0x0000005500c77308 */ /* 0x0005620000000800 */
[-C--:B------:R-:W-:Y:S01]  /*8260*/  FFMA.RM R143, R86, R167.reuse, 12582913 ;  /* 0x4b400001568f7423 */ /* 0x080fe200000040a7 */
[----:B-1----:R-:W-:Y:S03]  /*8270*/  SHF.L.U32 R84, R160, 0x17, RZ ;  /* 0x00000017a0547819 */ /* 0x002fe600000006ff */
[----:B------:R-:W-:Y:S04]  /*8280*/  FADD R86, R143, -12583039 ;  /* 0xcb40007f8f567421 */ /* 0x000fe80000000000 */
[C---:B------:R-:W-:Y:S04]  /*8290*/  FFMA R86, R27.reuse, -1.4426950216293334961, -R86 ;  /* 0xbfb8aa3b1b567823 */ /* 0x040fe80000000856 */
[----:B------:R-:W-:Y:S01]  /*82a0*/  FFMA R86, R27, -1.925963033500011079e-08, R86 ;  /* 0xb2a570601b567823 */ /* 0x000fe20000000056 */
[-C--:B------:R-:W-:Y:S03]  /*82b0*/  FFMA.SAT R87, R24, -R176.reuse, 0.5 ;  /* 0x3f00000018577423 */ /* 0x080fe600000028b0 */
[----:B------:R1:W5:Y:S01]  /*82c0*/  MUFU.EX2 R200, R86 ;  /* 0x0000005600c87308 */ /* 0x0003620000000800 */
[-C--:B------:R-:W-:Y:S01]  /*82d0*/  FFMA.RM R142, R87, R167.reuse, 12582913 ;  /* 0x4b400001578e7423 */ /* 0x080fe200000040a7 */
[----:B--2---:R-:W-:Y:S03]  /*82e0*/  SHF.L.U32 R85, R158, 0x17, RZ ;  /* 0x000000179e557819 */ /* 0x004fe600000006ff */
        /* <DEDUP_REMOVED lines=49> */
[C---:B------:R-:W-:Y:S01]  /*8600*/  FADD R94, R135.reuse, -12583039 ;  /* 0xcb40007f875e7421 */ /* 0x040fe20000000000 */
[----:B------:R-:W-:Y:S03]  /*8610*/  SHF.L.U32 R135, R135, 0x17, RZ ;  /* 0x0000001787877819 */ /* 0x000fe600000006ff */
        /* <DEDUP_REMOVED lines=21> */
[C---:B------:R-:W-:Y:S01]  /*8770*/  FADD R97, R106.reuse, -12583039 ;  /* 0xcb40007f6a617421 */ /* 0x040fe20000000000 */
[----:B------:R-:W-:Y:S03]  /*8780*/  SHF.L.U32 R106, R106, 0x17, RZ ;  /* 0x000000176a6a7819 */ /* 0x000fe600000006ff */
[C---:B------:R-:W-:Y:S04]  /*8790*/  FFMA R97, R34.reuse, -1.4426950216293334961, -R97 ;  /* 0xbfb8aa3b22617823 */ /* 0x040fe80000000861 */
[----:B------:R-:W-:Y:S01]  /*87a0*/  FFMA R97, R34, -1.925963033500011079e-08, R97 ;  /* 0xb2a5706022617823 */ /* 0x000fe20000000061 */
[-C--:B------:R-:W-:Y:S03]  /*87b0*/  FFMA.SAT R98, R39, -R176.reuse, 0.5 ;  /* 0x3f00000027627423 */ /* 0x080fe600000028b0 */
[----:B------:R-:W2:Y:S01]  /*87c0*/  MUFU.EX2 R211, R97 ;  /* 0x0000006100d37308 */ /* 0x000ea20000000800 */
[-C--:B------:R-:W-:Y:S01]  /*87d0*/  FFMA.RM R105, R98, R167.reuse, 12582913 ;  /* 0x4b40000162697423 */ /* 0x080fe200000040a7 */
[----:B-1----:R-:W-:Y:S03]  /*87e0*/  SHF.L.U32 R96, R143, 0x17, RZ ;  /* 0x000000178f607819 */ /* 0x002fe600000006ff */
[----:B------:R-:W-:Y:S04]  /*87f0*/  FADD R98, R105, -12583039 ;  /* 0xcb40007f69627421 */ /* 0x000fe80000000000 */
[C---:B------:R-:W-:Y:S04]  /*8800*/  FFMA R98, R39.reuse, -1.4426950216293334961, -R98 ;  /* 0xbfb8aa3b27627823 */ /* 0x040fe80000000862 */
[----:B------:R-:W-:Y:S01]  /*8810*/  FFMA R98, R39, -1.925963033500011079e-08, R98 ;  /* 0xb2a5706027627823 */ /* 0x000fe20000000062 */
[-C--:B------:R-:W-:Y:S03]  /*8820*/  FFMA.SAT R99, R36, -R176.reuse, 0.5 ;  /* 0x3f00000024637423 */ /* 0x080fe600000028b0 */
[----:B------:R1:W2:Y:S01]  /*8830*/  MUFU.EX2 R212, R98 ;  /* 0x0000006200d47308 */ /* 0x0002a20000000800 */
[-C--:B------:R-:W-:Y:S04]  /*8840*/  FFMA.RM R132, R99, R167.reuse, 12582913 ;  /* 0x4b40000163847423 */ /* 0x080fe800000040a7 */
[C---:B------:R-:W-:Y:S01]  /*8850*/  FADD R99, R132.reuse, -12583039 ;  /* 0xcb40007f84637421 */ /* 0x040fe20000000000 */
[----:B------:R-:W-:Y:S03]  /*8860*/  SHF.L.U32 R132, R132, 0x17, RZ ;  /* 0x0000001784847819 */ /* 0x000fe600000006ff */
[C---:B------:R-:W-:Y:S04]  /*8870*/  FFMA R99, R36.reuse, -1.4426950216293334961, -R99 ;  /* 0xbfb8aa3b24637823 */ /* 0x040fe80000000863 */
[----:B------:R-:W-:Y:S01]  /*8880*/  FFMA R99, R36, -1.925963033500011079e-08, R99 ;  /* 0xb2a5706024637823 */ /* 0x000fe20000000063 */
[-C--:B------:R-:W-:Y:S03]  /*8890*/  FFMA.SAT R100, R37, -R176.reuse, 0.5 ;  /* 0x3f00000025647423 */ /* 0x080fe600000028b0 */
[----:B------:R3:W2:Y:S01]  /*88a0*/  MUFU.EX2 R213, R99 ;  /* 0x0000006300d57308 */ /* 0x0006a20000000800 */
[-C--:B------:R-:W-:Y:S01]  /*88b0*/  FFMA.RM R131, R100, R167.reuse, 12582913 ;  /* 0x4b40000164837423 */ /* 0x080fe200000040a7 */
[----:B-1----:R-:W-:Y:S03]  /*88c0*/  SHF.L.U32 R98, R142, 0x17, RZ ;  /* 0x000000178e627819 */ /* 0x002fe600000006ff */
[C---:B------:R-:W-:Y:S01]  /*88d0*/  FADD R100, R131.reuse, -12583039 ;  /* 0xcb40007f83647421 */ /* 0x040fe20000000000 */
[----:B------:R-:W-:Y:S03]  /*88e0*/  SHF.L.U32 R131, R131, 0x17, RZ ;  /* 0x0000001783837819 */ /* 0x000fe600000006ff */
[C---:B------:R-:W-:Y:S04]  /*88f0*/  FFMA R100, R37.reuse, -1.4426950216293334961, -R100 ;  /* 0xbfb8aa3b25647823 */ /* 0x040fe80000000864 */
[----:B------:R-:W-:Y:S01]  /*8900*/  FFMA R100, R37, -1.925963033500011079e-08, R100 ;  /* 0xb2a5706025647823 */ /* 0x000fe20000000064 */
[-C--:B------:R-:W-:Y:S03]  /*8910*/  FFMA.SAT R101, R38, -R176.reuse, 0.5 ;  /* 0x3f00000026657423 */ /* 0x080fe600000028b0 */
[----:B------:R1:W2:Y:S01]  /*8920*/  MUFU.EX2 R214, R100 ;  /* 0x0000006400d67308 */ /* 0x0002a20000000800 */
[-C--:B------:R-:W-:Y:S01]  /*8930*/  FFMA.RM R108, R101, R167.reuse, 12582913 ;  /* 0x4b400001656c7423 */ /* 0x080fe200000040a7 */
[----:B---3--:R-:W-:Y:S03]  /*8940*/  SHF.L.U32 R99, R141, 0x17, RZ ;  /* 0x000000178d637819 */ /* 0x008fe600000006ff */
        /* <DEDUP_REMOVED lines=8> */
[----:B------:R-:W-:Y:S04]  /*89d0*/  FADD R102, R107, -12583039 ;  /* 0xcb40007f6b667421 */ /* 0x000fe80000000000 */
[C---:B------:R-:W-:Y:S04]  /*89e0*/  FFMA R102, R43.reuse, -1.4426950216293334961, -R102 ;  /* 0xbfb8aa3b2b667823 */ /* 0x040fe80000000866 */
[----:B------:R-:W-:Y:S01]  /*89f0*/  FFMA R102, R43, -1.925963033500011079e-08, R102 ;  /* 0xb2a570602b667823 */ /* 0x000fe20000000066 */
[-C--:B------:R-:W-:Y:S03]  /*8a00*/  FFMA.SAT R103, R40, -R176.reuse, 0.5 ;  /* 0x3f00000028677423 */ /* 0x080fe600000028b0 */
[----:B------:R1:W2:Y:S01]  /*8a10*/  MUFU.EX2 R216, R102 ;  /* 0x0000006600d87308 */ /* 0x0002a20000000800 */
[-C--:B------:R-:W-:Y:S01]  /*8a20*/  FFMA.RM R109, R103, R167.reuse, 12582913 ;  /* 0x4b400001676d7423 */ /* 0x080fe200000040a7 */
[----:B---3--:R-:W-:Y:S03]  /*8a30*/  SHF.L.U32 R101, R138, 0x17, RZ ;  /* 0x000000178a657819 */ /* 0x008fe600000006ff */
[----:B------:R-:W-:Y:S04]  /*8a40*/  FADD R103, R109, -12583039 ;  /* 0xcb40007f6d677421 */ /* 0x000fe80000000000 */
        /* <DEDUP_REMOVED lines=11> */
[----:B------:R-:W1:Y:S01]  /*8b00*/  MUFU.EX2 R218, R2 ;  /* 0x0000000200da7308 */ /* 0x000e620000000800 */
[-C--:B------:R-:W-:Y:S01]  /*8b10*/  FFMA.RM R118, R3, R167.reuse, 12582913 ;  /* 0x4b40000103767423 */ /* 0x080fe200000040a7 */
[----:B---3--:R-:W-:Y:S03]  /*8b20*/  SHF.L.U32 R103, R136, 0x17, RZ ;  /* 0x0000001788677819 */ /* 0x008fe600000006ff */
[C---:B------:R-:W-:Y:S01]  /*8b30*/  FADD R3, R118.reuse, -12583039 ;  /* 0xcb40007f76037421 */ /* 0x040fe20000000000 */
[----:B------:R-:W-:Y:S03]  /*8b40*/  SHF.L.U32 R118, R118, 0x17, RZ ;  /* 0x0000001776767819 */ /* 0x000fe600000006ff */
[C---:B------:R-:W-:Y:S04]  /*8b50*/  FFMA R3, R42.reuse, -1.4426950216293334961, -R3 ;  /* 0xbfb8aa3b2a037823 */ /* 0x040fe80000000803 */
[----:B------:R-:W-:Y:S01]  /*8b60*/  FFMA R3, R42, -1.925963033500011079e-08, R3 ;  /* 0xb2a570602a037823 */ /* 0x000fe20000000003 */
[CC--:B------:R-:W-:Y:S03]  /*8b70*/  FFMA.SAT R64, R47.reuse, -R176.reuse, 0.5 ;  /* 0x3f0000002f407423 */ /* 0x0c0fe600000028b0 */
[----:B------:R-:W3:Y:S01]  /*8b80*/  MUFU.EX2 R219, R3 ;  /* 0x0000000300db7308 */ /* 0x000ee20000000800 */
[-C--:B------:R-:W-:Y:S04]  /*8b90*/  FFMA.RM R110, R64, R167.reuse, 12582913 ;  /* 0x4b400001406e7423 */ /* 0x080fe800000040a7 */
[----:B------:R-:W-:Y:S04]  /*8ba0*/  FADD R64, R110, -12583039 ;  /* 0xcb40007f6e407421 */ /* 0x000fe80000000000 */
        /* <DEDUP_REMOVED lines=8> */
[-C--:B------:R-:W-:Y:S03]  /*8c30*/  FFMA.SAT R66, R45, -R176.reuse, 0.5 ;  /* 0x3f0000002d427423 */ /* 0x080fe600000028b0 */
[----:B------:R4:W3:Y:S01]  /*8c40*/  MUFU.EX2 R221, R65 ;  /* 0x0000004100dd7308 */ /* 0x0008e20000000800 */
[-C--:B------:R-:W-:Y:S04]  /*8c50*/  FFMA.RM R113, R66, R167.reuse, 12582913 ;  /* 0x4b40000142717423 */ /* 0x080fe800000040a7 */
[----:B------:R-:W-:Y:S04]  /*8c60*/  FADD R66, R113, -12583039 ;  /* 0xcb40007f71427421 */ /* 0x000fe80000000000 */
[C---:B------:R-:W-:Y:S04]  /*8c70*/  FFMA R66, R45.reuse, -1.4426950216293334961, -R66 ;  /* 0xbfb8aa3b2d427823 */ /* 0x040fe80000000842 */
[----:B------:R-:W-:Y:S01]  /*8c80*/  FFMA R66, R45, -1.925963033500011079e-08, R66 ;  /* 0xb2a570602d427823 */ /* 0x000fe20000000042 */
[-C--:B------:R-:W-:Y:S01]  /*8c90*/  FFMA.SAT R68, R46, -R176.reuse, 0.5 ;  /* 0x3f0000002e447423 */ /* 0x080fe200000028b0 */
[----:B----4-:R-:W-:Y:S03]  /*8ca0*/  @P6 IADD3 R65, PT, PT, R168, 0x1, RZ ;  /* 0x00000001a8416810 */ /* 0x010fe60007ffe0ff */
[-C--:B------:R-:W-:Y:S01]  /*8cb0*/  FFMA.RM R114, R68, R167.reuse, 12582913 ;  /* 0x4b40000144727423 */ /* 0x080fe200000040a7 */
[C---:B------:R-:W-:Y:S03]  /*8cc0*/  @P6 ISETP.NE.AND P0, PT, R65.reuse, 0x4, PT ;  /* 0x000000044100680c */ /* 0x040fe60003f05270 */
[----:B------:R-:W-:Y:S01]  /*8cd0*/  FADD R68, R114, -12583039 ;  /* 0xcb40007f72447421 */ /* 0x000fe20000000000 */
[----:B------:R-:W-:Y:S03]  /*8ce0*/  @P6 SEL R168, R65, RZ, P0 ;  /* 0x000000ff41a86207 */ /* 0x000fe60000000000 */
[----:B------:R-:W-:Y:S01]  /*8cf0*/  FFMA R68, R46, -1.4426950216293334961, -R68 ;  /* 0xbfb8aa3b2e447823 */ /* 0x000fe20000000844 */
[----:B------:R-:W-:Y:S03]  /*8d00*/  SHF.L.U32 R65, R166, 0x17, RZ ;  /* 0x00000017a6417819 */ /* 0x000fe600000006ff */
[----:B------:R-:W-:Y:S01]  /*8d10*/  FFMA R68, R46, -1.925963033500011079e-08, R68 ;  /* 0xb2a570602e447823 */ /* 0x000fe20000000044 */
[-C--:B------:R-:W-:Y:S03]  /*8d20*/  FFMA.SAT R69, R51, -R176.reuse, 0.5 ;  /* 0x3f00000033457423 */ /* 0x080fe600000028b0 */
[----:B------:R4:W-:Y:S01]  /*8d30*/  MUFU.EX2 R166, R68 ;  /* 0x0000004400a67308 */ /* 0x0009e20000000800 */
[-C--:B------:R-:W-:Y:S04]  /*8d40*/  FFMA.RM R117, R69, R167.reuse, 12582913 ;  /* 0x4b40000145757423 */ /* 0x080fe800000040a7 */
[C---:B------:R-:W-:Y:S01]  /*8d50*/  FADD R69, R117.reuse, -12583039 ;  /* 0xcb40007f75457421 */ /* 0x040fe20000000000 */
[----:B------:R-:W-:Y:S03]  /*8d60*/  SHF.L.U32 R117, R117, 0x17, RZ ;  /* 0x0000001775757819 */ /* 0x000fe600000006ff */
[C---:B------:R-:W-:Y:S04]  /*8d70*/  FFMA R69, R51.reuse, -1.4426950216293334961, -R69 ;  /* 0xbfb8aa3b33457823 */ /* 0x040fe80000000845 */
[----:B------:R-:W-:Y:S01]  /*8d80*/  FFMA R69, R51, -1.925963033500011079e-08, R69 ;  /* 0xb2a5706033457823 */ /* 0x000fe20000000045 */
[-C--:B------:R-:W-:Y:S01]  /*8d90*/  FFMA.SAT R70, R48, -R176.reuse, 0.5 ;  /* 0x3f00000030467423 */ /* 0x080fe200000028b0 */
[----:B----4-:R-:W-:Y:S03]  /*8da0*/  SHF.L.U32 R68, R164, 0x17, RZ ;  /* 0x00000017a4447819 */ /* 0x010fe600000006ff */
[-C--:B------:R-:W-:Y:S04]  /*8db0*/  FFMA.RM R116, R70, R167.reuse, 12582913 ;  /* 0x4b40000146747423 */ /* 0x080fe800000040a7 */
[----:B------:R-:W-:Y:S04]  /*8dc0*/  FADD R70, R116, -12583039 ;  /* 0xcb40007f74467421 */ /* 0x000fe80000000000 */
[C---:B------:R-:W-:Y:S04]  /*8dd0*/  FFMA R70, R48.reuse, -1.4426950216293334961, -R70 ;  /* 0xbfb8aa3b30467823 */ /* 0x040fe80000000846 */
[----:B------:R-:W-:Y:S01]  /*8de0*/  FFMA R70, R48, -1.925963033500011079e-08, R70 ;  /* 0xb2a5706030467823 */ /* 0x000fe20000000046 */
[-C--:B------:R-:W-:Y:S04]  /*8df0*/  FFMA.SAT R71, R49, -R176.reuse, 0.5 ;  /* 0x3f00000031477423 */ /* 0x080fe800000028b0 */
[-C--:B------:R-:W-:Y:S04]  /*8e00*/  FFMA.RM R115, R71, R167.reuse, 12582913 ;  /* 0x4b40000147737423 */ /* 0x080fe800000040a7 */
[----:B------:R-:W-:Y:S04]  /*8e10*/  FADD R71, R115, -12583039 ;  /* 0xcb40007f73477421 */ /* 0x000fe80000000000 */
[C---:B------:R-:W-:Y:S04]  /*8e20*/  FFMA R71, R49.reuse, -1.4426950216293334961, -R71 ;  /* 0xbfb8aa3b31477823 */ /* 0x040fe80000000847 */
[----:B------:R-:W-:Y:S01]  /*8e30*/  FFMA R71, R49, -1.925963033500011079e-08, R71 ;  /* 0xb2a5706031477823 */ /* 0x000fe20000000047 */
[-C--:B------:R-:W-:Y:S03]  /*8e40*/  FFMA.SAT R72, R50, -R176.reuse, 0.5 ;  /* 0x3f00000032487423 */ /* 0x080fe600000028b0 */
[----:B------:R-:W-:Y:S01]  /*8e50*/  MUFU.EX2 R158, R71 ;  /* 0x00000047009e7308 */ /* 0x000fe20000000800 */
[-C--:B------:R-:W-:Y:S04]  /*8e60*/  FFMA.RM R122, R72, R167.reuse, 12582913 ;  /* 0x4b400001487a7423 */ /* 0x080fe800000040a7 */
[----:B------:R-:W-:Y:S04]  /*8e70*/  FADD R72, R122, -12583039 ;  /* 0xcb40007f7a487421 */ /* 0x000fe80000000000 */
[C---:B------:R-:W-:Y:S04]  /*8e80*/  FFMA R72, R50.reuse, -1.4426950216293334961, -R72 ;  /* 0xbfb8aa3b32487823 */ /* 0x040fe80000000848 */
[----:B------:R-:W-:Y:S01]  /*8e90*/  FFMA R72, R50, -1.925963033500011079e-08, R72 ;  /* 0xb2a5706032487823 */ /* 0x000fe20000000048 */
[-C--:B------:R-:W-:Y:S03]  /*8ea0*/  FFMA.SAT R73, R55, -R176.reuse, 0.5 ;  /* 0x3f00000037497423 */ /* 0x080fe600000028b0 */
[----:B------:R-:W-:Y:S01]  /*8eb0*/  MUFU.EX2 R155, R72 ;  /* 0x00000048009b7308 */ /* 0x000fe20000000800 */
[-C--:B------:R-:W-:Y:S04]  /*8ec0*/  FFMA.RM R121, R73, R167.reuse, 12582913 ;  /* 0x4b40000149797423 */ /* 0x080fe800000040a7 */
[C---:B------:R-:W-:Y:S01]  /*8ed0*/  FADD R73, R121.reuse, -12583039 ;  /* 0xcb40007f79497421 */ /* 0x040fe20000000000 */
[----:B------:R-:W-:Y:S03]  /*8ee0*/  SHF.L.U32 R121, R121, 0x17, RZ ;  /* 0x0000001779797819 */ /* 0x000fe600000006ff */
        /* <DEDUP_REMOVED lines=55> */
[----:B------:R-:W-:Y:S01]  /*9260*/  FFMA.RM R112, R83, R167, 12582913 ;  /* 0x4b40000153707423 */ /* 0x000fe200000040a7 */
[----:B------:R-:W-:Y:S03]  /*9270*/  @P6 SEL R83, RZ, 0x1, P0 ;  /* 0x00000001ff536807 */ /* 0x000fe60000000000 */
[----:B------:R-:W-:Y:S01]  /*9280*/  FADD R2, R112, -12583039 ;  /* 0xcb40007f70027421 */ /* 0x000fe20000000000 */
[----:B------:R-:W-:Y:S03]  /*9290*/  @P6 LOP3.LUT R245, R245, R83, RZ, 0x3c, !PT ;  /* 0x00000053f5f56212 */ /* 0x000fe600078e3cff */
[C---:B------:R-:W-:Y:S04]  /*92a0*/  FFMA R2, R61.reuse, -1.4426950216293334961, -R2 ;  /* 0xbfb8aa3b3d027823 */ /* 0x040fe80000000802 */
[----:B------:R-:W-:Y:S01]  /*92b0*/  FFMA R2, R61, -1.925963033500011079e-08, R2 ;  /* 0xb2a570603d027823 */ /* 0x000fe20000000002 */
[CC--:B------:R-:W-:Y:S03]  /*92c0*/  FFMA.SAT R3, R62.reuse, -R176.reuse, 0.5 ;  /* 0x3f0000003e037423 */ /* 0x0c0fe600000028b0 */
[----:B------:R4:W-:Y:S01]  /*92d0*/  MUFU.EX2 R137, R2 ;  /* 0x0000000200897308 */ /* 0x0009e20000000800 */
[-C--:B------:R-:W-:Y:S04]  /*92e0*/  FFMA.RM R97, R3, R167.reuse, 12582913 ;  /* 0x4b40000103617423 */ /* 0x080fe800000040a7 */
[----:B------:R-:W-:Y:S04]  /*92f0*/  FADD R3, R97, -12583039 ;  /* 0xcb40007f61037421 */ /* 0x000fe80000000000 */
[C---:B------:R-:W-:Y:S04]  /*9300*/  FFMA R3, R62.reuse, -1.4426950216293334961, -R3 ;  /* 0xbfb8aa3b3e037823 */ /* 0x040fe80000000803 */
[----:B------:R-:W-:Y:S01]  /*9310*/  FFMA R3, R62, -1.925963033500011079e-08, R3 ;  /* 0xb2a570603e037823 */ /* 0x000fe20000000003 */
[----:B------:R-:W-:Y:S02]  /*9320*/  FFMA.SAT R64, R67, -R176, 0.5 ;  /* 0x3f00000043407423 */ /* 0x000fe400000028b0 */
[----:B------:R5:W3:Y:S01]  /*9330*/  MUFU.EX2 R176, R66 ;  /* 0x0000004200b07308 */ /* 0x000ae20000000800 */
[----:B----4-:R-:W-:Y:S01]  /*9340*/  SHF.L.U32 R2, R122, 0x17, RZ ;  /* 0x000000177a027819 */ /* 0x010fe200000006ff */
[----:B------:R-:W-:Y:S01]  /*9350*/  FFMA.RM R167, R64, R167, 12582913 ;  /* 0x4b40000140a77423 */ /* 0x000fe200000040a7 */
[----:B------:R-:W-:Y:S03]  /*9360*/  SHF.L.U32 R122, R120, 0x17, RZ ;  /* 0x00000017787a7819 */ /* 0x000fe600000006ff */
[----:B------:R-:W-:Y:S04]  /*9370*/  FADD R64, R167, -12583039 ;  /* 0xcb40007fa7407421 */ /* 0x000fe80000000000 */
[C---:B------:R-:W-:Y:S04]  /*9380*/  FFMA R64, R67.reuse, -1.4426950216293334961, -R64 ;  /* 0xbfb8aa3b43407823 */ /* 0x040fe80000000840 */
[----:B------:R-:W-:Y:S01]  /*9390*/  FFMA R64, R67, -1.925963033500011079e-08, R64 ;  /* 0xb2a5706043407823 */ /* 0x000fe20000000040 */
[----:B------:R-:W-:Y:S01]  /*93a0*/  FFMA R65, R177, R65, 1 ;  /* 0x3f800000b1417423 */ /* 0x000fe20000000041 */
[----:B-----5:R-:W-:Y:S04]  /*93b0*/  @P6 IADD3 R66, PT, PT, R223, 0x170, RZ ;  /* 0x00000170df426810 */ /* 0x020fe80007ffe0ff */
[----:B------:R-:W-:Y:S02]  /*93c0*/  @P6 LOP3.LUT R83, R66, 0xfefffff8, RZ, 0xc0, !PT ;  /* 0xfefffff842536812 */ /* 0x000fe400078ec0ff */
[----:B------:R-:W-:Y:S02]  /*93d0*/  SHF.L.U32 R66, R165, 0x17, RZ ;  /* 0x00000017a5427819 */ /* 0x000fe400000006ff */
[----:B------:R4:W5:Y:S01]  /*93e0*/  MUFU.EX2 R165, R69 ;  /* 0x0000004500a57308 */ /* 0x0009620000000800 */
[----:B------:R2:W-:Y:S02]  /*93f0*/  @P6 SYNCS.ARRIVE.TRANS64.RED.A1T0 RZ, [R83+URZ], RZ ;  /* 0x000000ff53ff69a7 */ /* 0x0005e400081004ff */
[----:B------:R-:W-:Y:S01]  /*9400*/  FFMA R66, R178, R66, 1 ;  /* 0x3f800000b2427423 */ /* 0x000fe20000000042 */
[----:B------:R-:W-:Y:S01]  /*9410*/  FFMA R68, R179, R68, 1 ;  /* 0x3f800000b3447423 */ /* 0x000fe20000000044 */
[----:B----4-:R-:W-:Y:S04]  /*9420*/  IADD3 R69, PT, PT, R65, 0x1800000, RZ ;  /* 0x0180000041457810 */ /* 0x010fe80007ffe0ff */
[----:B--2---:R-:W-:Y:S02]  /*9430*/  LOP3.LUT R83, R69, 0x7f800000, RZ, 0xc0, !PT ;  /* 0x7f80000045537812 */ /* 0x004fe400078ec0ff */
[----:B------:R-:W-:Y:S02]  /*9440*/  SHF.L.U32 R69, R163, 0x17, RZ ;  /* 0x00000017a3457819 */ /* 0x000fe400000006ff */
[----:B------:R2:W4:Y:S01]  /*9450*/  MUFU.EX2 R163, R70 ;  /* 0x0000004600a37308 */ /* 0x0005220000000800 */
[----:B------:R-:W-:Y:S02]  /*9460*/  ISETP.GT.U32.AND P0, PT, R83, 0x1ffffff, PT ;  /* 0x01ffffff5300780c */ /* 0x000fe40003f04070 */
[----:B------:R-:W-:Y:S01]  /*9470*/  SHF.L.U32 R83, R161, 0x17, RZ ;  /* 0x00000017a1537819 */ /* 0x000fe200000006ff */
[----:B------:R-:W-:Y:S01]  /*9480*/  FFMA R69, R180, R69, 1 ;  /* 0x3f800000b4457423 */ /* 0x000fe20000000045 */
[----:B--2---:R-:W-:Y:S05]  /*9490*/  SHF.L.U32 R70, R162, 0x17, RZ ;  /* 0x00000017a2467819 */ /* 0x004fea00000006ff */
[----:B------:R-:W-:Y:S01]  /*94a0*/  FFMA R70, R181, R70, 1 ;  /* 0x3f800000b5467423 */ /* 0x000fe20000000046 */
[----:B------:R-:W-:Y:S01]  /*94b0*/  FFMA R71, R182, R83, 1 ;  /* 0x3f800000b6477423 */ /* 0x000fe20000000053 */
[----:B------:R-:W-:Y:S01]  /*94c0*/  FFMA R83, R183, R84, 1 ;  /* 0x3f800000b7537423 */ /* 0x000fe20000000054 */
[----:B------:R-:W-:Y:S01]  /*94d0*/  FFMA R84, R184, R85, 1 ;  /* 0x3f800000b8547423 */ /* 0x000fe20000000055 */
[----:B------:R-:W-:Y:S05]  /*94e0*/  SHF.L.U32 R85, R159, 0x17, RZ ;  /* 0x000000179f557819 */ /* 0x000fea00000006ff */
[----:B------:R-:W-:Y:S01]  /*94f0*/  FFMA R72, R185, R85, 1 ;  /* 0x3f800000b9487423 */ /* 0x000fe20000000055 */
[----:B------:R-:W-:Y:S01]  /*9500*/  FFMA R85, R186, R86, 1 ;  /* 0x3f800000ba557423 */ /* 0x000fe20000000056 */
[----:B------:R-:W-:Y:S01]  /*9510*/  FFMA R86, R187, R87, 1 ;  /* 0x3f800000bb567423 */ /* 0x000fe20000000057 */
[----:B------:R-:W-:Y:S01]  /*9520*/  FFMA R87, R188, R88, 1 ;  /* 0x3f800000bc577423 */ /* 0x000fe20000000058 */
[----:B------:R-:W-:Y:S01]  /*9530*/  SHF.L.U32 R88, R153, 0x17, RZ ;  /* 0x0000001799587819 */ /* 0x000fe200000006ff */
[----:B------:R-:W-:Y:S04]  /*9540*/  FFMA R73, R189, R89, 1 ;  /* 0x3f800000bd497423 */ /* 0x000fe80000000059 */
[----:B------:R-:W-:Y:S01]  /*9550*/  FFMA R88, R190, R88, 1 ;  /* 0x3f800000be587423 */ /* 0x000fe20000000058 */
[----:B------:R-:W-:Y:S01]  /*9560*/  FFMA R89, R191, R90, 1 ;  /* 0x3f800000bf597423 */ /* 0x000fe2000000005a */
[----:B------:R-:W-:Y:S01]  /*9570*/  FFMA R90, R192, R91, 1 ;  /* 0x3f800000c05a7423 */ /* 0x000fe2000000005b */
[----:B------:R-:W-:Y:S01]  /*9580*/  FFMA R74, R193, R92, 1 ;  /* 0x3f800000c14a7423 */ /* 0x000fe2000000005c */
[----:B------:R-:W-:Y:S01]  /*9590*/  SHF.L.U32 R92, R148, 0x17, RZ ;  /* 0x00000017945c7819 */ /* 0x000fe200000006ff */
[----:B------:R-:W-:Y:S01]  /*95a0*/  FFMA R91, R194, R93, 1 ;  /* 0x3f800000c25b7423 */ /* 0x000fe2000000005d */
[----:B------:R-:W-:Y:S03]  /*95b0*/  SHF.L.U32 R93, R147, 0x17, RZ ;  /* 0x00000017935d7819 */ /* 0x000fe600000006ff */
[----:B------:R-:W-:Y:S02]  /*95c0*/  FFMA R92, R195, R92, 1 ;  /* 0x3f800000c35c7423 */ /* 0x000fe4000000005c */
        /* <DEDUP_REMOVED lines=14> */
[----:B------:R-:W-:Y:S01]  /*96b0*/  FFMA R102, R208, R135, 1 ;  /* 0x3f800000d0667423 */ /* 0x000fe20000000087 */
[----:B------:R-:W-:Y:S01]  /*96c0*/  SHF.L.U32 R103, R134, 0x17, RZ ;  /* 0x0000001786677819 */ /* 0x000fe200000006ff */
[----:B------:R2:W4:Y:S01]  /*96d0*/  MUFU.EX2 R135, R79 ;  /* 0x0000004f00877308 */ /* 0x0005220000000800 */
[----:B------:R-:W-:Y:S03]  /*96e0*/  SHF.L.U32 R134, R105, 0x17, RZ ;  /* 0x0000001769867819 */ /* 0x000fe600000006ff */
[----:B------:R-:W-:Y:S01]  /*96f0*/  FFMA R103, R209, R103, 1 ;  /* 0x3f800000d1677423 */ /* 0x000fe20000000067 */
[----:B--2---:R-:W-:Y:S01]  /*9700*/  FFMA R79, R210, R133, 1 ;  /* 0x3f800000d24f7423 */ /* 0x004fe20000000085 */
[----:B------:R-:W-:Y:S01]  /*9710*/  FFMA R105, R211, R106, 1 ;  /* 0x3f800000d3697423 */ /* 0x000fe2000000006a */
[----:B------:R-:W-:Y:S01]  /*9720*/  FFMA R106, R212, R134, 1 ;  /* 0x3f800000d46a7423 */ /* 0x000fe20000000086 */
[----:B------:R-:W-:Y:S02]  /*9730*/  SHF.L.U32 R133, R107, 0x17, RZ ;  /* 0x000000176b857819 */ /* 0x000fe400000006ff */
[----:B------:R2:W4:Y:S02]  /*9740*/  MUFU.EX2 R134, R80 ;  /* 0x0000005000867308 */ /* 0x0005240000000800 */
[----:B--2---:R-:W-:Y:S01]  /*9750*/  FFMA R80, R213, R132, 1 ;  /* 0x3f800000d5507423 */ /* 0x004fe20000000084 */
[----:B------:R-:W-:Y:S01]  /*9760*/  FFMA R107, R214, R131, 1 ;  /* 0x3f800000d66b7423 */ /* 0x000fe20000000083 */
[----:B------:R-:W-:Y:S06]  /*9770*/  SHF.L.U32 R131, R109, 0x17, RZ ;  /* 0x000000176d837819 */ /* 0x000fec00000006ff */
[----:B------:R2:W4:Y:S01]  /*9780*/  MUFU.EX2 R132, R81 ;  /* 0x0000005100847308 */ /* 0x0005220000000800 */
[----:B------:R-:W-:Y:S01]  /*9790*/  FFMA R108, R215, R108, 1 ;  /* 0x3f800000d76c7423 */ /* 0x000fe2000000006c */
[----:B------:R-:W-:Y:S08]  /*97a0*/  FFMA R109, R216, R133, 1 ;  /* 0x3f800000d86d7423 */ /* 0x000ff00000000085 */
[----:B------:R5:W4:Y:S01]  /*97b0*/  MUFU.EX2 R133, R82 ;  /* 0x0000005200857308 */ /* 0x000b220000000800 */
[----:B--2---:R-:W-:Y:S01]  /*97c0*/  FFMA R81, R217, R131, 1 ;  /* 0x3f800000d9517423 */ /* 0x004fe20000000083 */
[----:B------:R-:W-:Y:S01]  /*97d0*/  SHF.L.U32 R131, R110, 0x17, RZ ;  /* 0x000000176e837819 */ /* 0x000fe200000006ff */
[----:B-1----:R-:W-:Y:S01]  /*97e0*/  FFMA R110, R218, R130, 1 ;  /* 0x3f800000da6e7423 */ /* 0x002fe20000000082 */
[----:B------:R-:W-:Y:S01]  /*97f0*/  SHF.L.U32 R130, R111, 0x17, RZ ;  /* 0x000000176f827819 */ /* 0x000fe200000006ff */
[----:B---3--:R-:W-:Y:S01]  /*9800*/  FFMA R111, R219, R118, 1 ;  /* 0x3f800000db6f7423 */ /* 0x008fe20000000076 */
[----:B------:R-:W-:Y:S01]  /*9810*/  SHF.L.U32 R118, R113, 0x17, RZ ;  /* 0x0000001771767819 */ /* 0x000fe200000006ff */
[----:B------:R-:W-:Y:S01]  /*9820*/  FFMA R113, R220, R131, 1 ;  /* 0x3f800000dc717423 */ /* 0x000fe20000000083 */
[----:B------:R-:W-:Y:S01]  /*9830*/  SHF.L.U32 R131, R115, 0x17, RZ ;  /* 0x0000001773837819 */ /* 0x000fe200000006ff */
[----:B-----5:R-:W-:Y:S01]  /*9840*/  FFMA R82, R221, R130, 1 ;  /* 0x3f800000dd527423 */ /* 0x020fe20000000082 */
[----:B------:R-:W-:Y:S01]  /*9850*/  SHF.L.U32 R130, R114, 0x17, RZ ;  /* 0x0000001772827819 */ /* 0x000fe200000006ff */
[----:B------:R-:W-:Y:S01]  /*9860*/  FFMA R114, R176, R118, 1 ;  /* 0x3f800000b0727423 */ /* 0x000fe20000000076 */
[----:B------:R-:W-:Y:S03]  /*9870*/  SHF.L.U32 R118, R116, 0x17, RZ ;  /* 0x0000001774767819 */ /* 0x000fe600000006ff */
[----:B------:R-:W-:Y:S01]  /*9880*/  FFMA R115, R166, R130, 1 ;  /* 0x3f800000a6737423 */ /* 0x000fe20000000082 */
[----:B------:R-:W-:Y:S01]  /*9890*/  SHF.L.U32 R130, R119, 0x17, RZ ;  /* 0x0000001777827819 */ /* 0x000fe200000006ff */
[----:B------:R-:W-:Y:S01]  /*98a0*/  FFMA R116, R165, R117, 1 ;  /* 0x3f800000a5747423 */ /* 0x000fe20000000075 */
[----:B----4-:R-:W-:Y:S01]  /*98b0*/  FFMA R117, R163, R118, 1 ;  /* 0x3f800000a3757423 */ /* 0x010fe20000000076 */
[----:B------:R-:W-:Y:S01]  /*98c0*/  FFMA R118, R158, R131, 1 ;  /* 0x3f8000009e767423 */ /* 0x000fe20000000083 */
[----:B------:R-:W-:Y:S01]  /*98d0*/  FFMA R119, R155, R2, 1 ;  /* 0x3f8000009b777423 */ /* 0x000fe20000000002 */
[----:B------:R-:W-:Y:S01]  /*98e0*/  SHF.L.U32 R2, R129, 0x17, RZ ;  /* 0x0000001781027819 */ /* 0x000fe200000006ff */
[----:B------:R1:W2:Y:S01]  /*98f0*/  MUFU.EX2 R131, R3 ;  /* 0x0000000300837308 */ /* 0x0002a20000000800 */
[----:B------:R-:W-:Y:S01]  /*9900*/  SHF.L.U32 R129, R123, 0x17, RZ ;  /* 0x000000177b817819 */ /* 0x000fe200000006ff */
[----:B------:R-:W-:Y:S01]  /*9910*/  FFMA R120, R152, R121, 1 ;  /* 0x3f80000098787423 */ /* 0x000fe20000000079 */
[----:B------:R-:W-:Y:S01]  /*9920*/  FFMA R121, R149, R122, 1 ;  /* 0x3f80000095797423 */ /* 0x000fe2000000007a */
[----:B------:R-:W-:Y:S06]  /*9930*/  FFMA R122, R144, R130, 1 ;  /* 0x3f800000907a7423 */ /* 0x000fec0000000082 */
[----:B------:R3:W4:Y:S01]  /*9940*/  MUFU.EX2 R130, R64 ;  /* 0x0000004000827308 */ /* 0x0007220000000800 */
[----:B-1----:R-:W-:Y:S02]  /*9950*/  SHF.L.U32 R3, R127, 0x17, RZ ;  /* 0x000000177f037819 */ /* 0x002fe400000006ff */
[----:B------:R-:W-:Y:S01]  /*9960*/  SHF.L.U32 R127, R124, 0x17, RZ ;  /* 0x000000177c7f7819 */ /* 0x000fe200000006ff */
[----:B---3--:R-:W-:Y:S01]  /*9970*/  FFMA R64, R141, R2, 1 ;  /* 0x3f8000008d407423 */ /* 0x008fe20000000002 */
[----:B------:R-:W-:Y:S01]  /*9980*/  SHF.L.U32 R2, R128, 0x17, RZ ;  /* 0x0000001780027819 */ /* 0x000fe200000006ff */
[----:B------:R-:W-:Y:S01]  /*9990*/  FFMA R123, R138, R3, 1 ;  /* 0x3f8000008a7b7423 */ /* 0x000fe20000000003 */
[----:B------:R-:W-:Y:S01]  /*99a0*/  FFMA R124, R136, R126, 1 ;  /* 0x3f800000887c7423 */ /* 0x000fe2000000007e */
[----:B------:R-:W-:Y:S01]  /*99b0*/  SHF.L.U32 R3, R125, 0x17, RZ ;  /* 0x000000177d037819 */ /* 0x000fe200000006ff */
[----:B------:R-:W-:Y:S01]  /*99c0*/  FFMA R126, R135, R127, 1 ;  /* 0x3f800000877e7423 */ /* 0x000fe2000000007f */
[----:B------:R-:W-:Y:S01]  /*99d0*/  SHF.L.U32 R125, R112, 0x17, RZ ;  /* 0x00000017707d7819 */ /* 0x000fe200000006ff */
[----:B------:R-:W-:Y:S01]  /*99e0*/  FFMA R127, R134, R129, 1 ;  /* 0x3f800000867f7423 */ /* 0x000fe20000000081 */
[----:B------:R-:W-:Y:S01]  /*99f0*/  SHF.L.U32 R128, R97, 0x17, RZ ;  /* 0x0000001761807819 */ /* 0x000fe200000006ff */
[----:B------:R-:W-:Y:S01]  /*9a00*/  FFMA R97, R132, R2, 1 ;  /* 0x3f80000084617423 */ /* 0x000fe20000000002 */
[----:B------:R-:W-:Y:S01]  /*9a10*/  SHF.L.U32 R129, R167, 0x17, RZ ;  /* 0x00000017a7817819 */ /* 0x000fe200000006ff */
[----:B------:R-:W-:Y:S01]  /*9a20*/  FFMA R112, R133, R3, 1 ;  /* 0x3f80000085707423 */ /* 0x000fe20000000003 */
[----:B------:R-:W-:Y:S01]  /*9a30*/  FFMA R125, R137, R125, 1 ;  /* 0x3f800000897d7423 */ /* 0x000fe2000000007d */
[----:B--2---:R-:W-:Y:S02]  /*9a40*/  FFMA R128, R131, R128, 1 ;  /* 0x3f80000083807423 */ /* 0x004fe40000000080 */
[----:B----4-:R-:W-:Y:S01]  /*9a50*/  FFMA R129, R130, R129, 1 ;  /* 0x3f80000082817423 */ /* 0x010fe20000000081 */
[----:B------:R-:W-:Y:S06]  /*9a60*/  @P0 BRA `(.L_x_130) ;  /* 0x0000000000100947 */ /* 0x000fec0003800000 */
[----:B------:R-:W-:Y:S02]  /*9a70*/  MOV R2, 0x9a90 ;  /* 0x00009a9000027802 */ /* 0x000fe40000000f00 */
[----:B------:R-:W-:Y:S05]  /*9a80*/  CALL.REL.NOINC `($__internal_3_$__cuda_sm20_rcp_rn_f32_slowpath) ;  /* 0x0000005800a47944 */ /* 0x000fea0003c00000 */
[----:B------:R-:W-:Y:S01]  /*9a90*/  MOV R130, R65 ;  /* 0x0000004100827202 */ /* 0x000fe20000000f00 */
[----:B------:R-:W-:Y:S05]  /*9aa0*/  BRA `(.L_x_131) ;  /* 0x0000000000107947 */ /* 0x000fea0003800000 */
.L_x_130:
[----:B------:R-:W1:Y:S02]  /*9ab0*/  MUFU.RCP R2, R65 ;  /* 0x0000004100027308 */ /* 0x000e640000001000 */
[----:B-1----:R-:W-:Y:S04]  /*9ac0*/  FFMA R3, R65, R2, -1 ;  /* 0xbf80000041037423 */ /* 0x002fe80000000002 */
[----:B------:R-:W-:Y:S04]  /*9ad0*/  FADD.FTZ R3, -R3, -RZ ;  /* 0x800000ff03037221 */ /* 0x000fe80000010100 */
[----:B------:R-:W-:Y:S07]  /*9ae0*/  FFMA R130, R2, R3, R2 ;  /* 0x0000000302827223 */ /* 0x000fee0000000002 */
.L_x_131:
[----:B------:R-:W-:Y:S05]  /*9af0*/  BSYNC.RECONVERGENT B1 ;  /* 0x0000000000017941 */ /* 0x000fea0003800200 */
.L_x_129:
[----:B------:R-:W-:Y:S01]  /*9b00*/  VIADD R2, R66, 0x1800000 ;  /* 0x0180000042027836 */ /* 0x000fe20000000000 */
[----:B------:R-:W-:Y:S04]  /*9b10*/  BSSY.RECONVERGENT B1, `(.L_x_132) ;  /* 0x000000e000017945 */ /* 0x000fe80003800200 */
[----:B------:R-:W-:Y:S04]  /*9b20*/  LOP3.LUT R2, R2, 0x7f800000, RZ, 0xc0, !PT ;  /* 0x7f80000002027812 */ /* 0x000fe800078ec0ff */
[----:B------:R-:W-:Y:S11]  /*9b30*/  ISETP.GT.U32.AND P0, PT, R2, 0x1ffffff, PT ;  /* 0x01ffffff0200780c */ /* 0x000ff60003f04070 */
[----:B------:R-:W-:Y:S02]  /*9b40*/  @!UPT UIADD3 URZ, UPT, UPT, URZ, URZ, URZ ;  /* 0x000000fffffff290 */ /* 0x000fe4000fffe0ff */
[----:B------:R-:W-:Y:S05]  /*9b50*/  @P0 BRA `(.L_x_133) ;  /* 0x0000000000140947 */ /* 0x000fea0003800000 */
[----:B------:R-:W-:Y:S02]  /*9b60*/  MOV R65, R66 ;  /* 0x0000004200417202 */ /* 0x000fe40000000f00 */
[----:B------:R-:W-:Y:S02]  /*9b70*/  MOV R2, 0x9b90 ;  /* 0x00009b9000027802 */ /* 0x000fe40000000f00 */
[----:B------:R-:W-:Y:S05]  /*9b80*/  CALL.REL.NOINC `($__internal_3_$__cuda_sm20_rcp_rn_f32_slowpath) ;  /* 0x0000005800647944 */ /* 0x000fea0003c00000 */
[----:B------:R-:W-:Y:S01]  /*9b90*/  MOV R66, R65 ;  /* 0x0000004100427202 */ /* 0x000fe20000000f00 */
[----:B------:R-:W-:Y:S05]  /*9ba0*/  BRA `(.L_x_134) ;  /* 0x0000000000107947 */ /* 0x000fea0003800000 */
.L_x_133:
[----:B------:R-:W1:Y:S02]  /*9bb0*/  MUFU.RCP R2, R66 ;  /* 0x0000004200027308 */ /* 0x000e640000001000 */
[----:B-1----:R-:W-:Y:S04]  /*9bc0*/  FFMA R3, R66, R2, -1 ;  /* 0xbf80000042037423 */ /* 0x002fe80000000002 */
[----:B------:R-:W-:Y:S04]  /*9bd0*/  FADD.FTZ R3, -R3, -RZ ;  /* 0x800000ff03037221 */ /* 0x000fe80000010100 */
[----:B------:R-:W-:Y:S07]  /*9be0*/  FFMA R66, R2, R3, R2 ;  /* 0x0000000302427223 */ /* 0x000fee0000000002 */
.L_x_134:
[----:B------:R-:W-:Y:S05]  /*9bf0*/  BSYNC.RECONVERGENT B1 ;  /* 0x0000000000017941 */ /* 0x000fea0003800200 */
.L_x_132:
        /* <DEDUP_REMOVED lines=11> */
.L_x_136:
[----:B------:R-:W1:Y:S02]  /*9cb0*/  MUFU.RCP R2, R68 ;  /* 0x0000004400027308 */ /* 0x000e640000001000 */
[----:B-1----:R-:W-:Y:S04]  /*9cc0*/  FFMA R3, R68, R2, -1 ;  /* 0xbf80000044037423 */ /* 0x002fe80000000002 */
[----:B------:R-:W-:Y:S04]  /*9cd0*/  FADD.FTZ R3, -R3, -RZ ;  /* 0x800000ff03037221 */ /* 0x000fe80000010100 */
[----:B------:R-:W-:Y:S07]  /*9ce0*/  FFMA R68, R2, R3, R2 ;  /* 0x0000000302447223 */ /* 0x000fee0000000002 */
.L_x_137:
[----:B------:R-:W-:Y:S05]  /*9cf0*/  BSYNC.RECONVERGENT B1 ;  /* 0x0000000000017941 */ /* 0x000fea0003800200 */
.L_x_135:
        /* <DEDUP_REMOVED lines=11> */
.L_x_139:
[----:B------:R-:W1:Y:S02]  /*9db0*/  MUFU.RCP R2, R69 ;  /* 0x0000004500027308 */ /* 0x000e640000001000 */
[----:B-1----:R-:W-:Y:S04]  /*9dc0*/  FFMA R3, R69, R2, -1 ;  /* 0xbf80000045037423 */ /* 0x002fe80000000002 */
[----:B------:R-:W-:Y:S04]  /*9dd0*/  FADD.FTZ R3, -R3, -RZ ;  /* 0x800000ff03037221 */ /* 0x000fe80000010100 */
[----:B------:R-:W-:Y:S07]  /*9de0*/  FFMA R69, R2, R3, R2 ;  /* 0x0000000302457223 */ /* 0x000fee0000000002 */
.L_x_140:
[----:B------:R-:W-:Y:S05]  /*9df0*/  BSYNC.RECONVERGENT B1 ;  /* 0x0000000000017941 */ /* 0x000fea0003800200 */
.L_x_138:
        /* <DEDUP_REMOVED lines=11> */
.L_x_142:
[----:B------:R-:W1:Y:S02]  /*9eb0*/  MUFU.RCP R2, R70 ;  /* 0x0000004600027308 */ /* 0x000e640000001000 */
[----:B-1----:R-:W-:Y:S04]  /*9ec0*/  FFMA R3, R70, R2, -1 ;  /* 0xbf80000046037423 */ /* 0x002fe80000000002 */
[----:B------:R-:W-:Y:S04]  /*9ed0*/  FADD.FTZ R3, -R3, -RZ ;  /* 0x800000ff03037221 */ /* 0x000fe80000010100 */
[----:B------:R-:W-:Y:S07]  /*9ee0*/  FFMA R70, R2, R3, R2 ;  /* 0x0000000302467223 */ /* 0x000fee0000000002 */
.L_x_143:
[----:B------:R-:W-:Y:S05]  /*9ef0*/  BSYNC.RECONVERGENT B1 ;  /* 0x0000000000017941 */ /* 0x000fea0003800200 */
.L_x_141:
        /* <DEDUP_REMOVED lines=11> */
.L_x_145:
[----:B------:R-:W1:Y:S02]  /*9fb0*/  MUFU.RCP R2, R71 ;  /* 0x0000004700027308 */ /* 0x000e640000001000 */
[----:B-1----:R-:W-:Y:S04]  /*9fc0*/  FFMA R3, R71, R2, -1 ;  /* 0xbf80000047037423 */ /* 0x002fe80000000002 */
[----:B------:R-:W-:Y:S04]  /*9fd0*/  FADD.FTZ R3, -R3, -RZ ;  /* 0x800000ff03037221 */ /* 0x000fe80000010100 */
[----:B------:R-:W-:Y:S07]  /*9fe0*/  FFMA R71, R2, R3, R2 ;  /* 0x0000000302477223 */ /* 0x000fee0000000002 */
.L_x_146:
[----:B------:R-:W-:Y:S05]  /*9ff0*/  BSYNC.RECONVERGENT B1 ;  /* 0x0000000000017941 */ /* 0x000fea0003800200 */
.L_x_144:
        /* <DEDUP_REMOVED lines=11> */
.L_x_148:
[----:B------:R-:W1:Y:S02]  /*a0b0*/  MUFU.RCP R2, R83 ;  /* 0x0000005300027308 */ /* 0x000e640000001000 */
[----:B-1----:R-:W-:Y:S04]  /*a0c0*/  FFMA R3, R83, R2, -1 ;  /* 0xbf80000053037423 */ /* 0x002fe80000000002 */
[----:B------:R-:W-:Y:S04]  /*a0d0*/  FADD.FTZ R3, -R3, -RZ ;  /* 0x800000ff03037221 */ /* 0x000fe80000010100 */
[----:B------:R-:W-:Y:S07]  /*a0e0*/  FFMA R83, R2, R3, R2 ;  /* 0x0000000302537223 */ /* 0x000fee0000000002 */
.L_x_149:
[----:B------:R-:W-:Y:S05]  /*a0f0*/  BSYNC.RECONVERGENT B1 ;  /* 0x0000000000017941 */ /* 0x000fea0003800200 */
.L_x_147:
        /* <DEDUP_REMOVED lines=11> */
.L_x_151:
[----:B------:R-:W1:Y:S02]  /*a1b0*/  MUFU.RCP R2, R84 ;  /* 0x0000005400027308 */ /* 0x000e640000001000 */
[----:B-1----:R-:W-:Y:S04]  /*a1c0*/  FFMA R3, R84, R2, -1 ;  /* 0xbf80000054037423 */ /* 0x002fe80000000002 */
[----:B------:R-:W-:Y:S04]  /*a1d0*/  FADD.FTZ R3, -R3, -RZ ;  /* 0x800000ff03037221 */ /* 0x000fe80000010100 */
[----:B------:R-:W-:Y:S07]  /*a1e0*/  FFMA R84, R2, R3, R2 ;  /* 0x0000000302547223 */ /* 0x000fee0000000002 */
.L_x_152:
[----:B------:R-:W-:Y:S05]  /*a1f0*/  BSYNC.RECONVERGENT B1 ;  /* 0x0000000000017941 */ /* 0x000fea0003800200 */
.L_x_150:
        /* <DEDUP_REMOVED lines=11> */
.L_x_154:
[----:B------:R-:W1:Y:S02]  /*a2b0*/  MUFU.RCP R2, R72 ;  /* 0x0000004800027308 */ /* 0x000e640000001000 */
[----:B-1----:R-:W-:Y:S04]  /*a2c0*/  FFMA R3, R72, R2, -1 ;  /* 0xbf80000048037423 */ /* 0x002fe80000000002 */
[----:B------:R-:W-:Y:S04]  /*a2d0*/  FADD.FTZ R3, -R3, -RZ ;  /* 0x800000ff03037221 */ /* 0x000fe80000010100 */
[----:B------:R-:W-:Y:S07]  /*a2e0*/  FFMA R72, R2, R3, R2 ;  /* 0x0000000302487223 */ /* 0x000fee0000000002 */
.L_x_155:
[----:B------:R-:W-:Y:S05]  /*a2f0*/  BSYNC.RECONVERGENT B1 ;  /* 0x0000000000017941 */ /* 0x000fea0003800200 */
.L_x_153:
        /* <DEDUP_REMOVED lines=11> */
.L_x_157:
[----:B------:R-:W1:Y:S02]  /*a3b0*/  MUFU.RCP R2, R85 ;  /* 0x0000005500027308 */ /* 0x000e640000001000 */
[----:B-1----:R-:W-:Y:S04]  /*a3c0*/  FFMA R3, R85, R2, -1 ;  /* 0xbf80000055037423 */ /* 0x002fe80000000002 */
[----:B------:R-:W-:Y:S04]  /*a3d0*/  FADD.FTZ R3, -R3, -RZ ;  /* 0x800000ff03037221 */ /* 0x000fe80000010100 */
[----:B------:R-:W-:Y:S07]  /*a3e0*/  FFMA R85, R2, R3, R2 ;  /* 0x0000000302557223 */ /* 0x000fee0000000002 */
.L_x_158:
[----:B------:R-:W-:Y:S05]  /*a3f0*/  BSYNC.RECONVERGENT B1 ;  /* 0x0000000000017941 */ /* 0x000fea0003800200 */
.L_x_156:
        /* <DEDUP_REMOVED lines=11> */
.L_x_160:
[----:B------:R-:W1:Y:S02]  /*a4b0*/  MUFU.RCP R2, R86 ;  /* 0x0000005600027308 */ /* 0x000e640000001000 */
[----:B-1----:R-:W-:Y:S04]  /*a4c0*/  FFMA R3, R86, R2, -1 ;  /* 0xbf80000056037423 */ /* 0x002fe80000000002 */
[----:B------:R-:W-:Y:S04]  /*a4d0*/  FADD.FTZ R3, -R3, -RZ ;  /* 0x800000ff03037221 */ /* 0x000fe80000010100 */
[----:B------:R-:W-:Y:S07]  /*a4e0*/  FFMA R86, R2, R3, R2 ;  /* 0x0000000302567223 */ /* 0x000fee0000000002 */
.L_x_161:
[----:B------:R-:W-:Y:S05]  /*a4f0*/  BSYNC.RECONVERGENT B1 ;  /* 0x0000000000017941 */ /* 0x000fea0003800200 */
.L_x_159:
        /* <DEDUP_REMOVED lines=11> */
.L_x_163:
[----:B------:R-:W1:Y:S02]  /*a5b0*/  MUFU.RCP R2, R87 ;  /* 0x0000005700027308 */ /* 0x000e640000001000 */
[----:B-1----:R-:W-:Y:S04]  /*a5c0*/  FFMA R3, R87, R2, -1 ;  /* 0xbf80000057037423 */ /* 0x002fe80000000002 */
[----:B------:R-:W-:Y:S04]  /*a5d0*/  FADD.FTZ R3, -R3, -RZ ;  /* 0x800000ff03037221 */ /* 0x000fe80000010100 */
[----:B------:R-:W-:Y:S07]  /*a5e0*/  FFMA R87, R2, R3, R2 ;  /* 0x0000000302577223 */ /* 0x000fee0000000002 */
.L_x_164:
[----:B------:R-:W-:Y:S05]  /*a5f0*/  BSYNC.RECONVERGENT B1 ;  /* 0x0000000000017941 */ /* 0x000fea0003800200 */
.L_x_162:
        /* <DEDUP_REMOVED lines=11> */
.L_x_166:
[----:B------:R-:W1:Y:S02]  /*a6b0*/  MUFU.RCP R2, R73 ;  /* 0x0000004900027308 */ /* 0x000e640000001000 */
[----:B-1----:R-:W-:Y:S04]  /*a6c0*/  FFMA R3, R73, R2, -1 ;  /* 0xbf80000049037423 */ /* 0x002fe80000000002 */
[----:B------:R-:W-:Y:S04]  /*a6d0*/  FADD.FTZ R3, -R3, -RZ ;  /* 0x800000ff03037221 */ /* 0x000fe80000010100 */
[----:B------:R-:W-:Y:S07]  /*a6e0*/  FFMA R73, R2, R3, R2 ;  /* 0x0000000302497223 */ /* 0x000fee0000000002 */
.L_x_167:
[----:B------:R-:W-:Y:S05]  /*a6f0*/  BSYNC.RECONVERGENT B1 ;  /* 0x0000000000017941 */ /* 0x000fea0003800200 */
.L_x_165:
        /* <DEDUP_REMOVED lines=11> */
.L_x_169:
[----:B------:R-:W1:Y:S02]  /*a7b0*/  MUFU.RCP R2, R88 ;  /* 0x0000005800027308 */ /* 0x000e640000001000 */
[----:B-1----:R-:W-:Y:S04]  /*a7c0*/  FFMA R3, R88, R2, -1 ;  /* 0xbf80000058037423 */ /* 0x002fe80000000002 */
[----:B------:R-:W-:Y:S04]  /*a7d0*/  FADD.FTZ R3, -R3, -RZ ;  /* 0x800000ff03037221 */ /* 0x000fe80000010100 */
[----:B------:R-:W-:Y:S07]  /*a7e0*/  FFMA R88, R2, R3, R2 ;  /* 0x0000000302587223 */ /* 0x000fee0000000002 */
.L_x_170:
[----:B------:R-:W-:Y:S05]  /*a7f0*/  BSYNC.RECONVERGENT B1 ;  /* 0x0000000000017941 */ /* 0x000fea0003800200 */
.L_x_168:
        /* <DEDUP_REMOVED lines=11> */
.L_x_172:
[----:B------:R-:W1:Y:S02]  /*a8b0*/  MUFU.RCP R2, R89 ;  /* 0x0000005900027308 */ /* 0x000e640000001000 */
[----:B-1----:R-:W-:Y:S04]  /*a8c0*/  FFMA R3, R89, R2, -1 ;  /* 0xbf80000059037423 */ /* 0x002fe80000000002 */
[----:B------:R-:W-:Y:S04]  /*a8d0*/  FADD.FTZ R3, -R3, -RZ ;  /* 0x800000ff03037221 */ /* 0x000fe80000010100 */
[----:B------:R-:W-:Y:S07]  /*a8e0*/  FFMA R89, R2, R3, R2 ;  /* 0x0000000302597223 */ /* 0x000fee0000000002 */
.L_x_173:
[----:B------:R-:W-:Y:S05]  /*a8f0*/  BSYNC.RECONVERGENT B1 ;  /* 0x0000000000017941 */ /* 0x000fea0003800200 */
.L_x_171:
        /* <DEDUP_REMOVED lines=11> */
.L_x_175:
[----:B------:R-:W1:Y:S02]  /*a9b0*/  MUFU.RCP R2, R90 ;  /* 0x0000005a00027308 */ /* 0x000e640000001000 */
[----:B-1----:R-:W-:Y:S04]  /*a9c0*/  FFMA R3, R90, R2, -1 ;  /* 0xbf8000005a037423 */ /* 0x002fe80000000002 */
[----:B------:R-:W-:Y:S04]  /*a9d0*/  FADD.FTZ R3, -R3, -RZ ;  /* 0x800000ff03037221 */ /* 0x000fe80000010100 */
[----:B------:R-:W-:Y:S07]  /*a9e0*/  FFMA R90, R2, R3, R2 ;  /* 0x00000003025a7223 */ /* 0x000fee0000000002 */
.L_x_176:
[----:B------:R-:W-:Y:S05]  /*a9f0*/  BSYNC.RECONVERGENT B1 ;  /* 0x0000000000017941 */ /* 0x000fea0003800200 */
.L_x_174:
        /* <DEDUP_REMOVED lines=11> */
.L_x_178:
[----:B------:R-:W1:Y:S02]  /*aab0*/  MUFU.RCP R2, R74 ;  /* 0x0000004a00027308 */ /* 0x000e640000001000 */
[----:B-1----:R-:W-:Y:S04]  /*aac0*/  FFMA R3, R74, R2, -1 ;  /* 0xbf8000004a037423 */ /* 0x002fe80000000002 */
[----:B------:R-:W-:Y:S04]  /*aad0*/  FADD.FTZ R3, -R3, -RZ ;  /* 0x800000ff03037221 */ /* 0x000fe80000010100 */
[----:B------:R-:W-:Y:S07]  /*aae0*/  FFMA R74, R2, R3, R2 ;  /* 0x00000003024a7223 */ /* 0x000fee0000000002 */
.L_x_179:
[----:B------:R-:W-:Y:S05]  /*aaf0*/  BSYNC.RECONVERGENT B1 ;  /* 0x0000000000017941 */ /* 0x000fea0003800200 */
.L_x_177:
        /* <DEDUP_REMOVED lines=11> */
.L_x_181:
[----:B------:R-:W1:Y:S02]  /*abb0*/  MUFU.RCP R2, R91 ;  /* 0x0000005b00027308 */ /* 0x000e640000001000 */
[----:B-1----:R-:W-:Y:S04]  /*abc0*/  FFMA R3, R91, R2, -1 ;  /* 0xbf8000005b037423 */ /* 0x002fe80000000002 */
[----:B------:R-:W-:Y:S04]  /*abd0*/  FADD.FTZ R3, -R3, -RZ ;  /* 0x800000ff03037221 */ /* 0x000fe80000010100 */
[----:B------:R-:W-:Y:S07]  /*abe0*/  FFMA R91, R2, R3, R2 ;  /* 0x00000003025b7223 */ /* 0x000fee0000000002 */
.L_x_182:
[----:B------:R-:W-:Y:S05]  /*abf0*/  BSYNC.RECONVERGENT B1 ;  /* 0x0000000000017941 */ /* 0x000fea0003800200 */
.L_x_180:
        /* <DEDUP_REMOVED lines=11> */
.L_x_184:
[----:B------:R-:W1:Y:S02]  /*acb0*/  MUFU.RCP R2, R92 ;  /* 0x0000005c00027308 */ /* 0x000e640000001000 */
[----:B-1----:R-:W-:Y:S04]  /*acc0*/  FFMA R3, R92, R2, -1 ;  /* 0xbf8000005c037423 */ /* 0x002fe80000000002 */
[----:B------:R-:W-:Y:S04]  /*acd0*/  FADD.FTZ R3, -R3, -RZ ;  /* 0x800000ff03037221 */ /* 0x000fe80000010100 */
[----:B------:R-:W-:Y:S07]  /*ace0*/  FFMA R92, R2, R3, R2 ;  /* 0x00000003025c7223 */ /* 0x000fee0000000002 */
.L_x_185:
[----:B------:R-:W-:Y:S05]  /*acf0*/  BSYNC.RECONVERGENT B1 ;  /* 0x0000000000017941 */ /* 0x000fea0003800200 */
.L_x_183:
        /* <DEDUP_REMOVED lines=11> */
.L_x_187:
[----:B------:R-:W1:Y:S02]  /*adb0*/  MUFU.RCP R2, R75 ;  /* 0x0000004b00027308 */ /* 0x000e640000001000 */
[----:B-1----:R-:W-:Y:S04]  /*adc0*/  FFMA R3, R75, R2, -1 ;  /* 0xbf8000004b037423 */ /* 0x002fe80000000002 */
[----:B------:R-:W-:Y:S04]  /*add0*/  FADD.FTZ R3, -R3, -RZ ;  /* 0x800000ff03037221 */ /* 0x000fe80000010100 */
[----:B------:R-:W-:Y:S07]  /*ade0*/  FFMA R75, R2, R3, R2 ;  /* 0x00000003024b7223 */ /* 0x000fee0000000002 */
.L_x_188:
[----:B------:R-:W-:Y:S05]  /*adf0*/  BSYNC.RECONVERGENT B1 ;  /* 0x0000000000017941 */ /* 0x000fea0003800200 */
.L_x_186:
        /* <DEDUP_REMOVED lines=11> */
.L_x_190:
[----:B------:R-:W1:Y:S02]  /*aeb0*/  MUFU.RCP R2, R93 ;  /* 0x0000005d00027308 */ /* 0x000e640000001000 */
[----:B-1----:R-:W-:Y:S04]  /*aec0*/  FFMA R3, R93, R2, -1 ;  /* 0xbf8000005d037423 */ /* 0x002fe80000000002 */
[----:B------:R-:W-:Y:S04]  /*aed0*/  FADD.FTZ R3, -R3, -RZ ;  /* 0x800000ff03037221 */ /* 0x000fe80000010100 */
[----:B------:R-:W-:Y:S07]  /*aee0*/  FFMA R93, R2, R3, R2 ;  /* 0x00000003025d7223 */ /* 0x000fee0000000002 */
.L_x_191:
[----:B------:R-:W-:Y:S05]  /*aef0*/  BSYNC.RECONVERGENT B1 ;  /* 0x0000000000017941 */ /* 0x000fea0003800200 */
.L_x_189:
        /* <DEDUP_REMOVED lines=11> */
.L_x_193:
[----:B------:R-:W1:Y:S02]  /*afb0*/  MUFU.RCP R2, R94 ;  /* 0x0000005e00027308 */ /* 0x000e640000001000 */
[----:B-1----:R-:W-:Y:S04]  /*afc0*/  FFMA R3, R94, R2, -1 ;  /* 0xbf8000005e037423 */ /* 0x002fe80000000002 */
[----:B------:R-:W-:Y:S04]  /*afd0*/  FADD.FTZ R3, -R3, -RZ ;  /* 0x800000ff03037221 */ /* 0x000fe80000010100 */
[----:B------:R-:W-:Y:S07]  /*afe0*/  FFMA R94, R2, R3, R2 ;  /* 0x00000003025e7223 */ /* 0x000fee0000000002 */
.L_x_194:
[----:B------:R-:W-:Y:S05]  /*aff0*/  BSYNC.RECONVERGENT B1 ;  /* 0x0000000000017941 */ /* 0x000fea0003800200 */
.L_x_192:
        /* <DEDUP_REMOVED lines=11> */
.L_x_196:
[----:B------:R-:W1:Y:S02]  /*b0b0*/  MUFU.RCP R2, R76 ;  /* 0x0000004c00027308 */ /* 0x000e640000001000 */
[----:B-1----:R-:W-:Y:S04]  /*b0c0*/  FFMA R3, R76, R2, -1 ;  /* 0xbf8000004c037423 */ /* 0x002fe80000000002 */
[----:B------:R-:W-:Y:S04]  /*b0d0*/  FADD.FTZ R3, -R3, -RZ ;  /* 0x800000ff03037221 */ /* 0x000fe80000010100 */
[----:B------:R-:W-:Y:S07]  /*b0e0*/  FFMA R76, R2, R3, R2 ;  /* 0x00000003024c7223 */ /* 0x000fee0000000002 */
.L_x_197:
[----:B------:R-:W-:Y:S05]  /*b0f0*/  BSYNC.RECONVERGENT B1 ;  /* 0x0000000000017941 */ /* 0x000fea0003800200 */
.L_x_195:
        /* <DEDUP_REMOVED lines=11> */
.L_x_199:
[----:B------:R-:W1:Y:S02]  /*b1b0*/  MUFU.RCP R2, R95 ;  /* 0x0000005f00027308 */ /* 0x000e640000001000 */
[----:B-1----:R-:W-:Y:S04]  /*b1c0*/  FFMA R3, R95, R2, -1 ;  /* 0xbf8000005f037423 */ /* 0x002fe80000000002 */
[----:B------:R-:W-:Y:S04]  /*b1d0*/  FADD.FTZ R3, -R3, -RZ ;  /* 0x800000ff03037221 */ /* 0x000fe80000010100 */
[----:B------:R-:W-:Y:S07]  /*b1e0*/  FFMA R95, R2, R3, R2 ;  /* 0x00000003025f7223 */ /* 0x000fee0000000002 */
.L_x_200:
[----:B------:R-:W-:Y:S05]  /*b1f0*/  BSYNC.RECONVERGENT B1 ;  /* 0x0000000000017941 */ /* 0x000fea0003800200 */
.L_x_198:
        /* <DEDUP_REMOVED lines=11> */
.L_x_202:
[----:B------:R-:W1:Y:S02]  /*b2b0*/  MUFU.RCP R2, R96 ;  /* 0x0000006000027308 */ /* 0x000e640000001000 */
[----:B-1----:R-:W-:Y:S04]  /*b2c0*/  FFMA R3, R96, R2, -1 ;  /* 0xbf80000060037423 */ /* 0x002fe80000000002 */
[----:B------:R-:W-:Y:S04]  /*b2d0*/  FADD.FTZ R3, -R3, -RZ ;  /* 0x800000ff03037221 */ /* 0x000fe80000010100 */
[----:B------:R-:W-:Y:S07]  /*b2e0*/  FFMA R96, R2, R3, R2 ;  /* 0x0000000302607223 */ /* 0x000fee0000000002 */
.L_x_203:
[----:B------:R-:W-:Y:S05]  /*b2f0*/  BSYNC.RECONVERGENT B1 ;  /* 0x0000000000017941 */ /* 0x000fea0003800200 */
.L_x_201:
        /* <DEDUP_REMOVED lines=11> */
.L_x_205:
[----:B------:R-:W1:Y:S02]  /*b3b0*/  MUFU.RCP R2, R98 ;  /* 0x0000006200027308 */ /* 0x000e640000001000 */
[----:B-1----:R-:W-:Y:S04]  /*b3c0*/  FFMA R3, R98, R2, -1 ;  /* 0xbf80000062037423 */ /* 0x002fe80000000002 */
[----:B------:R-:W-:Y:S04]  /*b3d0*/  FADD.FTZ R3, -R3, -RZ ;  /* 0x800000ff03037221 */ /* 0x000fe80000010100 */
[----:B------:R-:W-:Y:S07]  /*b3e0*/  FFMA R98, R2, R3, R2 ;  /* 0x0000000302627223 */ /* 0x000fee0000000002 */
.L_x_206:
[----:B------:R-:W-:Y:S05]  /*b3f0*/  BSYNC.RECONVERGENT B1 ;  /* 0x0000000000017941 */ /* 0x000fea0003800200 */
.L_x_204:
        /* <DEDUP_REMOVED lines=11> */
.L_x_208:
[----:B------:R-:W1:Y:S02]  /*b4b0*/  MUFU.RCP R2, R77 ;  /* 0x0000004d00027308 */ /* 0x000e640000001000 */
[----:B-1----:R-:W-:Y:S04]  /*b4c0*/  FFMA R3, R77, R2, -1 ;  /* 0xbf8000004d037423 */ /* 0x002fe80000000002 */
[----:B------:R-:W-:Y:S04]  /*b4d0*/  FADD.FTZ R3, -R3, -RZ ;  /* 0x800000ff03037221 */ /* 0x000fe80000010100 */
[----:B------:R-:W-:Y:S07]  /*b4e0*/  FFMA R77, R2, R3, R2 ;  /* 0x00000003024d7223 */ /* 0x000fee0000000002 */
.L_x_209:
[----:B------:R-:W-:Y:S05]  /*b4f0*/  BSYNC.RECONVERGENT B1 ;  /* 0x0000000000017941 */ /* 0x000fea0003800200 */
.L_x_207:
        /* <DEDUP_REMOVED lines=11> */
.L_x_211:
[----:B------:R-:W1:Y:S02]  /*b5b0*/  MUFU.RCP R2, R99 ;  /* 0x0000006300027308 */ /* 0x000e640000001000 */
[----:B-1----:R-:W-:Y:S04]  /*b5c0*/  FFMA R3, R99, R2, -1 ;  /* 0xbf80000063037423 */ /* 0x002fe80000000002 */
[----:B------:R-:W-:Y:S04]  /*b5d0*/  FADD.FTZ R3, -R3, -RZ ;  /* 0x800000ff03037221 */ /* 0x000fe80000010100 */
[----:B------:R-:W-:Y:S07]  /*b5e0*/  FFMA R99, R2, R3, R2 ;  /* 0x0000000302637223 */ /* 0x000fee0000000002 */
.L_x_212:
[----:B------:R-:W-:Y:S05]  /*b5f0*/  BSYNC.RECONVERGENT B1 ;  /* 0x0000000000017941 */ /* 0x000fea0003800200 */
.L_x_210:
        /* <DEDUP_REMOVED lines=11> */
.L_x_214:
[----:B------:R-:W1:Y:S02]  /*b6b0*/  MUFU.RCP R2, R100 ;  /* 0x0000006400027308 */ /* 0x000e640000001000 */
[----:B-1----:R-:W-:Y:S04]  /*b6c0*/  FFMA R3, R100, R2, -1 ;  /* 0xbf80000064037423 */ /* 0x002fe80000000002 */
[----:B------:R-:W-:Y:S04]  /*b6d0*/  FADD.FTZ R3, -R3, -RZ ;  /* 0x800000ff03037221 */ /* 0x000fe80000010100 */
[----:B------:R-:W-:Y:S07]  /*b6e0*/  FFMA R100, R2, R3, R2 ;  /* 0x0000000302647223 */ /* 0x000fee0000000002 */
.L_x_215:
[----:B------:R-:W-:Y:S05]  /*b6f0*/  BSYNC.RECONVERGENT B1 ;  /* 0x0000000000017941 */ /* 0x000fea0003800200 */
.L_x_213:
        /* <DEDUP_REMOVED lines=11> */
.L_x_217:
[----:B------:R-:W1:Y:S02]  /*b7b0*/  MUFU.RCP R2, R101 ;  /* 0x0000006500027308 */ /* 0x000e640000001000 */
[----:B-1----:R-:W-:Y:S04]  /*b7c0*/  FFMA R3, R101, R2, -1 ;  /* 0xbf80000065037423 */ /* 0x002fe80000000002 */
[----:B------:R-:W-:Y:S04]  /*b7d0*/  FADD.FTZ R3, -R3, -RZ ;  /* 0x800000ff03037221 */ /* 0x000fe80000010100 */
[----:B------:R-:W-:Y:S07]  /*b7e0*/  FFMA R101, R2, R3, R2 ;  /* 0x0000000302657223 */ /* 0x000fee0000000002 */
.L_x_218:
[----:B------:R-:W-:Y:S05]  /*b7f0*/  BSYNC.RECONVERGENT B1 ;  /* 0x0000000000017941 */ /* 0x000fea0003800200 */
.L_x_216:
        /* <DEDUP_REMOVED lines=11> */
.L_x_220:
[----:B------:R-:W1:Y:S02]  /*b8b0*/  MUFU.RCP R2, R78 ;  /* 0x0000004e00027308 */ /* 0x000e640000001000 */
[----:B-1----:R-:W-:Y:S04]  /*b8c0*/  FFMA R3, R78, R2, -1 ;  /* 0xbf8000004e037423 */ /* 0x002fe80000000002 */
[----:B------:R-:W-:Y:S04]  /*b8d0*/  FADD.FTZ R3, -R3, -RZ ;  /* 0x800000ff03037221 */ /* 0x000fe80000010100 */
[----:B------:R-:W-:Y:S07]  /*b8e0*/  FFMA R78, R2, R3, R2 ;  /* 0x00000003024e7223 */ /* 0x000fee0000000002 */
.L_x_221:
[----:B------:R-:W-:Y:S05]  /*b8f0*/  BSYNC.RECONVERGENT B1 ;  /* 0x0000000000017941 */ /* 0x000fea0003800200 */
.L_x_219:
        /* <DEDUP_REMOVED lines=11> */
.L_x_223:
[----:B------:R-:W1:Y:S02]  /*b9b0*/  MUFU.RCP R2, R102 ;  /* 0x0000006600027308 */ /* 0x000e640000001000 */
[----:B-1----:R-:W-:Y:S04]  /*b9c0*/  FFMA R3, R102, R2, -1 ;  /* 0xbf80000066037423 */ /* 0x002fe80000000002 */
[----:B------:R-:W-:Y:S04]  /*b9d0*/  FADD.FTZ R3, -R3, -RZ ;  /* 0x800000ff03037221 */ /* 0x000fe80000010100 */
[----:B------:R-:W-:Y:S07]  /*b9e0*/  FFMA R102, R2, R3, R2 ;  /* 0x0000000302667223 */ /* 0x000fee0000000002 */
.L_x_224:
[----:B------:R-:W-:Y:S05]  /*b9f0*/  BSYNC.RECONVERGENT B1 ;  /* 0x0000000000017941 */ /* 0x000fea0003800200 */
.L_x_222:
        /* <DEDUP_REMOVED lines=11> */
.L_x_226:
[----:B------:R-:W1:Y:S02]  /*bab0*/  MUFU.RCP R2, R103 ;  /* 0x0000006700027308 */ /* 0x000e640000001000 */
[----:B-1----:R-:W-:Y:S04]  /*bac0*/  FFMA R3, R103, R2, -1 ;  /* 0xbf80000067037423 */ /* 0x002fe80000000002 */
[----:B------:R-:W-:Y:S04]  /*bad0*/  FADD.FTZ R3, -R3, -RZ ;  /* 0x800000ff03037221 */ /* 0x000fe80000010100 */
[----:B------:R-:W-:Y:S07]  /*bae0*/  FFMA R103, R2, R3, R2 ;  /* 0x0000000302677223 */ /* 0x000fee0000000002 */
.L_x_227:
[----:B------:R-:W-:Y:S05]  /*baf0*/  BSYNC.RECONVERGENT B1 ;  /* 0x0000000000017941 */ /* 0x000fea0003800200 */
.L_x_225:
        /* <DEDUP_REMOVED lines=11> */
.L_x_229:
[----:B------:R-:W1:Y:S02]  /*bbb0*/  MUFU.RCP R2, R79 ;  /* 0x0000004f00027308 */ /* 0x000e640000001000 */
[----:B-1----:R-:W-:Y:S04]  /*bbc0*/  FFMA R3, R79, R2, -1 ;  /* 0xbf8000004f037423 */ /* 0x002fe80000000002 */
[----:B------:R-:W-:Y:S04]  /*bbd0*/  FADD.FTZ R3, -R3, -RZ ;  /* 0x800000ff03037221 */ /* 0x000fe80000010100 */
[----:B------:R-:W-:Y:S07]  /*bbe0*/  FFMA R79, R2, R3, R2 ;  /* 0x00000003024f7223 */ /* 0x000fee0000000002 */
.L_x_230:
[----:B------:R-:W-:Y:S05]  /*bbf0*/  BSYNC.RECONVERGENT B1 ;  /* 0x0000000000017941 */ /* 0x000fea0003800200 */
.L_x_228:
        /* <DEDUP_REMOVED lines=11> */
.L_x_232:
[----:B------:R-:W1:Y:S02]  /*bcb0*/  MUFU.RCP R2, R105 ;  /* 0x0000006900027308 */ /* 0x000e640000001000 */
[----:B-1----:R-:W-:Y:S04]  /*bcc0*/  FFMA R3, R105, R2, -1 ;  /* 0xbf80000069037423 */ /* 0x002fe80000000002 */
[----:B------:R-:W-:Y:S04]  /*bcd0*/  FADD.FTZ R3, -R3, -RZ ;  /* 0x800000ff03037221 */ /* 0x000fe80000010100 */
[----:B------:R-:W-:Y:S07]  /*bce0*/  FFMA R105, R2, R3, R2 ;  /* 0x0000000302697223 */ /* 0x000fee0000000002 */
.L_x_233:
[----:B------:R-:W-:Y:S05]  /*bcf0*/  BSYNC.RECONVERGENT B1 ;  /* 0x0000000000017941 */ /* 0x000fea0003800200 */
.L_x_231:
        /* <DEDUP_REMOVED lines=11> */
.L_x_235:
[----:B------:R-:W1:Y:S02]  /*bdb0*/  MUFU.RCP R2, R106 ;  /* 0x0000006a00027308 */ /* 0x000e640000001000 */
[----:B-1----:R-:W-:Y:S04]  /*bdc0*/  FFMA R3, R106, R2, -1 ;  /* 0xbf8000006a037423 */ /* 0x002fe80000000002 */
[----:B------:R-:W-:Y:S04]  /*bdd0*/  FADD.FTZ R3, -R3, -RZ ;  /* 0x800000ff03037221 */ /* 0x000fe80000010100 */
[----:B------:R-:W-:Y:S07]  /*bde0*/  FFMA R106, R2, R3, R2 ;  /* 0x00000003026a7223 */ /* 0x000fee0000000002 */
.L_x_236:
[----:B------:R-:W-:Y:S05]  /*bdf0*/  BSYNC.RECONVERGENT B1 ;  /* 0x0000000000017941 */ /* 0x000fea0003800200 */
.L_x_234:
        /* <DEDUP_REMOVED lines=11> */
.L_x_238:
[----:B------:R-:W1:Y:S02]  /*beb0*/  MUFU.RCP R2, R80 ;  /* 0x0000005000027308 */ /* 0x000e640000001000 */
[----:B-1----:R-:W-:Y:S04]  /*bec0*/  FFMA R3, R80, R2, -1 ;  /* 0xbf80000050037423 */ /* 0x002fe80000000002 */
[----:B------:R-:W-:Y:S04]  /*bed0*/  FADD.FTZ R3, -R3, -RZ ;  /* 0x800000ff03037221 */ /* 0x000fe80000010100 */
[----:B------:R-:W-:Y:S07]  /*bee0*/  FFMA R80, R2, R3, R2 ;  /* 0x0000000302507223 */ /* 0x000fee0000000002 */
.L_x_239:
[----:B------:R-:W-:Y:S05]  /*bef0*/  BSYNC.RECONVERGENT B1 ;  /* 0x0000000000017941 */ /* 0x000fea0003800200 */
.L_x_237:
        /* <DEDUP_REMOVED lines=11> */
.L_x_241:
[----:B------:R-:W1:Y:S02]  /*bfb0*/  MUFU.RCP R2, R107 ;  /* 0x0000006b00027308 */ /* 0x000e640000001000 */
[----:B-1----:R-:W-:Y:S04]  /*bfc0*/  FFMA R3, R107, R2, -1 ;  /* 0xbf8000006b037423 */ /* 0x002fe80000000002 */
[----:B------:R-:W-:Y:S04]  /*bfd0*/  FADD.FTZ R3, -R3, -RZ ;  /* 0x800000ff03037221 */ /* 0x000fe80000010100 */
[----:B------:R-:W-:Y:S07]  /*bfe0*/  FFMA R107, R2, R3, R2 ;  /* 0x00000003026b7223 */ /* 0x000fee0000000002 */
.L_x_242:
[----:B------:R-:W-:Y:S05]  /*bff0*/  BSYNC.RECONVERGENT B1 ;  /* 0x0000000000017941 */ /* 0x000fea0003800200 */
.L_x_240:
        /* <DEDUP_REMOVED lines=11> */
.L_x_244:
[----:B------:R-:W1:Y:S02]  /*c0b0*/  MUFU.RCP R2, R108 ;  /* 0x0000006c00027308 */ /* 0x000e640000001000 */
[----:B-1----:R-:W-:Y:S04]  /*c0c0*/  FFMA R3, R108, R2, -1 ;  /* 0xbf8000006c037423 */ /* 0x002fe80000000002 */
[----:B------:R-:W-:Y:S04]  /*c0d0*/  FADD.FTZ R3, -R3, -RZ ;  /* 0x800000ff03037221 */ /* 0x000fe80000010100 */
[----:B------:R-:W-:Y:S07]  /*c0e0*/  FFMA R108, R2, R3, R2 ;  /* 0x00000003026c7223 */ /* 0x000fee0000000002 */
.L_x_245:
[----:B------:R-:W-:Y:S05]  /*c0f0*/  BSYNC.RECONVERGENT B1 ;  /* 0x0000000000017941 */ /* 0x000fea0003800200 */
.L_x_243:
        /* <DEDUP_REMOVED lines=11> */
.L_x_247:
[----:B------:R-:W1:Y:S02]  /*c1b0*/  MUFU.RCP R2, R109 ;  /* 0x0000006d00027308 */ /* 0x000e640000001000 */
[----:B-1----:R-:W-:Y:S04]  /*c1c0*/  FFMA R3, R109, R2, -1 ;  /* 0xbf8000006d037423 */ /* 0x002fe80000000002 */
[----:B------:R-:W-:Y:S04]  /*c1d0*/  FADD.FTZ R3, -R3, -RZ ;  /* 0x800000ff03037221 */ /* 0x000fe80000010100 */
[----:B------:R-:W-:Y:S07]  /*c1e0*/  FFMA R109, R2, R3, R2 ;  /* 0x00000003026d7223 */ /* 0x000fee0000000002 */
.L_x_248:
[----:B------:R-:W-:Y:S05]  /*c1f0*/  BSYNC.RECONVERGENT B1 ;  /* 0x0000000000017941 */ /* 0x000fea0003800200 */
.L_x_246:
        /* <DEDUP_REMOVED lines=11> */
.L_x_250:
[----:B------:R-:W1:Y:S02]  /*c2b0*/  MUFU.RCP R2, R81 ;  /* 0x0000005100027308 */ /* 0x000e640000001000 */
[----:B-1----:R-:W-:Y:S04]  /*c2c0*/  FFMA R3, R81, R2, -1 ;  /* 0xbf80000051037423 */ /* 0x002fe80000000002 */
[----:B------:R-:W-:Y:S04]  /*c2d0*/  FADD.FTZ R3, -R3, -RZ ;  /* 0x800000ff03037221 */ /* 0x000fe80000010100 */
[----:B------:R-:W-:Y:S07]  /*c2e0*/  FFMA R81, R2, R3, R2 ;  /* 0x0000000302517223 */ /* 0x000fee0000000002 */
.L_x_251:
[----:B------:R-:W-:Y:S05]  /*c2f0*/  BSYNC.RECONVERGENT B1 ;  /* 0x0000000000017941 */ /* 0x000fea0003800200 */
.L_x_249:
        /* <DEDUP_REMOVED lines=11> */
.L_x_253:
[----:B------:R-:W1:Y:S02]  /*c3b0*/  MUFU.RCP R2, R110 ;  /* 0x0000006e00027308 */ /* 0x000e640000001000 */
[----:B-1----:R-:W-:Y:S04]  /*c3c0*/  FFMA R3, R110, R2, -1 ;  /* 0xbf8000006e037423 */ /* 0x002fe80000000002 */
[----:B------:R-:W-:Y:S04]  /*c3d0*/  FADD.FTZ R3, -R3, -RZ ;  /* 0x800000ff03037221 */ /* 0x000fe80000010100 */
[----:B------:R-:W-:Y:S07]  /*c3e0*/  FFMA R110, R2, R3, R2 ;  /* 0x00000003026e7223 */ /* 0x000fee0000000002 */
.L_x_254:
[----:B------:R-:W-:Y:S05]  /*c3f0*/  BSYNC.RECONVERGENT B1 ;  /* 0x0000000000017941 */ /* 0x000fea0003800200 */
.L_x_252:
        /* <DEDUP_REMOVED lines=11> */
.L_x_256:
[----:B------:R-:W1:Y:S02]  /*c4b0*/  MUFU.RCP R2, R111 ;  /* 0x0000006f00027308 */ /* 0x000e640000001000 */
[----:B-1----:R-:W-:Y:S04]  /*c4c0*/  FFMA R3, R111, R2, -1 ;  /* 0xbf8000006f037423 */ /* 0x002fe80000000002 */
[----:B------:R-:W-:Y:S04]  /*c4d0*/  FADD.FTZ R3, -R3, -RZ ;  /* 0x800000ff03037221 */ /* 0x000fe80000010100 */
[----:B------:R-:W-:Y:S07]  /*c4e0*/  FFMA R111, R2, R3, R2 ;  /* 0x00000003026f7223 */ /* 0x000fee0000000002 */
.L_x_257:
[----:B------:R-:W-:Y:S05]  /*c4f0*/  BSYNC.RECONVERGENT B1 ;  /* 0x0000000000017941 */ /* 0x000fea0003800200 */
.L_x_255:
        /* <DEDUP_REMOVED lines=11> */
.L_x_259:
[----:B------:R-:W1:Y:S02]  /*c5b0*/  MUFU.RCP R2, R113 ;  /* 0x0000007100027308 */ /* 0x000e640000001000 */
[----:B-1----:R-:W-:Y:S04]  /*c5c0*/  FFMA R3, R113, R2, -1 ;  /* 0xbf80000071037423 */ /* 0x002fe80000000002 */
[----:B------:R-:W-:Y:S04]  /*c5d0*/  FADD.FTZ R3, -R3, -RZ ;  /* 0x800000ff03037221 */ /* 0x000fe80000010100 */
[----:B------:R-:W-:Y:S07]  /*c5e0*/  FFMA R113, R2, R3, R2 ;  /* 0x0000000302717223 */ /* 0x000fee0000000002 */
.L_x_260:
[----:B------:R-:W-:Y:S05]  /*c5f0*/  BSYNC.RECONVERGENT B1 ;  /* 0x0000000000017941 */ /* 0x000fea0003800200 */
.L_x_258:
        /* <DEDUP_REMOVED lines=11> */
.L_x_262:
[----:B------:R-:W1:Y:S02]  /*c6b0*/  MUFU.RCP R2, R82 ;  /* 0x0000005200027308 */ /* 0x000e640000001000 */
[----:B-1----:R-:W-:Y:S04]  /*c6c0*/  FFMA R3, R82, R2, -1 ;  /* 0xbf80000052037423 */ /* 0x002fe80000000002 */
[----:B------:R-:W-:Y:S04]  /*c6d0*/  FADD.FTZ R3, -R3, -RZ ;  /* 0x800000ff03037221 */ /* 0x000fe80000010100 */
[----:B------:R-:W-:Y:S07]  /*c6e0*/  FFMA R82, R2, R3, R2 ;  /* 0x0000000302527223 */ /* 0x000fee0000000002 */
.L_x_263:
[----:B------:R-:W-:Y:S05]  /*c6f0*/  BSYNC.RECONVERGENT B1 ;  /* 0x0000000000017941 */ /* 0x000fea0003800200 */
.L_x_261:
        /* <DEDUP_REMOVED lines=11> */
.L_x_265:
[----:B------:R-:W1:Y:S02]  /*c7b0*/  MUFU.RCP R2, R114 ;  /* 0x0000007200027308 */ /* 0x000e640000001000 */
[----:B-1----:R-:W-:Y:S04]  /*c7c0*/  FFMA R3, R114, R2, -1 ;  /* 0xbf80000072037423 */ /* 0x002fe80000000002 */
[----:B------:R-:W-:Y:S04]  /*c7d0*/  FADD.FTZ R3, -R3, -RZ ;  /* 0x800000ff03037221 */ /* 0x000fe80000010100 */
[----:B------:R-:W-:Y:S07]  /*c7e0*/  FFMA R114, R2, R3, R2 ;  /* 0x0000000302727223 */ /* 0x000fee0000000002 */
.L_x_266:
[----:B------:R-:W-:Y:S05]  /*c7f0*/  BSYNC.RECONVERGENT B1 ;  /* 0x0000000000017941 */ /* 0x000fea0003800200 */
.L_x_264:
        /* <DEDUP_REMOVED lines=11> */
.L_x_268:
[----:B------:R-:W1:Y:S02]  /*c8b0*/  MUFU.RCP R2, R115 ;  /* 0x0000007300027308 */ /* 0x000e640000001000 */
[----:B-1----:R-:W-:Y:S04]  /*c8c0*/  FFMA R3, R115, R2, -1 ;  /* 0xbf80000073037423 */ /* 0x002fe80000000002 */
[----:B------:R-:W-:Y:S04]  /*c8d0*/  FADD.FTZ R3, -R3, -RZ ;  /* 0x800000ff03037221 */ /* 0x000fe80000010100 */
[----:B------:R-:W-:Y:S07]  /*c8e0*/  FFMA R115, R2, R3, R2 ;  /* 0x0000000302737223 */ /* 0x000fee0000000002 */
.L_x_269:
[----:B------:R-:W-:Y:S05]  /*c8f0*/  BSYNC.RECONVERGENT B1 ;  /* 0x0000000000017941 */ /* 0x000fea0003800200 */
.L_x_267:
        /* <DEDUP_REMOVED lines=11> */
.L_x_271:
[----:B------:R-:W1:Y:S02]  /*c9b0*/  MUFU.RCP R2, R116 ;  /* 0x0000007400027308 */ /* 0x000e640000001000 */
[----:B-1----:R-:W-:Y:S04]  /*c9c0*/  FFMA R3, R116, R2, -1 ;  /* 0xbf80000074037423 */ /* 0x002fe80000000002 */
[----:B------:R-:W-:Y:S04]  /*c9d0*/  FADD.FTZ R3, -R3, -RZ ;  /* 0x800000ff03037221 */ /* 0x000fe80000010100 */
[----:B------:R-:W-:Y:S07]  /*c9e0*/  FFMA R116, R2, R3, R2 ;  /* 0x0000000302747223 */ /* 0x000fee0000000002 */
.L_x_272:
[----:B------:R-:W-:Y:S05]  /*c9f0*/  BSYNC.RECONVERGENT B1 ;  /* 0x0000000000017941 */ /* 0x000fea0003800200 */
.L_x_270:
        /* <DEDUP_REMOVED lines=11> */
.L_x_274:
[----:B------:R-:W1:Y:S02]  /*cab0*/  MUFU.RCP R2, R117 ;  /* 0x0000007500027308 */ /* 0x000e640000001000 */
[----:B-1----:R-:W-:Y:S04]  /*cac0*/  FFMA R3, R117, R2, -1 ;  /* 0xbf80000075037423 */ /* 0x002fe80000000002 */
[----:B------:R-:W-:Y:S04]  /*cad0*/  FADD.FTZ R3, -R3, -RZ ;  /* 0x800000ff03037221 */ /* 0x000fe80000010100 */
[----:B------:R-:W-:Y:S07]  /*cae0*/  FFMA R117, R2, R3, R2 ;  /* 0x0000000302757223 */ /* 0x000fee0000000002 */
.L_x_275:
[----:B------:R-:W-:Y:S05]  /*caf0*/  BSYNC.RECONVERGENT B1 ;  /* 0x0000000000017941 */ /* 0x000fea0003800200 */
.L_x_273:
        /* <DEDUP_REMOVED lines=11> */
.L_x_277:
[----:B------:R-:W1:Y:S02]  /*cbb0*/  MUFU.RCP R2, R118 ;  /* 0x0000007600027308 */ /* 0x000e640000001000 */
[----:B-1----:R-:W-:Y:S04]  /*cbc0*/  FFMA R3, R118, R2, -1 ;  /* 0xbf80000076037423 */ /* 0x002fe80000000002 */
[----:B------:R-:W-:Y:S04]  /*cbd0*/  FADD.FTZ R3, -R3, -RZ ;  /* 0x800000ff03037221 */ /* 0x000fe80000010100 */
[----:B------:R-:W-:Y:S07]  /*cbe0*/  FFMA R118, R2, R3, R2 ;  /* 0x0000000302767223 */ /* 0x000fee0000000002 */
.L_x_278:
[----:B------:R-:W-:Y:S05]  /*cbf0*/  BSYNC.RECONVERGENT B1 ;  /* 0x0000000000017941 */ /* 0x000fea0003800200 */
.L_x_276:
        /* <DEDUP_REMOVED lines=11> */
.L_x_280:
[----:B------:R-:W1:Y:S02]  /*ccb0*/  MUFU.RCP R2, R119 ;  /* 0x0000007700027308 */ /* 0x000e640000001000 */
[----:B-1----:R-:W-:Y:S04]  /*ccc0*/  FFMA R3, R119, R2, -1 ;  /* 0xbf80000077037423 */ /* 0x002fe80000000002 */
[----:B------:R-:W-:Y:S04]  /*ccd0*/  FADD.FTZ R3, -R3, -RZ ;  /* 0x800000ff03037221 */ /* 0x000fe80000010100 */
[----:B------:R-:W-:Y:S07]  /*cce0*/  FFMA R119, R2, R3, R2 ;  /* 0x0000000302777223 */ /* 0x000fee0000000002 */
.L_x_281:
[----:B------:R-:W-:Y:S05]  /*ccf0*/  BSYNC.RECONVERGENT B1 ;  /* 0x0000000000017941 */ /* 0x000fea0003800200 */
.L_x_279:
        /* <DEDUP_REMOVED lines=11> */
.L_x_283:
[----:B------:R-:W1:Y:S02]  /*cdb0*/  MUFU.RCP R2, R120 ;  /* 0x0000007800027308 */ /* 0x000e640000001000 */
[----:B-1----:R-:W-:Y:S04]  /*cdc0*/  FFMA R3, R120, R2, -1 ;  /* 0xbf80000078037423 */ /* 0x002fe80000000002 */
[----:B------:R-:W-:Y:S04]  /*cdd0*/  FADD.FTZ R3, -R3, -RZ ;  /* 0x800000ff03037221 */ /* 0x000fe80000010100 */
[----:B------:R-:W-:Y:S07]  /*cde0*/  FFMA R120, R2, R3, R2 ;  /* 0x0000000302787223 */ /* 0x000fee0000000002 */
.L_x_284:
[----:B------:R-:W-:Y:S05]  /*cdf0*/  BSYNC.RECONVERGENT B1 ;  /* 0x0000000000017941 */ /* 0x000fea0003800200 */
.L_x_282:
        /* <DEDUP_REMOVED lines=11> */
.L_x_286:
[----:B------:R-:W1:Y:S02]  /*ceb0*/  MUFU.RCP R2, R121 ;  /* 0x0000007900027308 */ /* 0x000e640000001000 */
[----:B-1----:R-:W-:Y:S04]  /*cec0*/  FFMA R3, R121, R2, -1 ;  /* 0xbf80000079037423 */ /* 0x002fe80000000002 */
[----:B------:R-:W-:Y:S04]  /*ced0*/  FADD.FTZ R3, -R3, -RZ ;  /* 0x800000ff03037221 */ /* 0x000fe80000010100 */
[----:B------:R-:W-:Y:S07]  /*cee0*/  FFMA R121, R2, R3, R2 ;  /* 0x0000000302797223 */ /* 0x000fee0000000002 */
.L_x_287:
[----:B------:R-:W-:Y:S05]  /*cef0*/  BSYNC.RECONVERGENT B1 ;  /* 0x0000000000017941 */ /* 0x000fea0003800200 */
.L_x_285:
        /* <DEDUP_REMOVED lines=11> */
.L_x_289:
[----:B------:R-:W1:Y:S02]  /*cfb0*/  MUFU.RCP R2, R122 ;  /* 0x0000007a00027308 */ /* 0x000e640000001000 */
[----:B-1----:R-:W-:Y:S04]  /*cfc0*/  FFMA R3, R122, R2, -1 ;  /* 0xbf8000007a037423 */ /* 0x002fe80000000002 */
[----:B------:R-:W-:Y:S04]  /*cfd0*/  FADD.FTZ R3, -R3, -RZ ;  /* 0x800000ff03037221 */ /* 0x000fe80000010100 */
[----:B------:R-:W-:Y:S07]  /*cfe0*/  FFMA R122, R2, R3, R2 ;  /* 0x00000003027a7223 */ /* 0x000fee0000000002 */
.L_x_290:
[----:B------:R-:W-:Y:S05]  /*cff0*/  BSYNC.RECONVERGENT B1 ;  /* 0x0000000000017941 */ /* 0x000fea0003800200 */
.L_x_288:
        /* <DEDUP_REMOVED lines=11> */
.L_x_292:
[----:B------:R-:W1:Y:S02]  /*d0b0*/  MUFU.RCP R2, R64 ;  /* 0x0000004000027308 */ /* 0x000e640000001000 */
[----:B-1----:R-:W-:Y:S04]  /*d0c0*/  FFMA R3, R64, R2, -1 ;  /* 0xbf80000040037423 */ /* 0x002fe80000000002 */
[----:B------:R-:W-:Y:S04]  /*d0d0*/  FADD.FTZ R3, -R3, -RZ ;  /* 0x800000ff03037221 */ /* 0x000fe80000010100 */
[----:B------:R-:W-:Y:S07]  /*d0e0*/  FFMA R64, R2, R3, R2 ;  /* 0x0000000302407223 */ /* 0x000fee0000000002 */
.L_x_293:
[----:B------:R-:W-:Y:S05]  /*d0f0*/  BSYNC.RECONVERGENT B1 ;  /* 0x0000000000017941 */ /* 0x000fea0003800200 */
.L_x_291:
        /* <DEDUP_REMOVED lines=11> */
.L_x_295:
[----:B------:R-:W1:Y:S02]  /*d1b0*/  MUFU.RCP R2, R123 ;  /* 0x0000007b00027308 */ /* 0x000e640000001000 */
[----:B-1----:R-:W-:Y:S04]  /*d1c0*/  FFMA R3, R123, R2, -1 ;  /* 0xbf8000007b037423 */ /* 0x002fe80000000002 */
[----:B------:R-:W-:Y:S04]  /*d1d0*/  FADD.FTZ R3, -R3, -RZ ;  /* 0x800000ff03037221 */ /* 0x000fe80000010100 */
[----:B------:R-:W-:Y:S07]  /*d1e0*/  FFMA R123, R2, R3, R2 ;  /* 0x00000003027b7223 */ /* 0x000fee0000000002 */
.L_x_296:
[----:B------:R-:W-:Y:S05]  /*d1f0*/  BSYNC.RECONVERGENT B1 ;  /* 0x0000000000017941 */ /* 0x000fea0003800200 */
.L_x_294:
        /* <DEDUP_REMOVED lines=11> */
.L_x_298:
[----:B------:R-:W1:Y:S02]  /*d2b0*/  MUFU.RCP R2, R124 ;  /* 0x0000007c00027308 */ /* 0x000e640000001000 */
[----:B-1----:R-:W-:Y:S04]  /*d2c0*/  FFMA R3, R124, R2, -1 ;  /* 0xbf8000007c037423 */ /* 0x002fe80000000002 */
[----:B------:R-:W-:Y:S04]  /*d2d0*/  FADD.FTZ R3, -R3, -RZ ;  /* 0x800000ff03037221 */ /* 0x000fe80000010100 */
[----:B------:R-:W-:Y:S07]  /*d2e0*/  FFMA R124, R2, R3, R2 ;  /* 0x00000003027c7223 */ /* 0x000fee0000000002 */
.L_x_299:
[----:B------:R-:W-:Y:S05]  /*d2f0*/  BSYNC.RECONVERGENT B1 ;  /* 0x0000000000017941 */ /* 0x000fea0003800200 */
.L_x_297:
        /* <DEDUP_REMOVED lines=11> */
.L_x_301:
[----:B------:R-:W1:Y:S02]  /*d3b0*/  MUFU.RCP R2, R126 ;  /* 0x0000007e00027308 */ /* 0x000e640000001000 */
[----:B-1----:R-:W-:Y:S04]  /*d3c0*/  FFMA R3, R126, R2, -1 ;  /* 0xbf8000007e037423 */ /* 0x002fe80000000002 */
[----:B------:R-:W-:Y:S04]  /*d3d0*/  FADD.FTZ R3, -R3, -RZ ;  /* 0x800000ff03037221 */ /* 0x000fe80000010100 */
[----:B------:R-:W-:Y:S07]  /*d3e0*/  FFMA R126, R2, R3, R2 ;  /* 0x00000003027e7223 */ /* 0x000fee0000000002 */
.L_x_302:
[----:B------:R-:W-:Y:S05]  /*d3f0*/  BSYNC.RECONVERGENT B1 ;  /* 0x0000000000017941 */ /* 0x000fea0003800200 */
.L_x_300:
        /* <DEDUP_REMOVED lines=11> */
.L_x_304:
[----:B------:R-:W1:Y:S02]  /*d4b0*/  MUFU.RCP R2, R127 ;  /* 0x0000007f00027308 */ /* 0x000e640000001000 */
[----:B-1----:R-:W-:Y:S04]  /*d4c0*/  FFMA R3, R127, R2, -1 ;  /* 0xbf8000007f037423 */ /* 0x002fe80000000002 */
[----:B------:R-:W-:Y:S04]  /*d4d0*/  FADD.FTZ R3, -R3, -RZ ;  /* 0x800000ff03037221 */ /* 0x000fe80000010100 */
[----:B------:R-:W-:Y:S07]  /*d4e0*/  FFMA R127, R2, R3, R2 ;  /* 0x00000003027f7223 */ /* 0x000fee0000000002 */
.L_x_305:
[----:B------:R-:W-:Y:S05]  /*d4f0*/  BSYNC.RECONVERGENT B1 ;  /* 0x0000000000017941 */ /* 0x000fea0003800200 */
.L_x_303:
        /* <DEDUP_REMOVED lines=11> */
.L_x_307:
[----:B------:R-:W1:Y:S02]  /*d5b0*/  MUFU.RCP R2, R97 ;  /* 0x0000006100027308 */ /* 0x000e640000001000 */
[----:B-1----:R-:W-:Y:S04]  /*d5c0*/  FFMA R3, R97, R2, -1 ;  /* 0xbf80000061037423 */ /* 0x002fe80000000002 */
[----:B------:R-:W-:Y:S04]  /*d5d0*/  FADD.FTZ R3, -R3, -RZ ;  /* 0x800000ff03037221 */ /* 0x000fe80000010100 */
[----:B------:R-:W-:Y:S07]  /*d5e0*/  FFMA R97, R2, R3, R2 ;  /* 0x0000000302617223 */ /* 0x000fee0000000002 */
.L_x_308:
[----:B------:R-:W-:Y:S05]  /*d5f0*/  BSYNC.RECONVERGENT B1 ;  /* 0x0000000000017941 */ /* 0x000fea0003800200 */
.L_x_306:
        /* <DEDUP_REMOVED lines=11> */
.L_x_310:
[----:B------:R-:W1:Y:S02]  /*d6b0*/  MUFU.RCP R2, R112 ;  /* 0x0000007000027308 */ /* 0x000e640000001000 */
[----:B-1----:R-:W-:Y:S04]  /*d6c0*/  FFMA R3, R112, R2, -1 ;  /* 0xbf80000070037423 */ /* 0x002fe80000000002 */
[----:B------:R-:W-:Y:S04]  /*d6d0*/  FADD.FTZ R3, -R3, -RZ ;  /* 0x800000ff03037221 */ /* 0x000fe80000010100 */
[----:B------:R-:W-:Y:S07]  /*d6e0*/  FFMA R112, R2, R3, R2 ;  /* 0x0000000302707223 */ /* 0x000fee0000000002 */
.L_x_311:
[----:B------:R-:W-:Y:S05]  /*d6f0*/  BSYNC.RECONVERGENT B1 ;  /* 0x0000000000017941 */ /* 0x000fea0003800200 */
.L_x_309:
        /* <DEDUP_REMOVED lines=11> */
.L_x_313:
[----:B------:R-:W1:Y:S02]  /*d7b0*/  MUFU.RCP R2, R125 ;  /* 0x0000007d00027308 */ /* 0x000e640000001000 */
[----:B-1----:R-:W-:Y:S04]  /*d7c0*/  FFMA R3, R125, R2, -1 ;  /* 0xbf8000007d037423 */ /* 0x002fe80000000002 */
[----:B------:R-:W-:Y:S04]  /*d7d0*/  FADD.FTZ R3, -R3, -RZ ;  /* 0x800000ff03037221 */ /* 0x000fe80000010100 */
[----:B------:R-:W-:Y:S07]  /*d7e0*/  FFMA R125, R2, R3, R2 ;  /* 0x00000003027d7223 */ /* 0x000fee0000000002 */
.L_x_314:
[----:B------:R-:W-:Y:S05]  /*d7f0*/  BSYNC.RECONVERGENT B1 ;  /* 0x0000000000017941 */ /* 0x000fea0003800200 */
.L_x_312:
        /* <DEDUP_REMOVED lines=11> */
.L_x_316:
[----:B------:R-:W1:Y:S02]  /*d8b0*/  MUFU.RCP R2, R128 ;  /* 0x0000008000027308 */ /* 0x000e640000001000 */
[----:B-1----:R-:W-:Y:S04]  /*d8c0*/  FFMA R3, R128, R2, -1 ;  /* 0xbf80000080037423 */ /* 0x002fe80000000002 */
[----:B------:R-:W-:Y:S04]  /*d8d0*/  FADD.FTZ R3, -R3, -RZ ;  /* 0x800000ff03037221 */ /* 0x000fe80000010100 */
[----:B------:R-:W-:Y:S07]  /*d8e0*/  FFMA R128, R2, R3, R2 ;  /* 0x0000000302807223 */ /* 0x000fee0000000002 */
.L_x_317:
[----:B------:R-:W-:Y:S05]  /*d8f0*/  BSYNC.RECONVERGENT B1 ;  /* 0x0000000000017941 */ /* 0x000fea0003800200 */
.L_x_315:
        /* <DEDUP_REMOVED lines=11> */
.L_x_319:
[----:B------:R-:W1:Y:S02]  /*d9b0*/  MUFU.RCP R2, R129 ;  /* 0x0000008100027308 */ /* 0x000e640000001000 */
[----:B-1----:R-:W-:Y:S04]  /*d9c0*/  FFMA R3, R129, R2, -1 ;  /* 0xbf80000081037423 */ /* 0x002fe80000000002 */
[----:B------:R-:W-:Y:S04]  /*d9d0*/  FADD.FTZ R3, -R3, -RZ ;  /* 0x800000ff03037221 */ /* 0x000fe80000010100 */
[----:B------:R-:W-:Y:S07]  /*d9e0*/  FFMA R2, R2, R3, R2 ;  /* 0x0000000302027223 */ /* 0x000fee0000000002 */
.L_x_320:
[----:B------:R-:W-:Y:S05]  /*d9f0*/  BSYNC.RECONVERGENT B1 ;  /* 0x0000000000017941 */ /* 0x000fea0003800200 */
.L_x_318:
[----:B------:R-:W1:Y:S01]  /*da00*/  S2R R143, SR_TID.X ;  /* 0x00000000008f7919 */ /* 0x000e620000002100 */
[----:B------:R-:W-:Y:S01]  /*da10*/  FMUL R140, R174, R68 ;  /* 0x00000044ae8c7220 */ /* 0x000fe20000400000 */
[----:B------:R-:W-:Y:S01]  /*da20*/  FMUL R139, R7, R69 ;  /* 0x00000045078b7220 */ /* 0x000fe20000400000 */
[----:B------:R-:W-:Y:S01]  /*da30*/  FMUL R138, R6, R83 ;  /* 0x00000053068a7220 */ /* 0x000fe20000400000 */
[----:B------:R-:W2:Y:S01]  /*da40*/  S2R R142, SR_TID.X ;  /* 0x00000000008e7919 */ /* 0x000ea20000002100 */
[----:B------:R-:W-:Y:S01]  /*da50*/  FMUL R137, R11, R84 ;  /* 0x000000540b897220 */ /* 0x000fe20000400000 */
[----:B------:R-:W-:Y:S01]  /*da60*/  FMUL R136, R10, R86 ;  /* 0x000000560a887220 */ /* 0x000fe20000400000 */
[----:B------:R-:W-:Y:S01]  /*da70*/  FMUL R135, R15, R87 ;  /* 0x000000570f877220 */ /* 0x000fe20000400000 */
[----:B------:R-:W-:Y:S01]  /*da80*/  FMUL R134, R14, R89 ;  /* 0x000000590e867220 */ /* 0x000fe20000400000 */
[----:B------:R-:W-:Y:S01]  /*da90*/  FMUL R133, R19, R90 ;  /* 0x0000005a13857220 */ /* 0x000fe20000400000 */
[----:B------:R-:W-:Y:S01]  /*daa0*/  FMUL R132, R18, R92 ;  /* 0x0000005c12847220 */ /* 0x000fe20000400000 */
[----:B------:R-:W-:Y:S01]  /*dab0*/  FMUL R129, R22, R76 ;  /* 0x0000004c16817220 */ /* 0x000fe20000400000 */
[----:B------:R-:W-:Y:S01]  /*dac0*/  F2FP.SATFINITE.E4M3.F32.PACK_AB_MERGE_C R22, R139, R140, RZ ;  /* 0x0000008c8b16723e */ /* 0x000fe200048070ff */
[----:B------:R-:W-:Y:S01]  /*dad0*/  FMUL R15, R27, R95 ;  /* 0x0000005f1b0f7220 */ /* 0x000fe20000400000 */
[----:B------:R-:W-:Y:S01]  /*dae0*/  F2FP.SATFINITE.E4M3.F32.PACK_AB_MERGE_C R18, R135, R136, RZ ;  /* 0x000000888712723e */ /* 0x000fe200048070ff */
[----:B------:R-:W-:Y:S01]  /*daf0*/  FMUL R131, R23, R75 ;  /* 0x0000004b17837220 */ /* 0x000fe20000400000 */
[----:B------:R-:W-:Y:S01]  /*db00*/  FMUL R95, R26, R77 ;  /* 0x0000004d1a5f7220 */ /* 0x000fe20000400000 */
[----:B------:R-:W-:Y:S01]  /*db10*/  FMUL R92, R31, R99 ;  /* 0x000000631f5c7220 */ /* 0x000fe20000400000 */
[----:B------:R-:W-:Y:S01]  /*db20*/  F2FP.SATFINITE.E4M3.F32.PACK_AB_MERGE_C R15, R15, R129, RZ ;  /* 0x000000810f0f723e */ /* 0x000fe200048070ff */
        /* <DEDUP_REMOVED lines=12> */
[----:B------:R-:W-:Y:S01]  /*dbf0*/  F2FP.SATFINITE.E4M3.F32.PACK_AB_MERGE_C R0, R92, R95, RZ ;  /* 0x0000005f5c00723e */ /* 0x000fe200048070ff */
[----:B------:R-:W-:Y:S01]  /*dc00*/  FMUL R51, R173, R66 ;  /* 0x00000042ad337220 */ /* 0x000fe20000400000 */
[----:B-1----:R-:W-:Y:S01]  /*dc10*/  LOP3.LUT R143, R143, 0x2, RZ, 0xc0, !PT ;  /* 0x000000028f8f7812 */ /* 0x002fe200078ec0ff */
[----:B------:R-:W-:Y:S01]  /*dc20*/  FMUL R50, R4, R70 ;  /* 0x0000004604327220 */ /* 0x000fe20000400000 */
[----:B------:R-:W-:Y:S01]  /*dc30*/  FMUL R47, R5, R71 ;  /* 0x00000047052f7220 */ /* 0x000fe20000400000 */
[----:B--2---:R-:W-:Y:S01]  /*dc40*/  LOP3.LUT R142, R142, 0x4, RZ, 0xc0, !PT ;  /* 0x000000048e8e7812 */ /* 0x004fe200078ec0ff */
[----:B------:R-:W-:Y:S01]  /*dc50*/  FMUL R46, R8, R72 ;  /* 0x00000048082e7220 */ /* 0x000fe20000400000 */
[----:B------:R-:W-:Y:S01]  /*dc60*/  FMUL R42, R9, R85 ;  /* 0x00000055092a7220 */ /* 0x000fe20000400000 */
[----:B------:R-:W-:Y:S01]  /*dc70*/  FMUL R43, R12, R73 ;  /* 0x000000490c2b7220 */ /* 0x000fe20000400000 */
[----:B------:R-:W-:Y:S01]  /*dc80*/  IADD3 R141, PT, PT, -R142, 0x2, RZ ;  /* 0x000000028e8d7810 */ /* 0x000fe20007ffe1ff */
[----:B------:R-:W-:Y:S01]  /*dc90*/  FMUL R39, R13, R88 ;  /* 0x000000580d277220 */ /* 0x000fe20000400000 */
[----:B------:R-:W-:Y:S01]  /*dca0*/  FMUL R35, R17, R91 ;  /* 0x0000005b11237220 */ /* 0x000fe20000400000 */
[----:B------:R-:W-:Y:S01]  /*dcb0*/  F2FP.SATFINITE.E4M3.F32.PACK_AB_MERGE_C R17, R133, R134, RZ ;  /* 0x000000868511723e */ /* 0x000fe200048070ff */
[----:B------:R-:W-:Y:S01]  /*dcc0*/  FMUL R30, R21, R94 ;  /* 0x0000005e151e7220 */ /* 0x000fe20000400000 */
[----:B------:R-:W-:Y:S01]  /*dcd0*/  F2FP.SATFINITE.E4M3.F32.PACK_AB_MERGE_C R21, R137, R138, RZ ;  /* 0x0000008a8915723e */ /* 0x000fe200048070ff */
[----:B------:R-:W-:Y:S01]  /*dce0*/  FMUL R89, R34, R105 ;  /* 0x0000006922597220 */ /* 0x000fe20000400000 */
[----:B------:R-:W-:Y:S01]  /*dcf0*/  F2FP.SATFINITE.E4M3.F32.PACK_AB_MERGE_C R42, R42, R46, R18 ;  /* 0x0000002e2a2a723e */ /* 0x000fe20004807012 */
[----:B------:R-:W-:Y:S01]  /*dd00*/  USHF.L.U32 UR8, UR42, 0xd, URZ ;  /* 0x0000000d2a087899 */ /* 0x000fe200080006ff */
[----:B------:R-:W-:Y:S01]  /*dd10*/  F2FP.SATFINITE.E4M3.F32.PACK_AB_MERGE_C R43, R39, R43, R17 ;  /* 0x0000002b272b723e */ /* 0x000fe20004807011 */
[----:B------:R-:W-:Y:S01]  /*dd20*/  FMUL R34, R20, R93 ;  /* 0x0000005d14227220 */ /* 0x000fe20000400000 */
[----:B------:R-:W-:Y:S01]  /*dd30*/  FMUL R27, R24, R96 ;  /* 0x00000060181b7220 */ /* 0x000fe20000400000 */
[----:B------:R-:W-:Y:S01]  /*dd40*/  FMUL R26, R25, R98 ;  /* 0x00000062191a7220 */ /* 0x000fe20000400000 */
[----:B------:R-:W-:Y:S01]  /*dd50*/  FMUL R69, R55, R120 ;  /* 0x0000007837457220 */ /* 0x000fe20000400000 */
[----:B------:R-:W-:Y:S01]  /*dd60*/  FMUL R64, R58, R127 ;  /* 0x0000007f3a407220 */ /* 0x000fe20000400000 */
[----:B------:R-:W-:Y:S01]  /*dd70*/  FMUL R58, R62, R128 ;  /* 0x000000803e3a7220 */ /* 0x000fe20000400000 */
[----:B------:R-:W-:Y:S01]  /*dd80*/  FMUL R55, R67, R2 ;  /* 0x0000000243377220 */ /* 0x000fe20000400000 */
[----:B------:R-:W-:Y:S01]  /*dd90*/  FMUL R14, R40, R81 ;  /* 0x00000051280e7220 */ /* 0x000fe20000400000 */
[----:B------:R-:W-:Y:S01]  /*dda0*/  F2FP.SATFINITE.E4M3.F32.PACK_AB_MERGE_C R40, R51, R54, R22 ;  /* 0x000000363328723e */ /* 0x000fe20004807016 */
[----:B------:R-:W-:Y:S01]  /*ddb0*/  FMUL R13, R41, R110 ;  /* 0x0000006e290d7220 */ /* 0x000fe20000400000 */
[----:B------:R-:W-:Y:S01]  /*ddc0*/  F2FP.SATFINITE.E4M3.F32.PACK_AB_MERGE_C R41, R47, R50, R21 ;  /* 0x000000322f29723e */ /* 0x000fe20004807015 */
[----:B------:R-:W-:Y:S01]  /*ddd0*/  FMUL R24, R29, R101 ;  /* 0x000000651d187220 */ /* 0x000fe20000400000 */
[----:B------:R-:W-:Y:S01]  /*dde0*/  F2FP.SATFINITE.E4M3.F32.PACK_AB_MERGE_C R29, R30, R34, R15 ;  /* 0x000000221e1d723e */ /* 0x000fe2000480700f */
[----:B------:R-:W-:Y:S01]  /*ddf0*/  FMUL R2, R37, R107 ;  /* 0x0000006b25027220 */ /* 0x000fe20000400000 */
[----:B------:R-:W-:Y:S01]  /*de00*/  F2FP.SATFINITE.E4M3.F32.PACK_AB_MERGE_C R30, R26, R27, R0 ;  /* 0x0000001b1a1e723e */ /* 0x000fe20004807000 */
[----:B------:R1:W-:Y:S01]  /*de10*/  STS.128 [R244+UR8+0x4000], R40 ;  /* 0x00400028f4007988 */ /* 0x0003e20008000c08 */
[----:B------:R-:W-:Y:S01]  /*de20*/  F2FP.SATFINITE.E4M3.F32.PACK_AB_MERGE_C R37, R55, R58, RZ ;  /* 0x0000003a3725723e */ /* 0x000fe200048070ff */
[----:B------:R-:W-:Y:S01]  /*de30*/  FMUL R4, R60, R112 ;  /* 0x000000703c047220 */ /* 0x000fe20000400000 */
[----:B------:R-:W-:Y:S01]  /*de40*/  IADD3 R0, PT, PT, R244, UR8, RZ ;  /* 0x00000008f4007c10 */ /* 0x000fe2000fffe0ff */
[----:B------:R-:W-:Y:S01]  /*de50*/  FMUL R3, R61, R125 ;  /* 0x0000007d3d037220 */ /* 0x000fe20000400000 */
[----:B------:R-:W-:Y:S01]  /*de60*/  FMUL R86, R38, R108 ;  /* 0x0000006c26567220 */ /* 0x000fe20000400000 */
[----:B------:R-:W-:Y:S01]  /*de70*/  FMUL R38, R16, R74 ;  /* 0x0000004a10267220 */ /* 0x000fe20000400000 */
[----:B------:R-:W-:Y:S01]  /*de80*/  F2FP.SATFINITE.E4M3.F32.PACK_AB_MERGE_C R16, R131, R132, RZ ;  /* 0x000000848310723e */ /* 0x000fe200048070ff */
[----:B------:R-:W-:Y:S01]  /*de90*/  FMUL R25, R28, R100 ;  /* 0x000000641c197220 */ /* 0x000fe20000400000 */
[----:B------:R-:W-:Y:S01]  /*dea0*/  F2FP.SATFINITE.E4M3.F32.PACK_AB_MERGE_C R15, R3, R4, R37 ;  /* 0x00000004030f723e */ /* 0x000fe20004807025 */
[----:B------:R-:W-:Y:S01]  /*deb0*/  IMAD R3, R143, -0x10, R0 ;  /* 0xfffffff08f037824 */ /* 0x000fe200078e0200 */
[----:B------:R-:W-:Y:S01]  /*dec0*/  F2FP.SATFINITE.E4M3.F32.PACK_AB_MERGE_C R28, R35, R38, R16 ;  /* 0x00000026231c723e */ /* 0x000fe20004807010 */
[----:B------:R-:W-:Y:S01]  /*ded0*/  FMUL R20, R33, R79 ;  /* 0x0000004f21147220 */ /* 0x000fe20000400000 */
[----:B------:R-:W-:Y:S01]  /*dee0*/  F2FP.SATFINITE.E4M3.F32.PACK_AB_MERGE_C R31, R24, R25, R31 ;  /* 0x00000019181f723e */ /* 0x000fe2000480701f */
[----:B------:R-:W-:Y:S01]  /*def0*/  FMUL R19, R36, R80 ;  /* 0x0000005024137220 */ /* 0x000fe20000400000 */
[----:B------:R-:W-:Y:S01]  /*df00*/  F2FP.SATFINITE.E4M3.F32.PACK_AB_MERGE_C R33, R84, R86, RZ ;  /* 0x000000565421723e */ /* 0x000fe200048070ff */
[----:B------:R-:W-:Y:S01]  /*df10*/  FMUL R23, R32, R103 ;  /* 0x0000006720177220 */ /* 0x000fe20000400000 */
[----:B------:R-:W-:Y:S01]  /*df20*/  FMUL R12, R44, R82 ;  /* 0x000000522c0c7220 */ /* 0x000fe20000400000 */
[----:B------:R1:W-:Y:S01]  /*df30*/  STS.128 [R3+0x4010], R28 ;  /* 0x0040101c03007388 */ /* 0x0003e20000000c00 */
[----:B------:R-:W-:Y:S01]  /*df40*/  F2FP.SATFINITE.E4M3.F32.PACK_AB_MERGE_C R32, R87, R89, RZ ;  /* 0x000000595720723e */ /* 0x000fe200048070ff */
[----:B------:R-:W-:Y:S01]  /*df50*/  FMUL R11, R45, R114 ;  /* 0x000000722d0b7220 */ /* 0x000fe20000400000 */
[----:B------:R-:W-:Y:S01]  /*df60*/  FMUL R9, R49, R118 ;  /* 0x0000007631097220 */ /* 0x000fe20000400000 */
[----:B------:R-:W-:Y:S01]  /*df70*/  F2FP.SATFINITE.E4M3.F32.PACK_AB_MERGE_C R36, R78, R83, RZ ;  /* 0x000000534e24723e */ /* 0x000fe200048070ff */
[----:B------:R-:W-:Y:S01]  /*df80*/  FMUL R65, R59, R123 ;  /* 0x0000007b3b417220 */ /* 0x000fe20000400000 */
[----:B------:R-:W-:Y:S01]  /*df90*/  F2FP.SATFINITE.E4M3.F32.PACK_AB_MERGE_C R49, R76, R77, RZ ;  /* 0x0000004d4c31723e */ /* 0x000fe200048070ff */
[----:B------:R-:W-:Y:S01]  /*dfa0*/  FMUL R59, R63, R97 ;  /* 0x000000613f3b7220 */ /* 0x000fe20000400000 */
[----:B------:R-:W-:Y:S01]  /*dfb0*/  F2FP.SATFINITE.E4M3.F32.PACK_AB_MERGE_C R17, R2, R19, R33 ;  /* 0x000000130211723e */ /* 0x000fe20004807021 */
[----:B------:R-:W-:Y:S01]  /*dfc0*/  FMUL R10, R48, R117 ;  /* 0x00000075300a7220 */ /* 0x000fe20000400000 */
[----:B------:R-:W-:Y:S01]  /*dfd0*/  IADD3 R2, PT, PT, R0, 0x4000, RZ ;  /* 0x0000400000027810 */ /* 0x000fe20007ffe0ff */
[----:B------:R-:W-:Y:S01]  /*dfe0*/  IMAD R0, R142, -0x10, R0 ;  /* 0xfffffff08e007824 */ /* 0x000fe200078e0200 */
[----:B------:R-:W-:Y:S01]  /*dff0*/  F2FP.SATFINITE.E4M3.F32.PACK_AB_MERGE_C R16, R20, R23, R32 ;  /* 0x000000171410723e */ /* 0x000fe20004807020 */
[----:B------:R-:W-:Y:S01]  /*e000*/  FMUL R8, R52, R121 ;  /* 0x0000007934087220 */ /* 0x000fe20000400000 */
[----:B------:R-:W-:Y:S01]  /*e010*/  F2FP.SATFINITE.E4M3.F32.PACK_AB_MERGE_C R18, R13, R14, R36 ;  /* 0x0000000e0d12723e */ /* 0x000fe20004807024 */
[----:B------:R-:W-:Y:S01]  /*e020*/  FMUL R7, R53, R122 ;  /* 0x0000007a35077220 */ /* 0x000fe20000400000 */
[----:B------:R-:W-:Y:S01]  /*e030*/  F2FP.SATFINITE.E4M3.F32.PACK_AB_MERGE_C R19, R11, R12, R49 ;  /* 0x0000000c0b13723e */ /* 0x000fe20004807031 */
[----:B------:R-:W-:Y:S01]  /*e040*/  FMUL R6, R56, R124 ;  /* 0x0000007c38067220 */ /* 0x000fe20000400000 */
[----:B------:R-:W-:Y:S01]  /*e050*/  FMUL R5, R57, R126 ;  /* 0x0000007e39057220 */ /* 0x000fe20000400000 */
[----:B------:R-:W-:Y:S01]  /*e060*/  IMAD R2, R143, -0x10, R2 ;  /* 0xfffffff08f027824 */ /* 0x000fe200078e0202 */
[----:B------:R-:W-:Y:S01]  /*e070*/  F2FP.SATFINITE.E4M3.F32.PACK_AB_MERGE_C R48, R69, R75, RZ ;  /* 0x0000004b4530723e */ /* 0x000fe200048070ff */
[----:B------:R1:W-:Y:S01]  /*e080*/  STS.128 [R0+0x4020], R16 ;  /* 0x0040201000007388 */ /* 0x0003e20000000c00 */
[----:B------:R-:W-:Y:S01]  /*e090*/  F2FP.SATFINITE.E4M3.F32.PACK_AB_MERGE_C R45, R65, R68, RZ ;  /* 0x00000044412d723e */ /* 0x000fe200048070ff */
[----:B------:R-:W-:Y:S01]  /*e0a0*/  BSSY.RECONVERGENT B0, `(.L_x_321) ;  /* 0x0000020000007945 */ /* 0x000fe20003800200 */
[----:B------:R-:W-:Y:S02]  /*e0b0*/  F2FP.SATFINITE.E4M3.F32.PACK_AB_MERGE_C R44, R59, R64, RZ ;  /* 0x000000403b2c723e */ /* 0x000fe400048070ff */
[----:B------:R-:W-:Y:S02]  /*e0c0*/  F2FP.SATFINITE.E4M3.F32.PACK_AB_MERGE_C R12, R9, R10, R48 ;  /* 0x0000000a090c723e */ /* 0x000fe40004807030 */
[----:B------:R-:W-:Y:S02]  /*e0d0*/  F2FP.SATFINITE.E4M3.F32.PACK_AB_MERGE_C R13, R7, R8, R45 ;  /* 0x00000008070d723e */ /* 0x000fe4000480702d */
[----:B------:R-:W-:Y:S02]  /*e0e0*/  F2FP.SATFINITE.E4M3.F32.PACK_AB_MERGE_C R14, R5, R6, R44 ;  /* 0x00000006050e723e */ /* 0x000fe4000480702c */
[----:B------:R-:W-:Y:S02]  /*e0f0*/  LEA R2, R141, R2, 0x4 ;  /* 0x000000028d027211 */ /* 0x000fe400078e20ff */
[----:B------:R-:W2:Y:S03]  /*e100*/  S2R R141, SR_TID.X ;  /* 0x00000000008d7919 */ /* 0x000ea60000002100 */
[----:B------:R1:W-:Y:S01]  /*e110*/  STS.128 [R2+0x10], R12 ;  /* 0x0000100c02007388 */ /* 0x0003e20000000c00 */
[----:B------:R-:W-:Y:S01]  /*e120*/  @!PT LDS RZ, [RZ] ;  /* 0x00000000fffff984 */ /* 0x000fe20000000800 */
[----:B------:R-:W-:Y:S01]  /*e130*/  @!PT LDS RZ, [RZ] ;  /* 0x00000000fffff984 */ /* 0x000fe20000000800 */
[----:B------:R-:W-:Y:S01]  /*e140*/  @!PT LDS RZ, [RZ] ;  /* 0x00000000fffff984 */ /* 0x000fe20000000800 */
[----:B------:R-:W-:Y:S01]  /*e150*/  @!PT LDS RZ, [RZ] ;  /* 0x00000000fffff984 */ /* 0x000fe20000000800 */
[----:B------:R3:W-:Y:S07]  /*e160*/  MEMBAR.ALL.CTA ;  /* 0x0000000000007992 */ /* 0x0007ee0000008000 */
[----:B---3--:R-:W3:Y:S01]  /*e170*/  FENCE.VIEW.ASYNC.S ;  /* 0x00000000000073c6 */ /* 0x008ee20000000000 */
[----:B--2---:R-:W-:Y:S01]  /*e180*/  LOP3.LUT R141, R141, 0x60, RZ, 0xc0, !PT ;  /* 0x000000608d8d7812 */ /* 0x004fe200078ec0ff */
[----:B---3--:R-:W-:Y:S03]  /*e190*/  BAR.SYNC.DEFER_BLOCKING 0x1, 0x80 ;  /* 0x0042000000007b1d */ /* 0x008fe60000010000 */
[----:B------:R-:W-:Y:S11]  /*e1a0*/  ISETP.NE.AND P0, PT, R141, RZ, PT ;  /* 0x000000ff8d00720c */ /* 0x000ff60003f05270 */
[----:B------:R-:W-:Y:S02]  /*e1b0*/  @!UPT UIADD3 URZ, UPT, UPT, URZ, URZ, URZ ;  /* 0x000000fffffff290 */ /* 0x000fe4000fffe0ff */
[----:B-1----:R-:W-:Y:S05]  /*e1c0*/  @P0 BRA `(.L_x_322) ;  /* 0x0000000000340947 */ /* 0x002fea0003800000 */
[----:B------:R-:W-:Y:S01]  /*e1d0*/  UIADD3 UR10, UP0, UPT, UR46, 0x680, URZ ;  /* 0x000006802e0a7890 */ /* 0x000fe2000ff1e0ff */
[----:B------:R-:W-:Y:S01]  /*e1e0*/  R2UR UR6, R247 ;  /* 0x00000000f70672ca */ /* 0x000fe200000e0000 */
[----:B------:R-:W-:Y:S01]  /*e1f0*/  UIADD3 UR4, UPT, UPT, UR41, 0x4200, UR8 ;  /* 0x0000420029047890 */ /* 0x000fe2000fffe008 */
[----:B------:R-:W-:Y:S01]  /*e200*/  PLOP3.LUT P0, PT, PT, PT, PT, 0x80, 0x8 ;  /* 0x000000000008781c */ /* 0x000fe20003f0f070 */
[----:B------:R-:W-:Y:S01]  /*e210*/  UIADD3.X UR11, UPT, UPT, URZ, UR47, URZ, UP0, !UPT ;  /* 0x0000002fff0b7290 */ /* 0x000fe200087fe4ff */
[----:B------:R-:W-:Y:S11]  /*e220*/  IMAD.IADD R0, R248, 0x1, R169 ;  /* 0x00000001f8007824 */ /* 0x000ff600078e02a9 */
.L_x_323:
[----:B------:R-:W-:Y:S02]  /*e230*/  PLOP3.LUT P1, PT, P1, P0, PT, 0xf2, 0x2f ;  /* 0x00000000002f781c */ /* 0x000fe40000f21e72 */
[----:B------:R-:W-:Y:S01]  /*e240*/  @P0 R2UR P1, UR5, R0 ;  /* 0x00000000000502ca */ /* 0x000fe20000020000 */
[----:B------:R-:W-:Y:S07]  /*e250*/  UMOV UR7, UR36 ;  /* 0x0000002400077c82 */ /* 0x000fee0008000000 */
[----:B------:R-:W-:Y:S05]  /*e260*/  @P0 PLOP3.LUT P0, PT, P1, PT, PT, 0x80, 0x8 ;  /* 0x000000000008081c */ /* 0x000fea0000f0f070 */
[----:B------:R1:W-:Y:S08]  /*e270*/  UTMASTG.3D [UR4], [UR10] ;  /* 0x000000040a0073b5 */ /* 0x0003f00008010000 */
[----:B-1----:R-:W-:Y:S05]  /*e280*/  @P0 BRA.U.ANY `(.L_x_323) ;  /* 0xfffffffd00e80947 */ /* 0x002fea000393ffff */
[----:B------:R0:W-:Y:S02]  /*e290*/  UTMACMDFLUSH ;  /* 0x00000000000079b7 */ /* 0x0001e40000000000 */
.L_x_322:
[----:B------:R-:W-:Y:S05]  /*e2a0*/  BSYNC.RECONVERGENT B0 ;  /* 0x0000000000007941 */ /* 0x000fea0003800200 */
.L_x_321:
[----:B------:R-:W-:Y:S01]  /*e2b0*/  UIADD3 UR42, UPT, UPT, UR42, 0x1, URZ ;  /* 0x000000012a2a7890 */ /* 0x000fe2000fffe0ff */
[----:B------:R-:W1:Y:S01]  /*e2c0*/  S2R R0, SR_TID.X ;  /* 0x0000000000007919 */ /* 0x000e620000002100 */
[----:B------:R-:W-:Y:S02]  /*e2d0*/  BSSY.RECONVERGENT B0, `(.L_x_324) ;  /* 0x0000008000007945 */ /* 0x000fe40003800200 */
[----:B------:R-:W-:Y:S04]  /*e2e0*/  UISETP.NE.AND UP0, UPT, UR42, 0x2, UPT ;  /* 0x000000022a00788c */ /* 0x000fe8000bf05270 */
[----:B------:R-:W-:Y:S01]  /*e2f0*/  USEL UR42, UR42, URZ, UP0 ;  /* 0x000000ff2a2a7287 */ /* 0x000fe20008000000 */
[----:B-1----:R-:W-:Y:S04]  /*e300*/  LOP3.LUT R0, R0, 0x60, RZ, 0xc0, !PT ;  /* 0x0000006000007812 */ /* 0x002fe800078ec0ff */
[----:B------:R-:W-:Y:S11]  /*e310*/  ISETP.NE.AND P0, PT, R0, RZ, PT ;  /* 0x000000ff0000720c */ /* 0x000ff60003f05270 */
[----:B------:R-:W-:Y:S02]  /*e320*/  @!UPT UIADD3 URZ, UPT, UPT, URZ, URZ, URZ ;  /* 0x000000fffffff290 */ /* 0x000fe4000fffe0ff */
[----:B------:R-:W-:Y:S05]  /*e330*/  @P0 BRA `(.L_x_325) ;  /* 0x0000000000040947 */ /* 0x000fea0003800000 */
[----:B------:R-:W-:Y:S04]  /*e340*/  DEPBAR.LE SB0, 0x1 ;  /* 0x000080400000791a */ /* 0x000fe80000000000 */
.L_x_325:
[----:B------:R-:W-:Y:S05]  /*e350*/  BSYNC.RECONVERGENT B0 ;  /* 0x0000000000007941 */ /* 0x000fea0003800200 */
.L_x_324:
[----:B------:R-:W-:Y:S01]  /*e360*/  BAR.SYNC.DEFER_BLOCKING 0x1, 0x80 ;  /* 0x0042000000007b1d */ /* 0x000fe20000010000 */
[C---:B------:R-:W-:Y:S01]  /*e370*/  LOP3.LUT P0, RZ, R222.reuse, 0x8, RZ, 0xc0, !PT ;  /* 0x00000008deff7812 */ /* 0x040fe2000780c0ff */
[----:B------:R-:W-:Y:S01]  /*e380*/  IMAD.MOV.U32 R169, RZ, RZ, 0x40 ;  /* 0x00000040ffa97424 */ /* 0x000fe200078e00ff */
[C---:B------:R-:W-:Y:S02]  /*e390*/  LOP3.LUT P3, RZ, R222.reuse, 0x20, RZ, 0xc0, !PT ;  /* 0x00000020deff7812 */ /* 0x040fe4000786c0ff */
[C---:B------:R-:W-:Y:S02]  /*e3a0*/  LOP3.LUT P2, RZ, R222.reuse, 0x4, RZ, 0xc0, !PT ;  /* 0x00000004deff7812 */ /* 0x040fe4000784c0ff */
[----:B------:R-:W-:Y:S02]  /*e3b0*/  PLOP3.LUT P1, PT, P3, P0, PT, 0xf8, 0x8f ;  /* 0x00000000008f781c */ /* 0x000fe40001f21f70 */
[----:B------:R-:W-:Y:S02]  /*e3c0*/  SEL R241, R241, 0x1, P3 ;  /* 0x00000001f1f17807 */ /* 0x000fe40001800000 */
[----:B------:R-:W-:Y:S09]  /*e3d0*/  LOP3.LUT R222, R222, 0xfffffff7, RZ, 0xc0, !PT ;  /* 0xfffffff7dede7812 */ /* 0x000ff200078ec0ff */
[----:B------:R-:W-:Y:S02]  /*e3e0*/  @!P1 LEA R2, R240, UR41, 0x3 ;  /* 0x00000029f0029c11 */ /* 0x000fe4000f8e18ff */
[----:B------:R-:W-:Y:S04]  /*e3f0*/  @!P1 SHF.L.U32 R0, R242, 0x1f, RZ ;  /* 0x0000001ff2009819 */ /* 0x000fe800000006ff */
[----:B------:R-:W1:Y:S02]  /*e400*/  @!P1 SYNCS.PHASECHK.TRANS64.TRYWAIT P0, [R2+URZ+0x100], R0 ;  /* 0x00010000020095a7 */ /* 0x000e6400080011ff */
[----:B-1----:R-:W-:Y:S02]  /*e410*/  @!P1 SEL R241, RZ, 0x1, !P0 ;  /* 0x00000001fff19807 */ /* 0x002fe40004000000 */
[----:B------:R-:W-:Y:S02]  /*e420*/  PLOP3.LUT P1, PT, PT, PT, PT, 0x80, 0x8 ;  /* 0x000000000008781c */ /* 0x000fe40003f2f070 */
[----:B------:R-:W-:Y:S11]  /*e430*/  PLOP3.LUT P0, PT, PT, PT, PT, 0x8, 0x80 ;  /* 0x000000000080781c */ /* 0x000ff60003f0e170 */
[----:B------:R-:W-:Y:S01]  /*e440*/  @P1 LOP3.LUT R222, R222, 0x8, RZ, 0xfc, !PT ;  /* 0x00000008dede1812 */ /* 0x000fe200078efcff */
[----:B------:R-:W-:Y:S06]  /*e450*/  @P2 BRA `(.L_x_326) ;  /* 0xffffff8000602947 */ /* 0x000fec000383ffff */
[----:B------:R-:W2:Y:S04]  /*e460*/  LDL R6, [R1+0x24] ;  /* 0x0000240001067983 */ /* 0x000ea80000100800 */
[----:B------:R-:W3:Y:S04]  /*e470*/  LDL.LU.64 R8, [R1] ;  /* 0x0000000001087983 */ /* 0x000ee80000300a00 */
[----:B------:R-:W3:Y:S04]  /*e480*/  LDL.LU.64 R10, [R1+0x8] ;  /* 0x00000800010a7983 */ /* 0x000ee80000300a00 */
[----:B------:R-:W4:Y:S04]  /*e490*/  LDL.LU R5, [R1+0x10] ;  /* 0x0000100001057983 */ /* 0x000f280000300800 */
[----:B------:R-:W5:Y:S04]  /*e4a0*/  LDL R4, [R1+0x18] ;  /* 0x0000180001047983 */ /* 0x000f680000100800 */
[----:B------:R-:W5:Y:S01]  /*e4b0*/  LDL R3, [R1+0x14] ;  /* 0x0000140001037983 */ /* 0x000f620000100800 */
[----:B------:R-:W-:Y:S01]  /*e4c0*/  ISETP.NE.AND P0, PT, R252, 0x2, PT ;  /* 0x00000002fc00780c */ /* 0x000fe20003f05270 */
[----:B------:R-:W-:Y:S01]  /*e4d0*/  IMAD.MOV.U32 R240, RZ, RZ, R243 ;  /* 0x000000fffff07224 */ /* 0x000fe200078e00f3 */
[----:B------:R-:W-:Y:S01]  /*e4e0*/  LOP3.LUT P2, RZ, R222, 0x2, RZ, 0xc0, !PT ;  /* 0x00000002deff7812 */ /* 0x000fe2000784c0ff */
[----:B------:R-:W-:Y:S01]  /*e4f0*/  IMAD.MOV.U32 R242, RZ, RZ, R246 ;  /* 0x000000fffff27224 */ /* 0x000fe200078e00f6 */
[----:B------:R-:W-:-:S02]  /*e500*/  SEL R0, RZ, 0x1, P0 ;  /* 0x00000001ff007807 */ /* 0x000fc40000000000 */
[----:B------:R-:W-:-:S09]  /*e510*/  SEL R12, R252, RZ, P0 ;  /* 0x000000fffc0c7207 */ /* 0x000fd20000000000 */
[----:B--2---:R-:W-:Y:S02]  /*e520*/  @P2 R2UR UR36, R6 ;  /* 0x00000000062422ca */ /* 0x004fe400000e0000 */
[----:B---3--:R-:W-:Y:S02]  /*e530*/  LOP3.LUT P1, RZ, R10, 0x1, RZ, 0xc0, !PT ;  /* 0x000000010aff7812 */ /* 0x008fe4000782c0ff */
[----:B----4-:R-:W-:Y:S01]  /*e540*/  LOP3.LUT R5, R5, R0, RZ, 0x3c, !PT ;  /* 0x0000000005057212 */ /* 0x010fe200078e3cff */
[----:B-----5:R-:W-:-:S04]  /*e550*/  IMAD.IADD R24, R249, 0x1, R4 ;  /* 0x00000001f9187824 */ /* 0x020fc800078e0204 */
[----:B------:R2:W-:Y:S01]  /*e560*/  STL [R1+0x10], R5 ;  /* 0x0000100501007387 */ /* 0x0005e20000100800 */
[----:B------:R-:W-:-:S05]  /*e570*/  IMAD.IADD R19, R250, 0x1, R3 ;  /* 0x00000001fa137824 */ /* 0x000fca00078e0203 */
[----:B------:R-:W-:Y:S05]  /*e580*/  @P1 BRA `(.L_x_327) ;  /* 0xffffff7000881947 */ /* 0x000fea000383ffff */
[----:B------:R-:W-:Y:S05]  /*e590*/  EXIT ;  /* 0x000000000000794d */ /* 0x000fea0003800000 */
.L_x_25:
[----:B--2---:R2:W1:Y:S02]  /*e5a0*/  SYNCS.PHASECHK.TRANS64.TRYWAIT P0, [R2+URZ+0x1a0], R3 ;  /* 0x0001a003020075a7 */ /* 0x00446400080011ff */
[----:B-1----:R-:W-:Y:S05]  /*e5b0*/  @!P0 NANOSLEEP.SYNCS 0x989680 ;  /* 0x009896800000895d */ /* 0x002fea0003900000 */
[----:B------:R-:W1:Y:S02]  /*e5c0*/  @!P0 SYNCS.PHASECHK.TRANS64 P0, [R2+URZ+0x1a0], R3 ;  /* 0x0001a003020085a7 */ /* 0x000e6400080010ff */
[----:B-1----:R-:W-:Y:S05]  /*e5d0*/  @!P0 BRA `(.L_x_25) ;  /* 0xfffffffc00f08947 */ /* 0x002fea000383ffff */
[----:B------:R-:W-:Y:S05]  /*e5e0*/  BRA `(.L_x_328) ;  /* 0xffffff3000e47947 */ /* 0x000fea000383ffff */
.L_x_28:
[----:B------:R-:W-:-:S07]  /*e5f0*/  MOV R4, UR33 ;  /* 0x0000002100047c02 */ /* 0x000fce0008000f00 */
.L_x_329:
[----:B-1----:R1:W2:Y:S02]  /*e600*/  SYNCS.PHASECHK.TRANS64.TRYWAIT P0, [R4+URZ+0x80], R2 ;  /* 0x00008002040075a7 */ /* 0x0022a400080011ff */
[----:B--2---:R-:W-:Y:S05]  /*e610*/  @!P0 NANOSLEEP.SYNCS 0x989680 ;  /* 0x009896800000895d */ /* 0x004fea0003900000 */
[----:B------:R-:W2:Y:S02]  /*e620*/  @!P0 SYNCS.PHASECHK.TRANS64 P0, [R4+URZ+0x80], R2 ;  /* 0x00008002040085a7 */ /* 0x000ea400080010ff */
[----:B--2---:R-:W-:Y:S05]  /*e630*/  @!P0 BRA `(.L_x_329) ;  /* 0xfffffffc00f08947 */ /* 0x004fea000383ffff */
[----:B------:R-:W-:Y:S05]  /*e640*/  BRA `(.L_x_27) ;  /* 0xffffff34004c7947 */ /* 0x000fea000383ffff */
.L_x_35:
[----:B------:R-:W-:-:S07]  /*e650*/  MOV R4, UR17 ;  /* 0x0000001100047c02 */ /* 0x000fce0008000f00 */
.L_x_330:
[----:B-1----:R1:W2:Y:S02]  /*e660*/  SYNCS.PHASECHK.TRANS64.TRYWAIT P0, [R4+URZ+0x80], R2 ;  /* 0x00008002040075a7 */ /* 0x0022a400080011ff */
[----:B--2---:R-:W-:Y:S05]  /*e670*/  @!P0 NANOSLEEP.SYNCS 0x989680 ;  /* 0x009896800000895d */ /* 0x004fea0003900000 */
[----:B------:R-:W2:Y:S02]  /*e680*/  @!P0 SYNCS.PHASECHK.TRANS64 P0, [R4+URZ+0x80], R2 ;  /* 0x00008002040085a7 */ /* 0x000ea400080010ff */
[----:B--2---:R-:W-:Y:S05]  /*e690*/  @!P0 BRA `(.L_x_330) ;  /* 0xfffffffc00f08947 */ /* 0x004fea000383ffff */
[----:B------:R-:W-:Y:S05]  /*e6a0*/  BRA `(.L_x_34) ;  /* 0xffffff38000c7947 */ /* 0x000fea000383ffff */
.L_x_40:
[----:B-1----:R1:W2:Y:S02]  /*e6b0*/  SYNCS.PHASECHK.TRANS64.TRYWAIT P0, [R3+URZ+0x130], R2 ;  /* 0x00013002030075a7 */ /* 0x0022a400080011ff */
[----:B--2---:R-:W-:Y:S05]  /*e6c0*/  @!P0 NANOSLEEP.SYNCS 0x989680 ;  /* 0x009896800000895d */ /* 0x004fea0003900000 */
[----:B------:R-:W2:Y:S02]  /*e6d0*/  @!P0 SYNCS.PHASECHK.TRANS64 P0, [R3+URZ+0x130], R2 ;  /* 0x00013002030085a7 */ /* 0x000ea400080010ff */
[----:B--2---:R-:W-:Y:S05]  /*e6e0*/  @!P0 BRA `(.L_x_40) ;  /* 0xfffffffc00f08947 */ /* 0x004fea000383ffff */
[----:B------:R-:W-:Y:S05]  /*e6f0*/  BRA `(.L_x_331) ;  /* 0xffffff3800b07947 */ /* 0x000fea000383ffff */
.L_x_44:
[----:B------:R-:W-:-:S07]  /*e700*/  MOV R3, UR5 ;  /* 0x0000000500037c02 */ /* 0x000fce0008000f00 */
.L_x_332:
[----:B-1----:R1:W2:Y:S02]  /*e710*/  SYNCS.PHASECHK.TRANS64.TRYWAIT P0, [R3+URZ], R2 ;  /* 0x00000002030075a7 */ /* 0x0022a400080011ff */
[----:B--2---:R-:W-:Y:S05]  /*e720*/  @!P0 NANOSLEEP.SYNCS 0x989680 ;  /* 0x009896800000895d */ /* 0x004fea0003900000 */
[----:B------:R-:W2:Y:S02]  /*e730*/  @!P0 SYNCS.PHASECHK.TRANS64 P0, [R3+URZ], R2 ;  /* 0x00000002030085a7 */ /* 0x000ea400080010ff */
[----:B--2---:R-:W-:Y:S05]  /*e740*/  @!P0 BRA `(.L_x_332) ;  /* 0xfffffffc00f08947 */ /* 0x004fea000383ffff */
[----:B------:R-:W-:Y:S05]  /*e750*/  BRA `(.L_x_333) ;  /* 0xffffff4000207947 */ /* 0x000fea000383ffff */
.L_x_45:
[----:B------:R-:W-:-:S07]  /*e760*/  MOV R3, UR5 ;  /* 0x0000000500037c02 */ /* 0x000fce0008000f00 */
.L_x_334:
[----:B-1----:R1:W2:Y:S02]  /*e770*/  SYNCS.PHASECHK.TRANS64.TRYWAIT P0, [R3+URZ], R2 ;  /* 0x00000002030075a7 */ /* 0x0022a400080011ff */
[----:B--2---:R-:W-:Y:S05]  /*e780*/  @!P0 NANOSLEEP.SYNCS 0x989680 ;  /* 0x009896800000895d */ /* 0x004fea0003900000 */
[----:B------:R-:W2:Y:S02]  /*e790*/  @!P0 SYNCS.PHASECHK.TRANS64 P0, [R3+URZ], R2 ;  /* 0x00000002030085a7 */ /* 0x000ea400080010ff */
[----:B--2---:R-:W-:Y:S05]  /*e7a0*/  @!P0 BRA `(.L_x_334) ;  /* 0xfffffffc00f08947 */ /* 0x004fea000383ffff */
[----:B------:R-:W-:Y:S05]  /*e7b0*/  BRA `(.L_x_335) ;  /* 0xffffff40002c7947 */ /* 0x000fea000383ffff */
.L_x_46:
[----:B------:R-:W-:-:S07]  /*e7c0*/  MOV R3, UR5 ;  /* 0x0000000500037c02 */ /* 0x000fce0008000f00 */
.L_x_336:
[----:B-1----:R1:W2:Y:S02]  /*e7d0*/  SYNCS.PHASECHK.TRANS64.TRYWAIT P0, [R3+URZ], R2 ;  /* 0x00000002030075a7 */ /* 0x0022a400080011ff */
[----:B--2---:R-:W-:Y:S05]  /*e7e0*/  @!P0 NANOSLEEP.SYNCS 0x989680 ;  /* 0x009896800000895d */ /* 0x004fea0003900000 */
[----:B------:R-:W2:Y:S02]  /*e7f0*/  @!P0 SYNCS.PHASECHK.TRANS64 P0, [R3+URZ], R2 ;  /* 0x00000002030085a7 */ /* 0x000ea400080010ff */
[----:B--2---:R-:W-:Y:S05]  /*e800*/  @!P0 BRA `(.L_x_336) ;  /* 0xfffffffc00f08947 */ /* 0x004fea000383ffff */
[----:B------:R-:W-:Y:S05]  /*e810*/  BRA `(.L_x_337) ;  /* 0xffffff4000387947 */ /* 0x000fea000383ffff */
.L_x_47:
[----:B------:R-:W-:-:S07]  /*e820*/  MOV R3, UR5 ;  /* 0x0000000500037c02 */ /* 0x000fce0008000f00 */
.L_x_338:
[----:B-1----:R1:W2:Y:S02]  /*e830*/  SYNCS.PHASECHK.TRANS64.TRYWAIT P0, [R3+URZ], R2 ;  /* 0x00000002030075a7 */ /* 0x0022a400080011ff */
[----:B--2---:R-:W-:Y:S05]  /*e840*/  @!P0 NANOSLEEP.SYNCS 0x989680 ;  /* 0x009896800000895d */ /* 0x004fea0003900000 */
[----:B------:R-:W2:Y:S02]  /*e850*/  @!P0 SYNCS.PHASECHK.TRANS64 P0, [R3+URZ], R2 ;  /* 0x00000002030085a7 */ /* 0x000ea400080010ff */
[----:B--2---:R-:W-:Y:S05]  /*e860*/  @!P0 BRA `(.L_x_338) ;  /* 0xfffffffc00f08947 */ /* 0x004fea000383ffff */
[----:B------:R-:W-:Y:S05]  /*e870*/  BRA `(.L_x_339) ;  /* 0xffffff4000447947 */ /* 0x000fea000383ffff */
.L_x_48:
[----:B------:R-:W-:-:S07]  /*e880*/  MOV R3, UR5 ;  /* 0x0000000500037c02 */ /* 0x000fce0008000f00 */
.L_x_340:
[----:B-1----:R1:W2:Y:S02]  /*e890*/  SYNCS.PHASECHK.TRANS64.TRYWAIT P0, [R3+URZ], R2 ;  /* 0x00000002030075a7 */ /* 0x0022a400080011ff */
[----:B--2---:R-:W-:Y:S05]  /*e8a0*/  @!P0 NANOSLEEP.SYNCS 0x989680 ;  /* 0x009896800000895d */ /* 0x004fea0003900000 */
[----:B------:R-:W2:Y:S02]  /*e8b0*/  @!P0 SYNCS.PHASECHK.TRANS64 P0, [R3+URZ], R2 ;  /* 0x00000002030085a7 */ /* 0x000ea400080010ff */
[----:B--2---:R-:W-:Y:S05]  /*e8c0*/  @!P0 BRA `(.L_x_340) ;  /* 0xfffffffc00f08947 */ /* 0x004fea000383ffff */
[----:B------:R-:W-:Y:S05]  /*e8d0*/  BRA `(.L_x_341) ;  /* 0xffffff4000507947 */ /* 0x000fea000383ffff */
.L_x_49:
[----:B------:R-:W-:-:S07]  /*e8e0*/  MOV R3, UR5 ;  /* 0x0000000500037c02 */ /* 0x000fce0008000f00 */
.L_x_342:
[----:B-1----:R1:W2:Y:S02]  /*e8f0*/  SYNCS.PHASECHK.TRANS64.TRYWAIT P0, [R3+URZ], R2 ;  /* 0x00000002030075a7 */ /* 0x0022a400080011ff */
[----:B--2---:R-:W-:Y:S05]  /*e900*/  @!P0 NANOSLEEP.SYNCS 0x989680 ;  /* 0x009896800000895d */ /* 0x004fea0003900000 */
[----:B------:R-:W2:Y:S02]  /*e910*/  @!P0 SYNCS.PHASECHK.TRANS64 P0, [R3+URZ], R2 ;  /* 0x00000002030085a7 */ /* 0x000ea400080010ff */
[----:B--2---:R-:W-:Y:S05]  /*e920*/  @!P0 BRA `(.L_x_342) ;  /* 0xfffffffc00f08947 */ /* 0x004fea000383ffff */
[----:B------:R-:W-:Y:S05]  /*e930*/  BRA `(.L_x_343) ;  /* 0xffffff40005c7947 */ /* 0x000fea000383ffff */
.L_x_50:
[----:B------:R-:W-:-:S07]  /*e940*/  MOV R3, UR5 ;  /* 0x0000000500037c02 */ /* 0x000fce0008000f00 */
.L_x_344:
[----:B-1----:R1:W2:Y:S02]  /*e950*/  SYNCS.PHASECHK.TRANS64.TRYWAIT P0, [R3+URZ], R2 ;  /* 0x00000002030075a7 */ /* 0x0022a400080011ff */
[----:B--2---:R-:W-:Y:S05]  /*e960*/  @!P0 NANOSLEEP.SYNCS 0x989680 ;  /* 0x009896800000895d */ /* 0x004fea0003900000 */
[----:B------:R-:W2:Y:S02]  /*e970*/  @!P0 SYNCS.PHASECHK.TRANS64 P0, [R3+URZ], R2 ;  /* 0x00000002030085a7 */ /* 0x000ea400080010ff */
[----:B--2---:R-:W-:Y:S05]  /*e980*/  @!P0 BRA `(.L_x_344) ;  /* 0xfffffffc00f08947 */ /* 0x004fea000383ffff */
[----:B------:R-:W-:Y:S05]  /*e990*/  BRA `(.L_x_345) ;  /* 0xffffff4000687947 */ /* 0x000fea000383ffff */
.L_x_51:
[----:B------:R-:W-:-:S07]  /*e9a0*/  MOV R3, UR5 ;  /* 0x0000000500037c02 */ /* 0x000fce0008000f00 */
.L_x_346:
[----:B-1----:R1:W2:Y:S02]  /*e9b0*/  SYNCS.PHASECHK.TRANS64.TRYWAIT P0, [R3+URZ], R2 ;  /* 0x00000002030075a7 */ /* 0x0022a400080011ff */
[----:B--2---:R-:W-:Y:S05]  /*e9c0*/  @!P0 NANOSLEEP.SYNCS 0x989680 ;  /* 0x009896800000895d */ /* 0x004fea0003900000 */
[----:B------:R-:W2:Y:S02]  /*e9d0*/  @!P0 SYNCS.PHASECHK.TRANS64 P0, [R3+URZ], R2 ;  /* 0x00000002030085a7 */ /* 0x000ea400080010ff */
[----:B--2---:R-:W-:Y:S05]  /*e9e0*/  @!P0 BRA `(.L_x_346) ;  /* 0xfffffffc00f08947 */ /* 0x004fea000383ffff */
[----:B------:R-:W-:Y:S05]  /*e9f0*/  BRA `(.L_x_347) ;  /* 0xffffff4000747947 */ /* 0x000fea000383ffff */
.L_x_52:
[----:B------:R-:W-:-:S07]  /*ea00*/  MOV R3, UR5 ;  /* 0x0000000500037c02 */ /* 0x000fce0008000f00 */
.L_x_348:
[----:B-1----:R1:W2:Y:S02]  /*ea10*/  SYNCS.PHASECHK.TRANS64.TRYWAIT P0, [R3+URZ], R2 ;  /* 0x00000002030075a7 */ /* 0x0022a400080011ff */
[----:B--2---:R-:W-:Y:S05]  /*ea20*/  @!P0 NANOSLEEP.SYNCS 0x989680 ;  /* 0x009896800000895d */ /* 0x004fea0003900000 */
[----:B------:R-:W2:Y:S02]  /*ea30*/  @!P0 SYNCS.PHASECHK.TRANS64 P0, [R3+URZ], R2 ;  /* 0x00000002030085a7 */ /* 0x000ea400080010ff */
[----:B--2---:R-:W-:Y:S05]  /*ea40*/  @!P0 BRA `(.L_x_348) ;  /* 0xfffffffc00f08947 */ /* 0x004fea000383ffff */
[----:B------:R-:W-:Y:S05]  /*ea50*/  BRA `(.L_x_349) ;  /* 0xffffff4000807947 */ /* 0x000fea000383ffff */
.L_x_53:
[----:B------:R-:W-:-:S07]  /*ea60*/  MOV R3, UR5 ;  /* 0x0000000500037c02 */ /* 0x000fce0008000f00 */
.L_x_350:
[----:B-1----:R1:W2:Y:S02]  /*ea70*/  SYNCS.PHASECHK.TRANS64.TRYWAIT P0, [R3+URZ], R2 ;  /* 0x00000002030075a7 */ /* 0x0022a400080011ff */
[----:B--2---:R-:W-:Y:S05]  /*ea80*/  @!P0 NANOSLEEP.SYNCS 0x989680 ;  /* 0x009896800000895d */ /* 0x004fea0003900000 */
[----:B------:R-:W2:Y:S02]  /*ea90*/  @!P0 SYNCS.PHASECHK.TRANS64 P0, [R3+URZ], R2 ;  /* 0x00000002030085a7 */ /* 0x000ea400080010ff */
[----:B--2---:R-:W-:Y:S05]  /*eaa0*/  @!P0 BRA `(.L_x_350) ;  /* 0xfffffffc00f08947 */ /* 0x004fea000383ffff */
[----:B------:R-:W-:Y:S05]  /*eab0*/  BRA `(.L_x_351) ;  /* 0xffffff40008c7947 */ /* 0x000fea000383ffff */
.L_x_54:
[----:B------:R-:W-:-:S07]  /*eac0*/  MOV R3, UR5 ;  /* 0x0000000500037c02 */ /* 0x000fce0008000f00 */
.L_x_352:
[----:B-1----:R1:W2:Y:S02]  /*ead0*/  SYNCS.PHASECHK.TRANS64.TRYWAIT P0, [R3+URZ], R2 ;  /* 0x00000002030075a7 */ /* 0x0022a400080011ff */
[----:B--2---:R-:W-:Y:S05]  /*eae0*/  @!P0 NANOSLEEP.SYNCS 0x989680 ;  /* 0x009896800000895d */ /* 0x004fea0003900000 */
[----:B------:R-:W2:Y:S02]  /*eaf0*/  @!P0 SYNCS.PHASECHK.TRANS64 P0, [R3+URZ], R2 ;  /* 0x00000002030085a7 */ /* 0x000ea400080010ff */
[----:B--2---:R-:W-:Y:S05]  /*eb00*/  @!P0 BRA `(.L_x_352) ;  /* 0xfffffffc00f08947 */ /* 0x004fea000383ffff */
[----:B------:R-:W-:Y:S05]  /*eb10*/  BRA `(.L_x_353) ;  /* 0xffffff4000987947 */ /* 0x000fea000383ffff */
.L_x_55:
[----:B------:R-:W-:-:S07]  /*eb20*/  MOV R3, UR5 ;  /* 0x0000000500037c02 */ /* 0x000fce0008000f00 */
.L_x_354:
[----:B-1----:R1:W2:Y:S02]  /*eb30*/  SYNCS.PHASECHK.TRANS64.TRYWAIT P0, [R3+URZ], R2 ;  /* 0x00000002030075a7 */ /* 0x0022a400080011ff */
[----:B--2---:R-:W-:Y:S05]  /*eb40*/  @!P0 NANOSLEEP.SYNCS 0x989680 ;  /* 0x009896800000895d */ /* 0x004fea0003900000 */
[----:B------:R-:W2:Y:S02]  /*eb50*/  @!P0 SYNCS.PHASECHK.TRANS64 P0, [R3+URZ], R2 ;  /* 0x00000002030085a7 */ /* 0x000ea400080010ff */
[----:B--2---:R-:W-:Y:S05]  /*eb60*/  @!P0 BRA `(.L_x_354) ;  /* 0xfffffffc00f08947 */ /* 0x004fea000383ffff */
[----:B------:R-:W-:Y:S05]  /*eb70*/  BRA `(.L_x_355) ;  /* 0xffffff4000a47947 */ /* 0x000fea000383ffff */
.L_x_56:
[----:B------:R-:W-:-:S07]  /*eb80*/  MOV R3, UR5 ;  /* 0x0000000500037c02 */ /* 0x000fce0008000f00 */
.L_x_356:
[----:B-1----:R1:W2:Y:S02]  /*eb90*/  SYNCS.PHASECHK.TRANS64.TRYWAIT P0, [R3+URZ], R2 ;  /* 0x00000002030075a7 */ /* 0x0022a400080011ff */
[----:B--2---:R-:W-:Y:S05]  /*eba0*/  @!P0 NANOSLEEP.SYNCS 0x989680 ;  /* 0x009896800000895d */ /* 0x004fea0003900000 */
[----:B------:R-:W2:Y:S02]  /*ebb0*/  @!P0 SYNCS.PHASECHK.TRANS64 P0, [R3+URZ], R2 ;  /* 0x00000002030085a7 */ /* 0x000ea400080010ff */
[----:B--2---:R-:W-:Y:S05]  /*ebc0*/  @!P0 BRA `(.L_x_356) ;  /* 0xfffffffc00f08947 */ /* 0x004fea000383ffff */
[----:B------:R-:W-:Y:S05]  /*ebd0*/  BRA `(.L_x_357) ;  /* 0xffffff4000b07947 */ /* 0x000fea000383ffff */
.L_x_57:
[----:B------:R-:W-:-:S07]  /*ebe0*/  MOV R3, UR5 ;  /* 0x0000000500037c02 */ /* 0x000fce0008000f00 */
.L_x_358:
[----:B-1----:R1:W2:Y:S02]  /*ebf0*/  SYNCS.PHASECHK.TRANS64.TRYWAIT P0, [R3+URZ], R2 ;  /* 0x00000002030075a7 */ /* 0x0022a400080011ff */
[----:B--2---:R-:W-:Y:S05]  /*ec00*/  @!P0 NANOSLEEP.SYNCS 0x989680 ;  /* 0x009896800000895d */ /* 0x004fea0003900000 */
[----:B------:R-:W2:Y:S02]  /*ec10*/  @!P0 SYNCS.PHASECHK.TRANS64 P0, [R3+URZ], R2 ;  /* 0x00000002030085a7 */ /* 0x000ea400080010ff */
[----:B--2---:R-:W-:Y:S05]  /*ec20*/  @!P0 BRA `(.L_x_358) ;  /* 0xfffffffc00f08947 */ /* 0x004fea000383ffff */
[----:B------:R-:W-:Y:S05]  /*ec30*/  BRA `(.L_x_359) ;  /* 0xffffff4000bc7947 */ /* 0x000fea000383ffff */
.L_x_58:
[----:B------:R-:W-:-:S07]  /*ec40*/  MOV R3, UR5 ;  /* 0x0000000500037c02 */ /* 0x000fce0008000f00 */
.L_x_360:
[----:B-1----:R1:W2:Y:S02]  /*ec50*/  SYNCS.PHASECHK.TRANS64.TRYWAIT P0, [R3+URZ], R2 ;  /* 0x00000002030075a7 */ /* 0x0022a400080011ff */
[----:B--2---:R-:W-:Y:S05]  /*ec60*/  @!P0 NANOSLEEP.SYNCS 0x989680 ;  /* 0x009896800000895d */ /* 0x004fea0003900000 */
[----:B------:R-:W2:Y:S02]  /*ec70*/  @!P0 SYNCS.PHASECHK.TRANS64 P0, [R3+URZ], R2 ;  /* 0x00000002030085a7 */ /* 0x000ea400080010ff */
[----:B--2---:R-:W-:Y:S05]  /*ec80*/  @!P0 BRA `(.L_x_360) ;  /* 0xfffffffc00f08947 */ /* 0x004fea000383ffff */
[----:B------:R-:W-:Y:S05]  /*ec90*/  BRA `(.L_x_361) ;  /* 0xffffff4000c87947 */ /* 0x000fea000383ffff */
.L_x_61:
[----:B-1----:R1:W2:Y:S02]  /*eca0*/  SYNCS.PHASECHK.TRANS64.TRYWAIT P0, [R0+URZ+0x190], R2 ;  /* 0x00019002000075a7 */ /* 0x0022a400080011ff */
[----:B--2---:R-:W-:Y:S05]  /*ecb0*/  @!P0 NANOSLEEP.SYNCS 0x989680 ;  /* 0x009896800000895d */ /* 0x004fea0003900000 */
[----:B------:R-:W2:Y:S02]  /*ecc0*/  @!P0 SYNCS.PHASECHK.TRANS64 P0, [R0+URZ+0x190], R2 ;  /* 0x00019002000085a7 */ /* 0x000ea400080010ff */
[----:B--2---:R-:W-:Y:S05]  /*ecd0*/  @!P0 BRA `(.L_x_61) ;  /* 0xfffffffc00f08947 */ /* 0x004fea000383ffff */
[----:B------:R-:W-:Y:S05]  /*ece0*/  BRA `(.L_x_362) ;  /* 0xffffff44002c7947 */ /* 0x000fea000383ffff */
.L_x_62:
[----:B------:R-:W-:-:S07]  /*ecf0*/  MOV R3, UR5 ;  /* 0x0000000500037c02 */ /* 0x000fce0008000f00 */
.L_x_363:
[----:B-1----:R1:W2:Y:S02]  /*ed00*/  SYNCS.PHASECHK.TRANS64.TRYWAIT P0, [R3+URZ+0x140], R2 ;  /* 0x00014002030075a7 */ /* 0x0022a400080011ff */
[----:B--2---:R-:W-:Y:S05]  /*ed10*/  @!P0 NANOSLEEP.SYNCS 0x989680 ;  /* 0x009896800000895d */ /* 0x004fea0003900000 */
[----:B------:R-:W2:Y:S02]  /*ed20*/  @!P0 SYNCS.PHASECHK.TRANS64 P0, [R3+URZ+0x140], R2 ;  /* 0x00014002030085a7 */ /* 0x000ea400080010ff */
[----:B--2---:R-:W-:Y:S05]  /*ed30*/  @!P0 BRA `(.L_x_363) ;  /* 0xfffffffc00f08947 */ /* 0x004fea000383ffff */
[----:B------:R-:W-:Y:S05]  /*ed40*/  BRA `(.L_x_364) ;  /* 0xffffff44003c7947 */ /* 0x000fea000383ffff */
.L_x_63:
[----:B-1----:R1:W2:Y:S02]  /*ed50*/  SYNCS.PHASECHK.TRANS64.TRYWAIT P1, [R0+URZ+0x130], R2 ;  /* 0x00013002000075a7 */ /* 0x0022a400080211ff */
[----:B--2---:R-:W-:Y:S05]  /*ed60*/  @!P1 NANOSLEEP.SYNCS 0x989680 ;  /* 0x009896800000995d */ /* 0x004fea0003900000 */
[----:B------:R-:W2:Y:S02]  /*ed70*/  @!P1 SYNCS.PHASECHK.TRANS64 P1, [R0+URZ+0x130], R2 ;  /* 0x00013002000095a7 */ /* 0x000ea400080210ff */
[----:B--2---:R-:W-:Y:S05]  /*ed80*/  @!P1 BRA `(.L_x_63) ;  /* 0xfffffffc00f09947 */ /* 0x004fea000383ffff */
[----:B------:R-:W-:Y:S05]  /*ed90*/  BRA `(.L_x_365) ;  /* 0xffffff44006c7947 */ /* 0x000fea000383ffff */
.L_x_66:
[----:B------:R-:W-:-:S07]  /*eda0*/  MOV R2, UR5 ;  /* 0x0000000500027c02 */ /* 0x000fce0008000f00 */
.L_x_366:
[----:B-1----:R1:W2:Y:S02]  /*edb0*/  SYNCS.PHASECHK.TRANS64.TRYWAIT P0, [R2+URZ+0x140], R0 ;  /* 0x00014000020075a7 */ /* 0x0022a400080011ff */
[----:B--2---:R-:W-:Y:S05]  /*edc0*/  @!P0 NANOSLEEP.SYNCS 0x989680 ;  /* 0x009896800000895d */ /* 0x004fea0003900000 */
[----:B------:R-:W2:Y:S02]  /*edd0*/  @!P0 SYNCS.PHASECHK.TRANS64 P0, [R2+URZ+0x140], R0 ;  /* 0x00014000020085a7 */ /* 0x000ea400080010ff */
[----:B--2---:R-:W-:Y:S05]  /*ede0*/  @!P0 BRA `(.L_x_366) ;  /* 0xfffffffc00f08947 */ /* 0x004fea000383ffff */
[----:B------:R-:W-:Y:S05]  /*edf0*/  BRA `(.L_x_65) ;  /* 0xffffff4400c07947 */ /* 0x000fea000383ffff */
.L_x_75:
[----:B-1----:R-:W-:-:S04]  /*ee00*/  MOV R5, UR6 ;  /* 0x0000000600057c02 */ /* 0x002fc80008000f00 */
[----:B------:R1:W2:Y:S03]  /*ee10*/  SYNCS.PHASECHK.TRANS64.TRYWAIT P0, [R5+URZ+0x8], R2 ;  /* 0x00000802050075a7 */ /* 0x0002a600080011ff */
[----:B--2---:R-:W-:Y:S05]  /*ee20*/  @!P0 NANOSLEEP.SYNCS 0x989680 ;  /* 0x009896800000895d */ /* 0x004fea0003900000 */
[----:B------:R-:W2:Y:S02]  /*ee30*/  @!P0 SYNCS.PHASECHK.TRANS64 P0, [R5+URZ+0x8], R2 ;  /* 0x00000802050085a7 */ /* 0x000ea400080010ff */
[----:B--2---:R-:W-:Y:S05]  /*ee40*/  @!P0 BRA `(.L_x_75) ;  /* 0xfffffffc00ec8947 */ /* 0x004fea000383ffff */
[----:B------:R-:W-:Y:S05]  /*ee50*/  BRA `(.L_x_74) ;  /* 0xffffff4800747947 */ /* 0x000fea000383ffff */
.L_x_77:
[----:B------:R-:W-:Y:S01]  /*ee60*/  BSSY B0, `(.L_x_367) ;  /* 0x0000006000007945 */ /* 0x000fe20003800000 */
[----:B------:R-:W-:-:S07]  /*ee70*/  MOV R15, 0xffffffff ;  /* 0xffffffff000f7802 */ /* 0x000fce0000000f00 */
[----:B-1--45:R-:W-:Y:S05]  /*ee80*/  WARPSYNC.COLLECTIVE R15, `(.L_x_368) ;  /* 0x000000000f0c7348 */ /* 0x032fea0003c00000 */
[----:B------:R-:W-:Y:S02]  /*ee90*/  ELECT P6, UR79, PT ;  /* 0x00000000004f782f */ /* 0x000fe400038c0000 */
[----:B------:R-:W-:Y:S01]  /*eea0*/  MOV R14, UR79 ;  /* 0x0000004f000e7c02 */ /* 0x000fe20008000f00 */
[----:B-1--45:R-:W-:Y:S10]  /*eeb0*/  ENDCOLLECTIVE ;  /* 0x000000000000791b */ /* 0x032ff40003800000 */
.L_x_368:
[----:B------:R-:W-:Y:S05]  /*eec0*/  BSYNC B0 ;  /* 0x0000000000007941 */ /* 0x000fea0003800000 */
.L_x_367:
[----:B------:R-:W-:Y:S05]  /*eed0*/  BRA `(.L_x_369) ;  /* 0xffffff4800a47947 */ /* 0x000fea000383ffff */
.L_x_79:
[----:B-1----:R-:W-:-:S04]  /*eee0*/  MOV R2, UR6 ;  /* 0x0000000600027c02 */ /* 0x002fc80008000f00 */
[----:B------:R1:W2:Y:S03]  /*eef0*/  SYNCS.PHASECHK.TRANS64.TRYWAIT P0, [R2+URZ+0x8], R0 ;  /* 0x00000800020075a7 */ /* 0x0002a600080011ff */
[----:B--2---:R-:W-:Y:S05]  /*ef00*/  @!P0 NANOSLEEP.SYNCS 0x989680 ;  /* 0x009896800000895d */ /* 0x004fea0003900000 */
[----:B------:R-:W2:Y:S02]  /*ef10*/  @!P0 SYNCS.PHASECHK.TRANS64 P0, [R2+URZ+0x8], R0 ;  /* 0x00000800020085a7 */ /* 0x000ea400080010ff */
[----:B--2---:R-:W-:Y:S05]  /*ef20*/  @!P0 BRA `(.L_x_79) ;  /* 0xfffffffc00ec8947 */ /* 0x004fea000383ffff */
[----:B------:R-:W-:Y:S05]  /*ef30*/  BRA `(.L_x_78) ;  /* 0xffffff4800a87947 */ /* 0x000fea000383ffff */
.L_x_80:
[----:B-1----:R1:W2:Y:S02]  /*ef40*/  SYNCS.PHASECHK.TRANS64.TRYWAIT P0, [R3+URZ+0x130], R4 ;  /* 0x00013004030075a7 */ /* 0x0022a400080011ff */
[----:B--2---:R-:W-:Y:S05]  /*ef50*/  @!P0 NANOSLEEP.SYNCS 0x989680 ;  /* 0x009896800000895d */ /* 0x004fea0003900000 */
[----:B------:R-:W2:Y:S02]  /*ef60*/  @!P0 SYNCS.PHASECHK.TRANS64 P0, [R3+URZ+0x130], R4 ;  /* 0x00013004030085a7 */ /* 0x000ea400080010ff */
[----:B--2---:R-:W-:Y:S05]  /*ef70*/  @!P0 BRA `(.L_x_80) ;  /* 0xfffffffc00f08947 */ /* 0x004fea000383ffff */
[----:B------:R-:W-:Y:S05]  /*ef80*/  BRA `(.L_x_370) ;  /* 0xffffff4c00887947 */ /* 0x000fea000383ffff */
.L_x_82:
[----:B------:R-:W-:-:S07]  /*ef90*/  MOV R3, UR10 ;  /* 0x0000000a00037c02 */ /* 0x000fce0008000f00 */
.L_x_371:
[----:B-1----:R1:W2:Y:S02]  /*efa0*/  SYNCS.PHASECHK.TRANS64.TRYWAIT P0, [R3+URZ+0x170], R2 ;  /* 0x00017002030075a7 */ /* 0x0022a400080011ff */
[----:B--2---:R-:W-:Y:S05]  /*efb0*/  @!P0 NANOSLEEP.SYNCS 0x989680 ;  /* 0x009896800000895d */ /* 0x004fea0003900000 */
[----:B------:R-:W2:Y:S02]  /*efc0*/  @!P0 SYNCS.PHASECHK.TRANS64 P0, [R3+URZ+0x170], R2 ;  /* 0x00017002030085a7 */ /* 0x000ea400080010ff */
[----:B--2---:R-:W-:Y:S05]  /*efd0*/  @!P0 BRA `(.L_x_371) ;  /* 0xfffffffc00f08947 */ /* 0x004fea000383ffff */
[----:B------:R-:W-:Y:S05]  /*efe0*/  BRA `(.L_x_372) ;  /* 0xffffff4c00d07947 */ /* 0x000fea000383ffff */
.L_x_85:
[----:B------:R-:W-:Y:S07]  /*eff0*/  MOV R3, UR9 ;  /* 0x0000000900037c02 */ /* 0x000fee0008000f00 */
.L_x_373:
[----:B-1----:R1:W2:Y:S02]  /*f000*/  SYNCS.PHASECHK.TRANS64.TRYWAIT P0, [R3+URZ], R2 ;  /* 0x00000002030075a7 */ /* 0x0022a400080011ff */
[----:B--2---:R-:W-:Y:S05]  /*f010*/  @!P0 NANOSLEEP.SYNCS 0x989680 ;  /* 0x009896800000895d */ /* 0x004fea0003900000 */
[----:B------:R-:W2:Y:S02]  /*f020*/  @!P0 SYNCS.PHASECHK.TRANS64 P0, [R3+URZ], R2 ;  /* 0x00000002030085a7 */ /* 0x000ea400080010ff */
[----:B--2---:R-:W-:Y:S05]  /*f030*/  @!P0 BRA `(.L_x_373) ;  /* 0xfffffffc00f08947 */ /* 0x004fea000383ffff */
[----:B------:R-:W-:Y:S05]  /*f040*/  BRA `(.L_x_84) ;  /* 0xffffff4c00e47947 */ /* 0x000fea000383ffff */
.L_x_89:
[----:B------:R-:W-:-:S07]  /*f050*/  MOV R2, UR7 ;  /* 0x0000000700027c02 */ /* 0x000fce0008000f00 */
.L_x_374:
[----:B-1----:R1:W2:Y:S02]  /*f060*/  SYNCS.PHASECHK.TRANS64.TRYWAIT P0, [R2+URZ], R0 ;  /* 0x00000000020075a7 */ /* 0x0022a400080011ff */
[----:B--2---:R-:W-:Y:S05]  /*f070*/  @!P0 NANOSLEEP.SYNCS 0x989680 ;  /* 0x009896800000895d */ /* 0x004fea0003900000 */
[----:B------:R-:W2:Y:S02]  /*f080*/  @!P0 SYNCS.PHASECHK.TRANS64 P0, [R2+URZ], R0 ;  /* 0x00000000020085a7 */ /* 0x000ea400080010ff */
[----:B--2---:R-:W-:Y:S05]  /*f090*/  @!P0 BRA `(.L_x_374) ;  /* 0xfffffffc00f08947 */ /* 0x004fea000383ffff */
[----:B------:R-:W-:Y:S05]  /*f0a0*/  BRA `(.L_x_375) ;  /* 0xffffff5000b47947 */ /* 0x000fea000383ffff */
.L_x_90:
[----:B------:R-:W-:-:S07]  /*f0b0*/  MOV R3, UR7 ;  /* 0x0000000700037c02 */ /* 0x000fce0008000f00 */
.L_x_376:
[----:B-1----:R1:W2:Y:S02]  /*f0c0*/  SYNCS.PHASECHK.TRANS64.TRYWAIT P0, [R3+URZ], R2 ;  /* 0x00000002030075a7 */ /* 0x0022a400080011ff */
[----:B--2---:R-:W-:Y:S05]  /*f0d0*/  @!P0 NANOSLEEP.SYNCS 0x989680 ;  /* 0x009896800000895d */ /* 0x004fea0003900000 */
[----:B------:R-:W2:Y:S02]  /*f0e0*/  @!P0 SYNCS.PHASECHK.TRANS64 P0, [R3+URZ], R2 ;  /* 0x00000002030085a7 */ /* 0x000ea400080010ff */
[----:B--2---:R-:W-:Y:S05]  /*f0f0*/  @!P0 BRA `(.L_x_376) ;  /* 0xfffffffc00f08947 */ /* 0x004fea000383ffff */
[----:B------:R-:W-:Y:S05]  /*f100*/  BRA `(.L_x_377) ;  /* 0xffffff5000c07947 */ /* 0x000fea000383ffff */
.L_x_91:
[----:B------:R-:W-:-:S07]  /*f110*/  MOV R3, UR7 ;  /* 0x0000000700037c02 */ /* 0x000fce0008000f00 */
.L_x_378:
[----:B-1----:R1:W2:Y:S02]  /*f120*/  SYNCS.PHASECHK.TRANS64.TRYWAIT P0, [R3+URZ], R2 ;  /* 0x00000002030075a7 */ /* 0x0022a400080011ff */
[----:B--2---:R-:W-:Y:S05]  /*f130*/  @!P0 NANOSLEEP.SYNCS 0x989680 ;  /* 0x009896800000895d */ /* 0x004fea0003900000 */
[----:B------:R-:W2:Y:S02]  /*f140*/  @!P0 SYNCS.PHASECHK.TRANS64 P0, [R3+URZ], R2 ;  /* 0x00000002030085a7 */ /* 0x000ea400080010ff */
[----:B--2---:R-:W-:Y:S05]  /*f150*/  @!P0 BRA `(.L_x_378) ;  /* 0xfffffffc00f08947 */ /* 0x004fea000383ffff */
[----:B------:R-:W-:Y:S05]  /*f160*/  BRA `(.L_x_379) ;  /* 0xffffff5000cc7947 */ /* 0x000fea000383ffff */
.L_x_94:
[----:B------:R-:W-:-:S07]  /*f170*/  MOV R0, UR8 ;  /* 0x0000000800007c02 */ /* 0x000fce0008000f00 */
.L_x_380:
[----:B-1----:R1:W2:Y:S02]  /*f180*/  SYNCS.PHASECHK.TRANS64.TRYWAIT P1, [R0+URZ+0x1b0], R2 ;  /* 0x0001b002000075a7 */ /* 0x0022a400080211ff */
[----:B--2---:R-:W-:Y:S05]  /*f190*/  @!P1 NANOSLEEP.SYNCS 0x989680 ;  /* 0x009896800000995d */ /* 0x004fea0003900000 */
[----:B------:R-:W2:Y:S02]  /*f1a0*/  @!P1 SYNCS.PHASECHK.TRANS64 P1, [R0+URZ+0x1b0], R2 ;  /* 0x0001b002000095a7 */ /* 0x000ea400080210ff */
[----:B--2---:R-:W-:Y:S05]  /*f1b0*/  @!P1 BRA `(.L_x_380) ;  /* 0xfffffffc00f09947 */ /* 0x004fea000383ffff */
[----:B------:R-:W-:Y:S05]  /*f1c0*/  BRA `(.L_x_381) ;  /* 0xffffff5400187947 */ /* 0x000fea000383ffff */
.L_x_99:
[----:B--2---:R2:W4:Y:S02]  /*f1d0*/  SYNCS.PHASECHK.TRANS64.TRYWAIT P0, [R0+URZ+0x130], R2 ;  /* 0x00013002000075a7 */ /* 0x00452400080011ff */
[----:B----4-:R-:W-:Y:S05]  /*f1e0*/  @!P0 NANOSLEEP.SYNCS 0x989680 ;  /* 0x009896800000895d */ /* 0x010fea0003900000 */
[----:B------:R-:W4:Y:S02]  /*f1f0*/  @!P0 SYNCS.PHASECHK.TRANS64 P0, [R0+URZ+0x130], R2 ;  /* 0x00013002000085a7 */ /* 0x000f2400080010ff */
[----:B----4-:R-:W-:Y:S05]  /*f200*/  @!P0 BRA `(.L_x_99) ;  /* 0xfffffffc00f08947 */ /* 0x010fea000383ffff */
[----:B------:R-:W-:Y:S05]  /*f210*/  BRA `(.L_x_382) ;  /* 0xffffff5800247947 */ /* 0x000fea000383ffff */
.L_x_102:
[----:B------:R-:W-:Y:S07]  /*f220*/  MOV R2, UR6 ;  /* 0x0000000600027c02 */ /* 0x000fee0008000f00 */
.L_x_383:
[----:B--2---:R2:W4:Y:S02]  /*f230*/  SYNCS.PHASECHK.TRANS64.TRYWAIT P0, [R2+URZ+0x128], R0 ;  /* 0x00012800020075a7 */ /* 0x00452400080011ff */
[----:B----4-:R-:W-:Y:S05]  /*f240*/  @!P0 NANOSLEEP.SYNCS 0x989680 ;  /* 0x009896800000895d */ /* 0x010fea0003900000 */
[----:B------:R-:W4:Y:S02]  /*f250*/  @!P0 SYNCS.PHASECHK.TRANS64 P0, [R2+URZ+0x128], R0 ;  /* 0x00012800020085a7 */ /* 0x000f2400080010ff */
[----:B----4-:R-:W-:Y:S05]  /*f260*/  @!P0 BRA `(.L_x_383) ;  /* 0xfffffffc00f08947 */ /* 0x010fea000383ffff */
[----:B------:R-:W-:Y:S05]  /*f270*/  BRA `(.L_x_101) ;  /* 0xffffff5c00047947 */ /* 0x000fea000383ffff */
.L_x_105:
[----:B------:R-:W-:Y:S07]  /*f280*/  MOV R5, UR6 ;  /* 0x0000000600057c02 */ /* 0x000fee0008000f00 */
.L_x_384:
[----:B-1----:R1:W2:Y:S02]  /*f290*/  SYNCS.PHASECHK.TRANS64.TRYWAIT P0, [R5+URZ+0x110], R16 ;  /* 0x00011010050075a7 */ /* 0x0022a400080011ff */
[----:B--2---:R-:W-:Y:S05]  /*f2a0*/  @!P0 NANOSLEEP.SYNCS 0x989680 ;  /* 0x009896800000895d */ /* 0x004fea0003900000 */
[----:B------:R-:W2:Y:S02]  /*f2b0*/  @!P0 SYNCS.PHASECHK.TRANS64 P0, [R5+URZ+0x110], R16 ;  /* 0x00011010050085a7 */ /* 0x000ea400080010ff */
[----:B--2---:R-:W-:Y:S05]  /*f2c0*/  @!P0 BRA `(.L_x_384) ;  /* 0xfffffffc00f08947 */ /* 0x004fea000383ffff */
[----:B------:R-:W-:Y:S05]  /*f2d0*/  BRA `(.L_x_385) ;  /* 0xffffff5c007c7947 */ /* 0x000fea000383ffff */
.L_x_106:
[----:B------:R-:W-:Y:S07]  /*f2e0*/  MOV R2, UR6 ;  /* 0x0000000600027c02 */ /* 0x000fee0008000f00 */
.L_x_386:
[----:B-1----:R1:W2:Y:S02]  /*f2f0*/  SYNCS.PHASECHK.TRANS64.TRYWAIT P0, [R2+URZ+0x118], R16 ;  /* 0x00011810020075a7 */ /* 0x0022a400080011ff */
[----:B--2---:R-:W-:Y:S05]  /*f300*/  @!P0 NANOSLEEP.SYNCS 0x989680 ;  /* 0x009896800000895d */ /* 0x004fea0003900000 */
[----:B------:R-:W2:Y:S02]  /*f310*/  @!P0 SYNCS.PHASECHK.TRANS64 P0, [R2+URZ+0x118], R16 ;  /* 0x00011810020085a7 */ /* 0x000ea400080010ff */
[----:B--2---:R-:W-:Y:S05]  /*f320*/  @!P0 BRA `(.L_x_386) ;  /* 0xfffffffc00f08947 */ /* 0x004fea000383ffff */
[----:B------:R-:W-:Y:S05]  /*f330*/  BRA `(.L_x_387) ;  /* 0xffffff5c00f87947 */ /* 0x000fea000383ffff */
.L_x_108:
[----:B------:R-:W-:-:S07]  /*f340*/  MOV R2, UR6 ;  /* 0x0000000600027c02 */ /* 0x000fce0008000f00 */
.L_x_388:
[----:B-1----:R1:W2:Y:S02]  /*f350*/  SYNCS.PHASECHK.TRANS64.TRYWAIT P0, [R2+URZ+0x110], R0 ;  /* 0x00011000020075a7 */ /* 0x0022a400080011ff */
[----:B--2---:R-:W-:Y:S05]  /*f360*/  @!P0 NANOSLEEP.SYNCS 0x989680 ;  /* 0x009896800000895d */ /* 0x004fea0003900000 */
[----:B------:R-:W2:Y:S02]  /*f370*/  @!P0 SYNCS.PHASECHK.TRANS64 P0, [R2+URZ+0x110], R0 ;  /* 0x00011000020085a7 */ /* 0x000ea400080010ff */
[----:B--2---:R-:W-:Y:S05]  /*f380*/  @!P0 BRA `(.L_x_388) ;  /* 0xfffffffc00f08947 */ /* 0x004fea000383ffff */
[----:B------:R-:W-:Y:S05]  /*f390*/  BRA `(.L_x_389) ;  /* 0xffffff6000707947 */ /* 0x000fea000383ffff */
.L_x_110:
[----:B--2---:R2:W3:Y:S02]  /*f3a0*/  SYNCS.PHASECHK.TRANS64.TRYWAIT P0, [R0+URZ+0x130], R2 ;  /* 0x00013002000075a7 */ /* 0x0044e400080011ff */
[----:B---3--:R-:W-:Y:S05]  /*f3b0*/  @!P0 NANOSLEEP.SYNCS 0x989680 ;  /* 0x009896800000895d */ /* 0x008fea0003900000 */
[----:B------:R-:W3:Y:S02]  /*f3c0*/  @!P0 SYNCS.PHASECHK.TRANS64 P0, [R0+URZ+0x130], R2 ;  /* 0x00013002000085a7 */ /* 0x000ee400080010ff */
[----:B---3--:R-:W-:Y:S05]  /*f3d0*/  @!P0 BRA `(.L_x_110) ;  /* 0xfffffffc00f08947 */ /* 0x008fea000383ffff */
[----:B------:R-:W-:Y:S05]  /*f3e0*/  BRA `(.L_x_390) ;  /* 0xffffff6400087947 */ /* 0x000fea000383ffff */
.L_x_124:
[----:B-1----:R1:W2:Y:S02]  /*f3f0*/  SYNCS.PHASECHK.TRANS64.TRYWAIT P0, [R4+URZ+0x100], R3 ;  /* 0x00010003040075a7 */ /* 0x0022a400080011ff */
[----:B--2---:R-:W-:Y:S05]  /*f400*/  @!P0 NANOSLEEP.SYNCS 0x989680 ;  /* 0x009896800000895d */ /* 0x004fea0003900000 */
[----:B------:R-:W2:Y:S02]  /*f410*/  @!P0 SYNCS.PHASECHK.TRANS64 P0, [R4+URZ+0x100], R3 ;  /* 0x00010003040085a7 */ /* 0x000ea400080010ff */
[----:B--2---:R-:W-:Y:S05]  /*f420*/  @!P0 BRA `(.L_x_124) ;  /* 0xfffffffc00f08947 */ /* 0x004fea000383ffff */
[----:B------:R-:W-:Y:S05]  /*f430*/  BRA `(.L_x_123) ;  /* 0xffffff7000c47947 */ /* 0x000fea000383ffff */
.L_x_127:
[----:B-1----:R1:W2:Y:S02]  /*f440*/  SYNCS.PHASECHK.TRANS64.TRYWAIT P0, [R223+URZ+0x150], R0 ;  /* 0x00015000df0075a7 */ /* 0x0022a400080011ff */
[----:B--2---:R-:W-:Y:S05]  /*f450*/  @!P0 NANOSLEEP.SYNCS 0x989680 ;  /* 0x009896800000895d */ /* 0x004fea0003900000 */
[----:B------:R-:W2:Y:S02]  /*f460*/  @!P0 SYNCS.PHASECHK.TRANS64 P0, [R223+URZ+0x150], R0 ;  /* 0x00015000df0085a7 */ /* 0x000ea400080010ff */
[----:B--2---:R-:W-:Y:S05]  /*f470*/  @!P0 BRA `(.L_x_127) ;  /* 0xfffffffc00f08947 */ /* 0x004fea000383ffff */
[----:B------:R-:W-:Y:S05]  /*f480*/  BRA `(.L_x_126) ;  /* 0xffffff7400507947 */ /* 0x000fea000383ffff */
        .weak           $__internal_0_$__cuda_sm10x_tcgen05_guardrail_trap_col_being_dealloced_not_returned_by_alloc
        .type           $__internal_0_$__cuda_sm10x_tcgen05_guardrail_trap_col_being_dealloced_not_returned_by_alloc,@function
        .size           $__internal_0_$__cuda_sm10x_tcgen05_guardrail_trap_col_being_dealloced_not_returned_by_alloc,($__internal_1_$__cuda_sm10x_tcgen05_guardrail_trap_phase_invalid_during_alloc - $__internal_0_$__cuda_sm10x_tcgen05_guardrail_trap_col_being_dealloced_not_returned_by_alloc)
$__internal_0_$__cuda_sm10x_tcgen05_guardrail_trap_col_being_dealloced_not_returned_by_alloc:
[----:B------:R-:W-:Y:S05]  /*f490*/  BPT.TRAP 0x1 ;  /* 0x000000040000795c */ /* 0x000fea0000300000 */
[----:B------:R-:W-:-:S04]  /*f4a0*/  HFMA2 R3, -RZ, RZ, 0, 0 ;  /* 0x00000000ff037431 */ /* 0x000fc800000001ff */
[----:B------:R-:W-:Y:S05]  /*f4b0*/  RET.REL.NODEC R2 `(_ZN7cutlass13device_kernelINS_4gemm6kernel13GemmUniversalIN4cute5tupleIJiiiiEEENS1_10collective13CollectiveMmaINS1_35MainloopSm100TmaUmmaWarpSpecializedILi16ELi2ELi4ENS5_IJNS4_1CILi2EEENSA_ILi1EEESC_EEEEENS5_IJNSA_ILi256EEENSA_ILi128EEENSA_ILi64EEEEEENS_12float_e4m3_tENS5_IJlSC_lEEESJ_SK_NS4_8TiledMMAINS4_8MMA_AtomIJNS4_10MMA_TraitsINS4_25SM100_MMA_F8F6F4_2x1SM_SSEJSJ_SJ_fSF_SG_NS4_17integral_constantINS4_4UMMA5MajorELSR_0EEESS_NSP_INSQ_7ScaleInELST_0EEESU_EEEEEENS4_6LayoutINS5_IJSC_SC_SC_EEENS5_IJNSA_ILi0EEESZ_SZ_EEEEENS5_IJNS4_10UnderscoreES12_S12_EEEEENS4_18SM100_TMA_2SM_LOADENS4_14ComposedLayoutINS4_7SwizzleILi2ELi4ELi3EEENS4_18smem_ptr_flag_bitsILi8EEENSX_INS5_IJNSA_ILi8EEESH_EEENS5_IJSH_SC_EEEEEEEvNS4_8identityES15_S1F_vS1G_EENS_8epilogue10collective18CollectiveEpilogueINS1I_23Sm100TmaWarpSpecializedILi2ELi2ELi64ELb0ELb0EEEJNS5_IJSG_SG_SH_EEENS5_IJNSX_ISG_SC_EENSX_ISH_SC_EEEEESJ_SK_SJ_SK_NS1I_6fusion15FusionCallbacksIS1M_NS1R_13LinCombEltActINS1I_6thread4SiLuESJ_fSJ_fLNS_15FloatRoundStyleE2EEES1N_S1Q_JEEENS4_5SM1004TMEM4LOAD26SM100_TMEM_LOAD_32dp32b64xENS4_13SM90_TMA_LOADES1F_NS4_39AutoVectorizingCopyWithAssumedAlignmentILi128EEENS4_14SM90_TMA_STOREES1F_S25_S25_EEEvvEEEEvNT_6ParamsE) ;  /* 0xffffff0802d07950 */ /* 0x000fea0003c3ffff */
        .weak           $__internal_1_$__cuda_sm10x_tcgen05_guardrail_trap_phase_invalid_during_alloc
        .type           $__internal_1_$__cuda_sm10x_tcgen05_guardrail_trap_phase_invalid_during_alloc,@function
        .size           $__internal_1_$__cuda_sm10x_tcgen05_guardrail_trap_phase_invalid_during_alloc,($__internal_2_$__cuda_sm10x_tcgen05_guardrail_trap_unallocated_columns_being_dealloced - $__internal_1_$__cuda_sm10x_tcgen05_guardrail_trap_phase_invalid_during_alloc)
$__internal_1_$__cuda_sm10x_tcgen05_guardrail_trap_phase_invalid_during_alloc:
[----:B------:R-:W-:Y:S05]  /*f4c0*/  BPT.TRAP 0x1 ;  /* 0x000000040000795c */ /* 0x000fea0000300000 */
[----:B------:R-:W-:-:S04]  /*f4d0*/  MOV R3, 0x0 ;  /* 0x0000000000037802 */ /* 0x000fc80000000f00 */
[----:B------:R-:W-:Y:S05]  /*f4e0*/  RET.REL.NODEC R2 `(_ZN7cutlass13device_kernelINS_4gemm6kernel13GemmUniversalIN4cute5tupleIJiiiiEEENS1_10collective13CollectiveMmaINS1_35MainloopSm100TmaUmmaWarpSpecializedILi16ELi2ELi4ENS5_IJNS4_1CILi2EEENSA_ILi1EEESC_EEEEENS5_IJNSA_ILi256EEENSA_ILi128EEENSA_ILi64EEEEEENS_12float_e4m3_tENS5_IJlSC_lEEESJ_SK_NS4_8TiledMMAINS4_8MMA_AtomIJNS4_10MMA_TraitsINS4_25SM100_MMA_F8F6F4_2x1SM_SSEJSJ_SJ_fSF_SG_NS4_17integral_constantINS4_4UMMA5MajorELSR_0EEESS_NSP_INSQ_7ScaleInELST_0EEESU_EEEEEENS4_6LayoutINS5_IJSC_SC_SC_EEENS5_IJNSA_ILi0EEESZ_SZ_EEEEENS5_IJNS4_10UnderscoreES12_S12_EEEEENS4_18SM100_TMA_2SM_LOADENS4_14ComposedLayoutINS4_7SwizzleILi2ELi4ELi3EEENS4_18smem_ptr_flag_bitsILi8EEENSX_INS5_IJNSA_ILi8EEESH_EEENS5_IJSH_SC_EEEEEEEvNS4_8identityES15_S1F_vS1G_EENS_8epilogue10collective18CollectiveEpilogueINS1I_23Sm100TmaWarpSpecializedILi2ELi2ELi64ELb0ELb0EEEJNS5_IJSG_SG_SH_EEENS5_IJNSX_ISG_SC_EENSX_ISH_SC_EEEEESJ_SK_SJ_SK_NS1I_6fusion15FusionCallbacksIS1M_NS1R_13LinCombEltActINS1I_6thread4SiLuESJ_fSJ_fLNS_15FloatRoundStyleE2EEES1N_S1Q_JEEENS4_5SM1004TMEM4LOAD26SM100_TMEM_LOAD_32dp32b64xENS4_13SM90_TMA_LOADES1F_NS4_39AutoVectorizingCopyWithAssumedAlignmentILi128EEENS4_14SM90_TMA_STOREES1F_S25_S25_EEEvvEEEEvNT_6ParamsE) ;  /* 0xffffff0802c47950 */ /* 0x000fea0003c3ffff */
        .weak           $__internal_2_$__cuda_sm10x_tcgen05_guardrail_trap_unallocated_columns_being_dealloced
        .type           $__internal_2_$__cuda_sm10x_tcgen05_guardrail_trap_unallocated_columns_being_dealloced,@function
        .size           $__internal_2_$__cuda_sm10x_tcgen05_guardrail_trap_unallocated_columns_being_dealloced,($__internal_3_$__cuda_sm20_rcp_rn_f32_slowpath - $__internal_2_$__cuda_sm10x_tcgen05_guardrail_trap_unallocated_columns_being_dealloced)
$__internal_2_$__cuda_sm10x_tcgen05_guardrail_trap_unallocated_columns_being_dealloced:
[----:B------:R-:W-:Y:S05]  /*f4f0*/  BPT.TRAP 0x1 ;  /* 0x000000040000795c */ /* 0x000fea0000300000 */
[----:B------:R-:W-:-:S04]  /*f500*/  HFMA2 R3, -RZ, RZ, 0, 0 ;  /* 0x00000000ff037431 */ /* 0x000fc800000001ff */
[----:B------:R-:W-:Y:S05]  /*f510*/  RET.REL.NODEC R2 `(_ZN7cutlass13device_kernelINS_4gemm6kernel13GemmUniversalIN4cute5tupleIJiiiiEEENS1_10collective13CollectiveMmaINS1_35MainloopSm100TmaUmmaWarpSpecializedILi16ELi2ELi4ENS5_IJNS4_1CILi2EEENSA_ILi1EEESC_EEEEENS5_IJNSA_ILi256EEENSA_ILi128EEENSA_ILi64EEEEEENS_12float_e4m3_tENS5_IJlSC_lEEESJ_SK_NS4_8TiledMMAINS4_8MMA_AtomIJNS4_10MMA_TraitsINS4_25SM100_MMA_F8F6F4_2x1SM_SSEJSJ_SJ_fSF_SG_NS4_17integral_constantINS4_4UMMA5MajorELSR_0EEESS_NSP_INSQ_7ScaleInELST_0EEESU_EEEEEENS4_6LayoutINS5_IJSC_SC_SC_EEENS5_IJNSA_ILi0EEESZ_SZ_EEEEENS5_IJNS4_10UnderscoreES12_S12_EEEEENS4_18SM100_TMA_2SM_LOADENS4_14ComposedLayoutINS4_7SwizzleILi2ELi4ELi3EEENS4_18smem_ptr_flag_bitsILi8EEENSX_INS5_IJNSA_ILi8EEESH_EEENS5_IJSH_SC_EEEEEEEvNS4_8identityES15_S1F_vS1G_EENS_8epilogue10collective18CollectiveEpilogueINS1I_23Sm100TmaWarpSpecializedILi2ELi2ELi64ELb0ELb0EEEJNS5_IJSG_SG_SH_EEENS5_IJNSX_ISG_SC_EENSX_ISH_SC_EEEEESJ_SK_SJ_SK_NS1I_6fusion15FusionCallbacksIS1M_NS1R_13LinCombEltActINS1I_6thread4SiLuESJ_fSJ_fLNS_15FloatRoundStyleE2EEES1N_S1Q_JEEENS4_5SM1004TMEM4LOAD26SM100_TMEM_LOAD_32dp32b64xENS4_13SM90_TMA_LOADES1F_NS4_39AutoVectorizingCopyWithAssumedAlignmentILi128EEENS4_14SM90_TMA_STOREES1F_S25_S25_EEEvvEEEEvNT_6ParamsE) ;  /* 0xffffff0802b87950 */ /* 0x000fea0003c3ffff */
        .weak           $__internal_3_$__cuda_sm20_rcp_rn_f32_slowpath
        .type           $__internal_3_$__cuda_sm20_rcp_rn_f32_slowpath,@function
        .size           $__internal_3_$__cuda_sm20_rcp_rn_f32_slowpath,(.L_x_396 - $__internal_3_$__cuda_sm20_rcp_rn_f32_slowpath)
$__internal_3_$__cuda_sm20_rcp_rn_f32_slowpath:
[----:B------:R-:W-:Y:S01]  /*f520*/  IMAD.SHL.U32 R3, R65, 0x2, RZ ;  /* 0x0000000241037824 */ /* 0x000fe200078e00ff */
[----:B------:R-:W-:Y:S04]  /*f530*/  BSSY.RECONVERGENT B0, `(.L_x_391) ;  /* 0x0000030000007945 */ /* 0x000fe80003800200 */
[----:B------:R-:W-:-:S04]  /*f540*/  SHF.R.U32.HI R3, RZ, 0x18, R3 ;  /* 0x00000018ff037819 */ /* 0x000fc80000011603 */
[----:B------:R-:W-:-:S13]  /*f550*/  ISETP.NE.U32.AND P0, PT, R3, RZ, PT ;  /* 0x000000ff0300720c */ /* 0x000fda0003f05070 */
[----:B------:R-:W-:Y:S05]  /*f560*/  @P0 BRA `(.L_x_392) ;  /* 0x0000000000280947 */ /* 0x000fea0003800000 */
[----:B------:R-:W-:-:S04]  /*f570*/  SHF.L.U32 R3, R65, 0x1, RZ ;  /* 0x0000000141037819 */ /* 0x000fc800000006ff */
[----:B------:R-:W-:-:S13]  /*f580*/  ISETP.NE.AND P0, PT, R3, RZ, PT ;  /* 0x000000ff0300720c */ /* 0x000fda0003f05270 */
[----:B------:R-:W-:Y:S01]  /*f590*/  @P0 FFMA R132, R65, 1.84467440737095516160e+19, RZ ;  /* 0x5f80000041840823 */ /* 0x000fe200000000ff */
[----:B------:R-:W-:Y:S08]  /*f5a0*/  @!P0 MUFU.RCP R3, R65 ;  /* 0x0000004100038308 */ /* 0x000ff00000001000 */
[----:B------:R-:W1:Y:S02]  /*f5b0*/  @P0 MUFU.RCP R131, R132 ;  /* 0x0000008400830308 */ /* 0x000e640000001000 */
[----:B-1----:R-:W-:-:S04]  /*f5c0*/  @P0 FFMA R65, R132, R131, -1 ;  /* 0xbf80000084410423 */ /* 0x002fc80000000083 */
[----:B------:R-:W-:-:S04]  /*f5d0*/  @P0 FADD.FTZ R65, -R65, -RZ ;  /* 0x800000ff41410221 */ /* 0x000fc80000010100 */
[----:B------:R-:W-:-:S04]  /*f5e0*/  @P0 FFMA R65, R131, R65, R131 ;  /* 0x0000004183410223 */ /* 0x000fc80000000083 */
[----:B------:R-:W-:Y:S01]  /*f5f0*/  @P0 FFMA R3, R65, 1.84467440737095516160e+19, RZ ;  /* 0x5f80000041030823 */ /* 0x000fe200000000ff */
[----:B------:R-:W-:Y:S05]  /*f600*/  BRA `(.L_x_393) ;  /* 0x0000000000887947 */ /* 0x000fea0003800000 */
.L_x_392:
[----:B------:R-:W-:-:S04]  /*f610*/  IADD3 R134, PT, PT, R3, -0xfd, RZ ;  /* 0xffffff0303867810 */ /* 0x000fc80007ffe0ff */
[----:B------:R-:W-:-:S13]  /*f620*/  ISETP.GT.U32.AND P0, PT, R134, 0x1, PT ;  /* 0x000000018600780c */ /* 0x000fda0003f04070 */
[----:B------:R-:W-:Y:S05]  /*f630*/  @P0 BRA `(.L_x_394) ;  /* 0x0000000000780947 */ /* 0x000fea0003800000 */
[----:B------:R-:W-:Y:S01]  /*f640*/  LOP3.LUT R131, R65, 0x7fffff, RZ, 0xc0, !PT ;  /* 0x007fffff41837812 */ /* 0x000fe200078ec0ff */
[----:B------:R-:W-:Y:S02]  /*f650*/  IMAD.MOV.U32 R135, RZ, RZ, 0x3 ;  /* 0x00000003ff877424 */ /* 0x000fe400078e00ff */
[----:B------:R-:W-:Y:S01]  /*f660*/  VIADD R3, R3, 0xffffff04 ;  /* 0xffffff0403037836 */ /* 0x000fe20000000000 */
[----:B------:R-:W-:Y:S02]  /*f670*/  LOP3.LUT R132, R131, 0x3f800000, RZ, 0xfc, !PT ;  /* 0x3f80000083847812 */ /* 0x000fe400078efcff */
[----:B------:R-:W-:Y:S02]  /*f680*/  SHF.L.U32 R135, R135, R134, RZ ;  /* 0x0000008687877219 */ /* 0x000fe400000006ff */
[----:B------:R-:W1:Y:S02]  /*f690*/  MUFU.RCP R131, R132 ;  /* 0x0000008400837308 */ /* 0x000e640000001000 */
[----:B-1----:R-:W-:-:S04]  /*f6a0*/  FFMA R133, R132, R131, -1 ;  /* 0xbf80000084857423 */ /* 0x002fc80000000083 */
[----:B------:R-:W-:-:S04]  /*f6b0*/  FADD.FTZ R133, -R133, -RZ ;  /* 0x800000ff85857221 */ /* 0x000fc80000010100 */
[CCC-:B------:R-:W-:Y:S01]  /*f6c0*/  FFMA.RM R132, R131.reuse, R133.reuse, R131.reuse ;  /* 0x0000008583847223 */ /* 0x1c0fe20000004083 */
[----:B------:R-:W-:-:S04]  /*f6d0*/  FFMA.RP R131, R131, R133, R131 ;  /* 0x0000008583837223 */ /* 0x000fc80000008083 */
[C---:B------:R-:W-:Y:S02]  /*f6e0*/  LOP3.LUT R133, R132.reuse, 0x7fffff, RZ, 0xc0, !PT ;  /* 0x007fffff84857812 */ /* 0x040fe400078ec0ff */
[----:B------:R-:W-:Y:S02]  /*f6f0*/  FSETP.NEU.FTZ.AND P0, PT, R132, R131, PT ;  /* 0x000000838400720b */ /* 0x000fe40003f1d000 */
[----:B------:R-:W-:Y:S02]  /*f700*/  LOP3.LUT R131, R133, 0x800000, RZ, 0xfc, !PT ;  /* 0x0080000085837812 */ /* 0x000fe400078efcff */
[----:B------:R-:W-:Y:S02]  /*f710*/  SEL R132, RZ, 0xffffffff, !P0 ;  /* 0xffffffffff847807 */ /* 0x000fe40004000000 */
[----:B------:R-:W-:Y:S02]  /*f720*/  LOP3.LUT R135, R135, R131, RZ, 0xc0, !PT ;  /* 0x0000008387877212 */ /* 0x000fe400078ec0ff */
[----:B------:R-:W-:Y:S01]  /*f730*/  SHF.R.U32.HI R3, RZ, R3, R131 ;  /* 0x00000003ff037219 */ /* 0x000fe20000011683 */
[----:B------:R-:W-:Y:S01]  /*f740*/  IMAD.MOV R133, RZ, RZ, -R132 ;  /* 0x000000ffff857224 */ /* 0x000fe200078e0a84 */
[----:B------:R-:W-:-:S04]  /*f750*/  SHF.R.U32.HI R132, RZ, R134, R135 ;  /* 0x00000086ff847219 */ /* 0x000fc80000011687 */
[----:B------:R-:W-:Y:S02]  /*f760*/  LOP3.LUT P1, RZ, R133, R134, R131, 0xf8, !PT ;  /* 0x0000008685ff7212 */ /* 0x000fe4000782f883 */
[C---:B------:R-:W-:Y:S02]  /*f770*/  LOP3.LUT P2, RZ, R132.reuse, 0x1, RZ, 0xc0, !PT ;  /* 0x0000000184ff7812 */ /* 0x040fe4000784c0ff */
[----:B------:R-:W-:-:S04]  /*f780*/  LOP3.LUT P0, RZ, R132, 0x2, RZ, 0xc0, !PT ;  /* 0x0000000284ff7812 */ /* 0x000fc8000780c0ff */
[----:B------:R-:W-:-:S04]  /*f790*/  PLOP3.LUT P0, PT, P2, P1, P0, 0xe0, 0x0 ;  /* 0x000000000000781c */ /* 0x000fc80001703c00 */
[----:B------:R-:W-:-:S05]  /*f7a0*/  SEL R132, RZ, 0x1, !P0 ;  /* 0x00000001ff847807 */ /* 0x000fca0004000000 */
[----:B------:R-:W-:-:S05]  /*f7b0*/  IMAD.MOV R132, RZ, RZ, -R132 ;  /* 0x000000ffff847224 */ /* 0x000fca00078e0a84 */
[----:B------:R-:W-:-:S13]  /*f7c0*/  ISETP.GE.AND P0, PT, R132, RZ, PT ;  /* 0x000000ff8400720c */ /* 0x000fda0003f06270 */
[----:B------:R-:W-:Y:S01]  /*f7d0*/  @!P0 VIADD R3, R3, 0x1 ;  /* 0x0000000103038836 */ /* 0x000fe20000000000 */
[----:B------:R-:W-:-:S13]  /*f7e0*/  LOP3.LUT P0, RZ, R65, 0x7fffff, RZ, 0xc0, !PT ;  /* 0x007fffff41ff7812 */ /* 0x000fda000780c0ff */
[----:B------:R-:W-:-:S05]  /*f7f0*/  @!P0 IMAD.SHL.U32 R3, R3, 0x2, RZ ;  /* 0x0000000203038824 */ /* 0x000fca00078e00ff */
[----:B------:R-:W-:Y:S01]  /*f800*/  LOP3.LUT R3, R3, 0x80000000, R65, 0xf8, !PT ;  /* 0x8000000003037812 */ /* 0x000fe200078ef841 */
[----:B------:R-:W-:Y:S05]  /*f810*/  BRA `(.L_x_393) ;  /* 0x0000000000047947 */ /* 0x000fea0003800000 */
.L_x_394:
[----:B------:R1:W2:Y:S02]  /*f820*/  MUFU.RCP R3, R65 ;  /* 0x0000004100037308 */ /* 0x0002a40000001000 */
.L_x_393:
[----:B------:R-:W-:Y:S05]  /*f830*/  BSYNC.RECONVERGENT B0 ;  /* 0x0000000000007941 */ /* 0x000fea0003800200 */
.L_x_391:
[----:B-12---:R-:W-:Y:S01]  /*f840*/  MOV R65, R3 ;  /* 0x0000000300417202 */ /* 0x006fe20000000f00 */
[----:B------:R-:W-:-:S04]  /*f850*/  HFMA2 R3, -RZ, RZ, 0, 0 ;  /* 0x00000000ff037431 */ /* 0x000fc800000001ff */
[----:B------:R-:W-:Y:S05]  /*f860*/  RET.REL.NODEC R2 `(_ZN7cutlass13device_kernelINS_4gemm6kernel13GemmUniversalIN4cute5tupleIJiiiiEEENS1_10collective13CollectiveMmaINS1_35MainloopSm100TmaUmmaWarpSpecializedILi16ELi2ELi4ENS5_IJNS4_1CILi2EEENSA_ILi1EEESC_EEEEENS5_IJNSA_ILi256EEENSA_ILi128EEENSA_ILi64EEEEEENS_12float_e4m3_tENS5_IJlSC_lEEESJ_SK_NS4_8TiledMMAINS4_8MMA_AtomIJNS4_10MMA_TraitsINS4_25SM100_MMA_F8F6F4_2x1SM_SSEJSJ_SJ_fSF_SG_NS4_17integral_constantINS4_4UMMA5MajorELSR_0EEESS_NSP_INSQ_7ScaleInELST_0EEESU_EEEEEENS4_6LayoutINS5_IJSC_SC_SC_EEENS5_IJNSA_ILi0EEESZ_SZ_EEEEENS5_IJNS4_10UnderscoreES12_S12_EEEEENS4_18SM100_TMA_2SM_LOADENS4_14ComposedLayoutINS4_7SwizzleILi2ELi4ELi3EEENS4_18smem_ptr_flag_bitsILi8EEENSX_INS5_IJNSA_ILi8EEESH_EEENS5_IJSH_SC_EEEEEEEvNS4_8identityES15_S1F_vS1G_EENS_8epilogue10collective18CollectiveEpilogueINS1I_23Sm100TmaWarpSpecializedILi2ELi2ELi64ELb0ELb0EEEJNS5_IJSG_SG_SH_EEENS5_IJNSX_ISG_SC_EENSX_ISH_SC_EEEEESJ_SK_SJ_SK_NS1I_6fusion15FusionCallbacksIS1M_NS1R_13LinCombEltActINS1I_6thread4SiLuESJ_fSJ_fLNS_15FloatRoundStyleE2EEES1N_S1Q_JEEENS4_5SM1004TMEM4LOAD26SM100_TMEM_LOAD_32dp32b64xENS4_13SM90_TMA_LOADES1F_NS4_39AutoVectorizingCopyWithAssumedAlignmentILi128EEENS4_14SM90_TMA_STOREES1F_S25_S25_EEEvvEEEEvNT_6ParamsE) ;  /* 0xffffff0402e47950 */ /* 0x000fea0003c3ffff */
.L_x_395:
[----:B------:R-:W-:-:S00]  /*f870*/  BRA `(.L_x_395) ;  /* 0xfffffffc00fc7947 */ /* 0x000fc0000383ffff */
[----:B------:R-:W-:-:S00]  /*f880*/  NOP ;  /* 0x0000000000007918 */ /* 0x000fc00000000000 */
[----:B------:R-:W-:-:S00]  /*f890*/  NOP ;  /* 0x0000000000007918 */ /* 0x000fc00000000000 */
[----:B------:R-:W-:-:S00]  /*f8a0*/  NOP ;  /* 0x0000000000007918 */ /* 0x000fc00000000000 */
[----:B------:R-:W-:-:S00]  /*f8b0*/  NOP ;  /* 0x0000000000007918 */ /* 0x000fc00000000000 */
[----:B------:R-:W-:-:S00]  /*f8c0*/  NOP ;  /* 0x0000000000007918 */ /* 0x000fc00000000000 */
[----:B------:R-:W-:-:S00]  /*f8d0*/  NOP ;  /* 0x0000000000007918 */ /* 0x000fc00000000000 */
[----:B------:R-:W-:-:S00]  /*f8e0*/  NOP ;  /* 0x0000000000007918 */ /* 0x000fc00000000000 */
[----:B------:R-:W-:-:S00]  /*f8f0*/  NOP ;  /* 0x0000000000007918 */ /* 0x000fc00000000000 */
.L_x_396:


//--------------------- .nv.global.init           --------------------------
	.section	.nv.global.init,"aw",@progbits
.nv.global.init:
	.type		$str$27,@object
	.size		$str$27,($str$28 - $str$27)
$str$27:
        /*0000*/ 	.byte	0x28, 0x61, 0x64, 0x64, 0x72, 0x65, 0x73, 0x73, 0x20, 0x26, 0x20, 0x6d, 0x61, 0x73, 0x6b, 0x29
        /*0010*/ 	.byte	0x20, 0x3d, 0x3d, 0x20, 0x30, 0x00
	.type		$str$28,@object
	.size		$str$28,($str$26 - $str$28)
$str$28:
        /*0016*/ 	.byte	0x2f, 0x74, 0x6d, 0x70, 0x2f, 0x63, 0x75, 0x74, 0x6c, 0x61, 0x73, 0x73, 0x5f, 0x73, 0x77, 0x65
        /*0026*/ 	.byte	0x65, 0x70, 0x5f, 0x73, 0x72, 0x63, 0x2f, 0x69, 0x6e, 0x63, 0x6c, 0x75, 0x64, 0x65, 0x2f, 0x63
        /*0036*/ 	.byte	0x75, 0x74, 0x65, 0x2f, 0x70, 0x6f, 0x69, 0x6e, 0x74, 0x65, 0x72, 0x5f, 0x66, 0x6c, 0x61, 0x67
        /*0046*/ 	.byte	0x67, 0x65, 0x64, 0x2e, 0x68, 0x70, 0x70, 0x00
	.type		$str$26,@object
	.size		$str$26,($str$25 - $str$26)
$str$26:
        /*004e*/ 	.byte	0x2f, 0x74, 0x6d, 0x70, 0x2f, 0x63, 0x75, 0x74, 0x6c, 0x61, 0x73, 0x73, 0x5f, 0x73, 0x77, 0x65
        /*005e*/ 	.byte	0x65, 0x70, 0x5f, 0x73, 0x72, 0x63, 0x2f, 0x69, 0x6e, 0x63, 0x6c, 0x75, 0x64, 0x65, 0x2f, 0x63
        /*006e*/ 	.byte	0x75, 0x74, 0x65, 0x2f, 0x61, 0x74, 0x6f, 0x6d, 0x2f, 0x63, 0x6f, 0x70, 0x79, 0x5f, 0x74, 0x72
        /*007e*/ 	.byte	0x61, 0x69, 0x74, 0x73, 0x5f, 0x73, 0x6d, 0x31, 0x30, 0x30, 0x2e, 0x68, 0x70, 0x70, 0x00
	.type		$str$25,@object
	.size		$str$25,(__unnamed_1 - $str$25)
$str$25:
        /*008d*/ 	.byte	0x28, 0x28, 0x75, 0x69, 0x6e, 0x74, 0x33, 0x32, 0x5f, 0x74, 0x28, 0x74, 0x68, 0x72, 0x65, 0x61
        /*009d*/ 	.byte	0x64, 0x49, 0x64, 0x78, 0x2e, 0x78, 0x29, 0x20, 0x2f, 0x20, 0x33, 0x32, 0x29, 0x20, 0x25, 0x20
        /*00ad*/ 	.byte	0x34, 0x29, 0x20, 0x3d, 0x3d, 0x20, 0x28, 0x28, 0x28, 0x74, 0x6d, 0x65, 0x6d, 0x5f, 0x61, 0x64
        /*00bd*/ 	.byte	0x64, 0x72, 0x20, 0x3e, 0x3e, 0x20, 0x31, 0x36, 0x29, 0x20, 0x2f, 0x20, 0x33, 0x32, 0x29, 0x20
        /*00cd*/ 	.byte	0x25, 0x20, 0x34, 0x29, 0x00
	.type		__unnamed_1,@object
	.size		__unnamed_1,(__unnamed_2 - __unnamed_1)
__unnamed_1:
        /* <DEDUP_REMOVED lines=25> */
        /*0262*/ 	.byte	0x43, 0x3c, 0x38, 0x31, 0x39, 0x32, 0x3e, 0x3e, 0x3e, 0x3e, 0x5d, 0x00
	.type		__unnamed_2,@object
	.size		__unnamed_2,(.L_2 - __unnamed_2)
__unnamed_2:
        /* <DEDUP_REMOVED lines=42> */
        /*050e*/ 	.byte	0x3e, 0x3e, 0x3e, 0x3e, 0x5d, 0x00
.L_2:


//--------------------- .nv.shared._ZN7cutlass13device_kernelINS_4gemm6kernel13GemmUniversalIN4cute5tupleIJiiiiEEENS1_10collective13CollectiveMmaINS1_35MainloopSm100TmaUmmaWarpSpecializedILi16ELi2ELi4ENS5_IJNS4_1CILi2EEENSA_ILi1EEESC_EEEEENS5_IJNSA_ILi256EEENSA_ILi128EEENSA_ILi64EEEEEENS_12float_e4m3_tENS5_IJlSC_lEEESJ_SK_NS4_8TiledMMAINS4_8MMA_AtomIJNS4_10MMA_TraitsINS4_25SM100_MMA_F8F6F4_2x1SM_SSEJSJ_SJ_fSF_SG_NS4_17integral_constantINS4_4UMMA5MajorELSR_0EEESS_NSP_INSQ_7ScaleInELST_0EEESU_EEEEEENS4_6LayoutINS5_IJSC_SC_SC_EEENS5_IJNSA_ILi0EEESZ_SZ_EEEEENS5_IJNS4_10UnderscoreES12_S12_EEEEENS4_18SM100_TMA_2SM_LOADENS4_14ComposedLayoutINS4_7SwizzleILi2ELi4ELi3EEENS4_18smem_ptr_flag_bitsILi8EEENSX_INS5_IJNSA_ILi8EEESH_EEENS5_IJSH_SC_EEEEEEEvNS4_8identityES15_S1F_vS1G_EENS_8epilogue10collective18CollectiveEpilogueINS1I_23Sm100TmaWarpSpecializedILi2ELi2ELi64ELb0ELb0EEEJNS5_IJSG_SG_SH_EEENS5_IJNSX_ISG_SC_EENSX_ISH_SC_EEEEESJ_SK_SJ_SK_NS1I_6fusion15FusionCallbacksIS1M_NS1R_13LinCombEltActINS1I_6thread4SiLuESJ_fSJ_fLNS_15FloatRoundStyleE2EEES1N_S1Q_JEEENS4_5SM1004TMEM4LOAD26SM100_TMEM_LOAD_32dp32b64xENS4_13SM90_TMA_LOADES1F_NS4_39AutoVectorizingCopyWithAssumedAlignmentILi128EEENS4_14SM90_TMA_STOREES1F_S25_S25_EEEvvEEEEvNT_6ParamsE --------------------------
	.section	.nv.shared._ZN7cutlass13device_kernelINS_4gemm6kernel13GemmUniversalIN4cute5tupleIJiiiiEEENS1_10collective13CollectiveMmaINS1_35MainloopSm100TmaUmmaWarpSpecializedILi16ELi2ELi4ENS5_IJNS4_1CILi2EEENSA_ILi1EEESC_EEEEENS5_IJNSA_ILi256EEENSA_ILi128EEENSA_ILi64EEEEEENS_12float_e4m3_tENS5_IJlSC_lEEESJ_SK_NS4_8TiledMMAINS4_8MMA_AtomIJNS4_10MMA_TraitsINS4_25SM100_MMA_F8F6F4_2x1SM_SSEJSJ_SJ_fSF_SG_NS4_17integral_constantINS4_4UMMA5MajorELSR_0EEESS_NSP_INSQ_7ScaleInELST_0EEESU_EEEEEENS4_6LayoutINS5_IJSC_SC_SC_EEENS5_IJNSA_ILi0EEESZ_SZ_EEEEENS5_IJNS4_10UnderscoreES12_S12_EEEEENS4_18SM100_TMA_2SM_LOADENS4_14ComposedLayoutINS4_7SwizzleILi2ELi4ELi3EEENS4_18smem_ptr_flag_bitsILi8EEENSX_INS5_IJNSA_ILi8EEESH_EEENS5_IJSH_SC_EEEEEEEvNS4_8identityES15_S1F_vS1G_EENS_8epilogue10collective18CollectiveEpilogueINS1I_23Sm100TmaWarpSpecializedILi2ELi2ELi64ELb0ELb0EEEJNS5_IJSG_SG_SH_EEENS5_IJNSX_ISG_SC_EENSX_ISH_SC_EEEEESJ_SK_SJ_SK_NS1I_6fusion15FusionCallbacksIS1M_NS1R_13LinCombEltActINS1I_6thread4SiLuESJ_fSJ_fLNS_15FloatRoundStyleE2EEES1N_S1Q_JEEENS4_5SM1004TMEM4LOAD26SM100_TMEM_LOAD_32dp32b64xENS4_13SM90_TMA_LOADES1F_NS4_39AutoVectorizingCopyWithAssumedAlignmentILi128EEENS4_14SM90_TMA_STOREES1F_S25_S25_EEEvvEEEEvNT_6ParamsE,"aw",@nobits
	.sectionflags	@""
	.align	16
	.zero		1024


//--------------------- .nv.shared.reserved.0     --------------------------
	.section	.nv.shared.reserved.0,"aw",@nobits
	.weak		__nv_reservedSMEM_offset_0_alias
	.size		__nv_reservedSMEM_offset_0_alias, 0, 64
	.other		__nv_reservedSMEM_offset_0_alias,@"STO_CUDA_RESERVED_SHARED STV_DEFAULT"
__nv_reservedSMEM_offset_0_alias:
	.zero		0
.nv.shared.reserved.0:
	.zero		64
	.weak		__nv_reservedSMEM_tcgen05_partition
	.type		__nv_reservedSMEM_tcgen05_partition,@object
	.size		__nv_reservedSMEM_tcgen05_partition,(.L_0 - __nv_reservedSMEM_tcgen05_partition)
__nv_reservedSMEM_tcgen05_partition:
	.zero		32
.L_0:


//--------------------- .nv.global                --------------------------
	.section	.nv.global,"aw",@nobits
.nv.global:
	.type		_ZN39_INTERNAL_80374e98_4_k_cu_a1ca8beb_29724cute1_E,@object
	.size		_ZN39_INTERNAL_80374e98_4_k_cu_a1ca8beb_29724cute1_E,(_ZN39_INTERNAL_80374e98_4_k_cu_a1ca8beb_29724cuda3std3__45__cpo6cbeginE - _ZN39_INTERNAL_80374e98_4_k_cu_a1ca8beb_29724cute1_E)
_ZN39_INTERNAL_80374e98_4_k_cu_a1ca8beb_29724cute1_E:
	.zero		1
	.type		_ZN39_INTERNAL_80374e98_4_k_cu_a1ca8beb_29724cuda3std3__45__cpo6cbeginE,@object
	.size		_ZN39_INTERNAL_80374e98_4_k_cu_a1ca8beb_29724cuda3std3__45__cpo6cbeginE,(_ZN39_INTERNAL_80374e98_4_k_cu_a1ca8beb_29724cuda3std3__48in_placeE - _ZN39_INTERNAL_80374e98_4_k_cu_a1ca8beb_29724cuda3std3__45__cpo6cbeginE)
_ZN39_INTERNAL_80374e98_4_k_cu_a1ca8beb_29724cuda3std3__45__cpo6cbeginE:
	.zero		1
	.type		_ZN39_INTERNAL_80374e98_4_k_cu_a1ca8beb_29724cuda3std3__48in_placeE,@object
	.size		_ZN39_INTERNAL_80374e98_4_k_cu_a1ca8beb_29724cuda3std3__48in_placeE,(_ZN39_INTERNAL_80374e98_4_k_cu_a1ca8beb_29724cuda3std6ranges3__45__cpo9iter_moveE - _ZN39_INTERNAL_80374e98_4_k_cu_a1ca8beb_29724cuda3std3__48in_placeE)
_ZN39_INTERNAL_80374e98_4_k_cu_a1ca8beb_29724cuda3std3__48in_placeE:
	.zero		1
	.type		_ZN39_INTERNAL_80374e98_4_k_cu_a1ca8beb_29724cuda3std6ranges3__45__cpo9iter_moveE,@object
	.size		_ZN39_INTERNAL_80374e98_4_k_cu_a1ca8beb_29724cuda3std6ranges3__45__cpo9iter_moveE,(_ZN39_INTERNAL_80374e98_4_k_cu_a1ca8beb_29724cuda3std3__45__cpo5beginE - _ZN39_INTERNAL_80374e98_4_k_cu_a1ca8beb_29724cuda3std6ranges3__45__cpo9iter_moveE)
_ZN39_INTERNAL_80374e98_4_k_cu_a1ca8beb_29724cuda3std6ranges3__45__cpo9iter_moveE:
	.zero		1
	.type		_ZN39_INTERNAL_80374e98_4_k_cu_a1ca8beb_29724cuda3std3__45__cpo5beginE,@object
	.size		_ZN39_INTERNAL_80374e98_4_k_cu_a1ca8beb_29724cuda3std3__45__cpo5beginE,(_ZN39_INTERNAL_80374e98_4_k_cu_a1ca8beb_29724cuda3std3__441_GLOBAL__N__80374e98_4_k_cu_a1ca8beb_29726ignoreE - _ZN39_INTERNAL_80374e98_4_k_cu_a1ca8beb_29724cuda3std3__45__cpo5beginE)
_ZN39_INTERNAL_80374e98_4_k_cu_a1ca8beb_29724cuda3std3__45__cpo5beginE:
	.zero		1
	.type		_ZN39_INTERNAL_80374e98_4_k_cu_a1ca8beb_29724cuda3std3__441_GLOBAL__N__80374e98_4_k_cu_a1ca8beb_29726ignoreE,@object
	.size		_ZN39_INTERNAL_80374e98_4_k_cu_a1ca8beb_29724cuda3std3__441_GLOBAL__N__80374e98_4_k_cu_a1ca8beb_29726ignoreE,(_ZN39_INTERNAL_80374e98_4_k_cu_a1ca8beb_29724cute7productE - _ZN39_INTERNAL_80374e98_4_k_cu_a1ca8beb_29724cuda3std3__441_GLOBAL__N__80374e98_4_k_cu_a1ca8beb_29726ignoreE)
_ZN39_INTERNAL_80374e98_4_k_cu_a1ca8beb_29724cuda3std3__441_GLOBAL__N__80374e98_4_k_cu_a1ca8beb_29726ignoreE:
	.zero		1
	.type		_ZN39_INTERNAL_80374e98_4_k_cu_a1ca8beb_29724cute7productE,@object
	.size		_ZN39_INTERNAL_80374e98_4_k_cu_a1ca8beb_29724cute7productE,(_ZN39_INTERNAL_80374e98_4_k_cu_a1ca8beb_29724cuda3std3__45__cpo3endE - _ZN39_INTERNAL_80374e98_4_k_cu_a1ca8beb_29724cute7productE)
_ZN39_INTERNAL_80374e98_4_k_cu_a1ca8beb_29724cute7productE:
	.zero		1
	.type		_ZN39_INTERNAL_80374e98_4_k_cu_a1ca8beb_29724cuda3std3__45__cpo3endE,@object
	.size		_ZN39_INTERNAL_80374e98_4_k_cu_a1ca8beb_29724cuda3std3__45__cpo3endE,(_ZN39_INTERNAL_80374e98_4_k_cu_a1ca8beb_29724cuda3std3__419piecewise_constructE - _ZN39_INTERNAL_80374e98_4_k_cu_a1ca8beb_29724cuda3std3__45__cpo3endE)
_ZN39_INTERNAL_80374e98_4_k_cu_a1ca8beb_29724cuda3std3__45__cpo3endE:
	.zero		1
	.type		_ZN39_INTERNAL_80374e98_4_k_cu_a1ca8beb_29724cuda3std3__419piecewise_constructE,@object
	.size		_ZN39_INTERNAL_80374e98_4_k_cu_a1ca8beb_29724cuda3std3__419piecewise_constructE,(_ZN39_INTERNAL_80374e98_4_k_cu_a1ca8beb_29724cuda3std3__45__cpo4cendE - _ZN39_INTERNAL_80374e98_4_k_cu_a1ca8beb_29724cuda3std3__419piecewise_constructE)
_ZN39_INTERNAL_80374e98_4_k_cu_a1ca8beb_29724cuda3std3__419piecewise_constructE:
	.zero		1
	.type		_ZN39_INTERNAL_80374e98_4_k_cu_a1ca8beb_29724cuda3std3__45__cpo4cendE,@object
	.size		_ZN39_INTERNAL_80374e98_4_k_cu_a1ca8beb_29724cuda3std3__45__cpo4cendE,(_ZN39_INTERNAL_80374e98_4_k_cu_a1ca8beb_29724cuda3std6ranges3__45__cpo4swapE - _ZN39_INTERNAL_80374e98_4_k_cu_a1ca8beb_29724cuda3std3__45__cpo4cendE)
_ZN39_INTERNAL_80374e98_4_k_cu_a1ca8beb_29724cuda3std3__45__cpo4cendE:
	.zero		1
	.type		_ZN39_INTERNAL_80374e98_4_k_cu_a1ca8beb_29724cuda3std6ranges3__45__cpo4swapE,@object
	.size		_ZN39_INTERNAL_80374e98_4_k_cu_a1ca8beb_29724cuda3std6ranges3__45__cpo4swapE,(.L_10 - _ZN39_INTERNAL_80374e98_4_k_cu_a1ca8beb_29724cuda3std6ranges3__45__cpo4swapE)
_ZN39_INTERNAL_80374e98_4_k_cu_a1ca8beb_29724cuda3std6ranges3__45__cpo4swapE:
	.zero		1
.L_10:


//--------------------- .nv.constant0._ZN7cutlass13device_kernelINS_4gemm6kernel13GemmUniversalIN4cute5tupleIJiiiiEEENS1_10collective13CollectiveMmaINS1_35MainloopSm100TmaUmmaWarpSpecializedILi16ELi2ELi4ENS5_IJNS4_1CILi2EEENSA_ILi1EEESC_EEEEENS5_IJNSA_ILi256EEENSA_ILi128EEENSA_ILi64EEEEEENS_12float_e4m3_tENS5_IJlSC_lEEESJ_SK_NS4_8TiledMMAINS4_8MMA_AtomIJNS4_10MMA_TraitsINS4_25SM100_MMA_F8F6F4_2x1SM_SSEJSJ_SJ_fSF_SG_NS4_17integral_constantINS4_4UMMA5MajorELSR_0EEESS_NSP_INSQ_7ScaleInELST_0EEESU_EEEEEENS4_6LayoutINS5_IJSC_SC_SC_EEENS5_IJNSA_ILi0EEESZ_SZ_EEEEENS5_IJNS4_10UnderscoreES12_S12_EEEEENS4_18SM100_TMA_2SM_LOADENS4_14ComposedLayoutINS4_7SwizzleILi2ELi4ELi3EEENS4_18smem_ptr_flag_bitsILi8EEENSX_INS5_IJNSA_ILi8EEESH_EEENS5_IJSH_SC_EEEEEEEvNS4_8identityES15_S1F_vS1G_EENS_8epilogue10collective18CollectiveEpilogueINS1I_23Sm100TmaWarpSpecializedILi2ELi2ELi64ELb0ELb0EEEJNS5_IJSG_SG_SH_EEENS5_IJNSX_ISG_SC_EENSX_ISH_SC_EEEEESJ_SK_SJ_SK_NS1I_6fusion15FusionCallbacksIS1M_NS1R_13LinCombEltActINS1I_6thread4SiLuESJ_fSJ_fLNS_15FloatRoundStyleE2EEES1N_S1Q_JEEENS4_5SM1004TMEM4LOAD26SM100_TMEM_LOAD_32dp32b64xENS4_13SM90_TMA_LOADES1F_NS4_39AutoVectorizingCopyWithAssumedAlignmentILi128EEENS4_14SM90_TMA_STOREES1F_S25_S25_EEEvvEEEEvNT_6ParamsE --------------------------
	.section	.nv.constant0._ZN7cutlass13device_kernelINS_4gemm6kernel13GemmUniversalIN4cute5tupleIJiiiiEEENS1_10collective13CollectiveMmaINS1_35MainloopSm100TmaUmmaWarpSpecializedILi16ELi2ELi4ENS5_IJNS4_1CILi2EEENSA_ILi1EEESC_EEEEENS5_IJNSA_ILi256EEENSA_ILi128EEENSA_ILi64EEEEEENS_12float_e4m3_tENS5_IJlSC_lEEESJ_SK_NS4_8TiledMMAINS4_8MMA_AtomIJNS4_10MMA_TraitsINS4_25SM100_MMA_F8F6F4_2x1SM_SSEJSJ_SJ_fSF_SG_NS4_17integral_constantINS4_4UMMA5MajorELSR_0EEESS_NSP_INSQ_7ScaleInELST_0EEESU_EEEEEENS4_6LayoutINS5_IJSC_SC_SC_EEENS5_IJNSA_ILi0EEESZ_SZ_EEEEENS5_IJNS4_10UnderscoreES12_S12_EEEEENS4_18SM100_TMA_2SM_LOADENS4_14ComposedLayoutINS4_7SwizzleILi2ELi4ELi3EEENS4_18smem_ptr_flag_bitsILi8EEENSX_INS5_IJNSA_ILi8EEESH_EEENS5_IJSH_SC_EEEEEEEvNS4_8identityES15_S1F_vS1G_EENS_8epilogue10collective18CollectiveEpilogueINS1I_23Sm100TmaWarpSpecializedILi2ELi2ELi64ELb0ELb0EEEJNS5_IJSG_SG_SH_EEENS5_IJNSX_ISG_SC_EENSX_ISH_SC_EEEEESJ_SK_SJ_SK_NS1I_6fusion15FusionCallbacksIS1M_NS1R_13LinCombEltActINS1I_6thread4SiLuESJ_fSJ_fLNS_15FloatRoundStyleE2EEES1N_S1Q_JEEENS4_5SM1004TMEM4LOAD26SM100_TMEM_LOAD_32dp32b64xENS4_13SM90_TMA_LOADES1F_NS4_39AutoVectorizingCopyWithAssumedAlignmentILi128EEENS4_14SM90_TMA_STOREES1F_S25_S25_EEEvvEEEEvNT_6ParamsE,"a",@progbits
	.sectionflags	@""
	.align	4
.nv.constant0._ZN7cutlass13device_kernelINS_4gemm6kernel13GemmUniversalIN4cute5tupleIJiiiiEEENS1_10collective13CollectiveMmaINS1_35MainloopSm100TmaUmmaWarpSpecializedILi16ELi2ELi4ENS5_IJNS4_1CILi2EEENSA_ILi1EEESC_EEEEENS5_IJNSA_ILi256EEENSA_ILi128EEENSA_ILi64EEEEEENS_12float_e4m3_tENS5_IJlSC_lEEESJ_SK_NS4_8TiledMMAINS4_8MMA_AtomIJNS4_10MMA_TraitsINS4_25SM100_MMA_F8F6F4_2x1SM_SSEJSJ_SJ_fSF_SG_NS4_17integral_constantINS4_4UMMA5MajorELSR_0EEESS_NSP_INSQ_7ScaleInELST_0EEESU_EEEEEENS4_6LayoutINS5_IJSC_SC_SC_EEENS5_IJNSA_ILi0EEESZ_SZ_EEEEENS5_IJNS4_10UnderscoreES12_S12_EEEEENS4_18SM100_TMA_2SM_LOADENS4_14ComposedLayoutINS4_7SwizzleILi2ELi4ELi3EEENS4_18smem_ptr_flag_bitsILi8EEENSX_INS5_IJNSA_ILi8EEESH_EEENS5_IJSH_SC_EEEEEEEvNS4_8identityES15_S1F_vS1G_EENS_8epilogue10collective18CollectiveEpilogueINS1I_23Sm100TmaWarpSpecializedILi2ELi2ELi64ELb0ELb0EEEJNS5_IJSG_SG_SH_EEENS5_IJNSX_ISG_SC_EENSX_ISH_SC_EEEEESJ_SK_SJ_SK_NS1I_6fusion15FusionCallbacksIS1M_NS1R_13LinCombEltActINS1I_6thread4SiLuESJ_fSJ_fLNS_15FloatRoundStyleE2EEES1N_S1Q_JEEENS4_5SM1004TMEM4LOAD26SM100_TMEM_LOAD_32dp32b64xENS4_13SM90_TMA_LOADES1F_NS4_39AutoVectorizingCopyWithAssumedAlignmentILi128EEENS4_14SM90_TMA_STOREES1F_S25_S25_EEEvvEEEEvNT_6ParamsE:
	.zero		2944


//--------------------- SYMBOLS --------------------------

	.type		.nv.reservedSmem.offset0,@object
	.size		.nv.reservedSmem.offset0,0x4
	.type		.nv.reservedSmem.cap,@object
	.size		.nv.reservedSmem.cap,0x4
	.type		__assertfail,@function
